	.target	sm_90a

	.elftype	@"ET_EXEC"


//--------------------- .note.nv.tkinfo           --------------------------
	.section	.note.nv.tkinfo,"",@"SHT_NOTE"
	.sectionflags	@"SHF_NOTE_NV_TKINFO"
	.tkinfo
        /*0018*/ 	.word	0x00000002
        /*0030*/ 	.string	""
        /*0030*/ 	.string	"ptxas"
        /*0030*/ 	.string	"Cuda compilation tools, release 13.0, V13.0.88"
        /*0030*/ 	.string	"Build cuda_13.0.r13.0/compiler.36424714_0"
        /*0030*/ 	.string	"-arch sm_90a -m 64 "



//--------------------- .note.nv.cuinfo           --------------------------
	.section	.note.nv.cuinfo,"",@"SHT_NOTE"
	.sectionflags	@"SHF_NOTE_NV_CUINFO"
        /*0018*/ 	.short	0x0002
        /*001a*/ 	.short	0x005a
        /*001c*/ 	.short	0x0082
	.zero		2


//--------------------- .nv.info                  --------------------------
	.section	.nv.info,"",@"SHT_CUDA_INFO"
	.align	4


	//----- nvinfo : EIATTR_REGCOUNT
	.align		4
        /*0000*/ 	.byte	0x04, 0x2f
        /*0002*/ 	.short	(.L_16 - .L_15)
	.align		4
.L_15:
        /*0004*/ 	.word	index@(_ZN7cutlass13device_kernelINS_4gemm6kernel13GemmUniversalIN4cute5tupleIJiiiiEEENS1_10collective13CollectiveMmaINS1_37MainloopSm90TmaGmmaWarpSpecializedFP8ILi8ENS5_IJNS4_1CILi2EEENSA_ILi1EEESC_EEENS1_35KernelTmaWarpSpecializedCooperativeEEENS5_IJNSA_ILi128EEENSA_ILi256EEENSA_ILi64EEEEEENS_12float_e4m3_tENS5_IJlSC_lEEESK_SL_NS4_8TiledMMAINS4_8MMA_AtomIJNS4_4SM904GMMA31MMA_64x256x32_F32E4M3E4M3_SS_TNILNSP_7ScaleInE1ELSR_1EEEEEENS4_6LayoutISD_NS5_IJSC_NSA_ILi0EEESV_EEEEENS5_IJNS4_10UnderscoreESY_SY_EEEEENS4_13SM90_TMA_LOADENS4_14ComposedLayoutINS4_7SwizzleILi2ELi4ELi3EEENS4_18smem_ptr_flag_bitsILi8EEENSU_INS5_IJNSA_ILi8EEESI_EEENS5_IJSI_SC_EEEEEEEvNS4_8identityENS4_23SM90_TMA_LOAD_MULTICASTES1B_vS1C_EENS_8epilogue10collective18CollectiveEpilogueINS1F_22Sm90TmaWarpSpecializedILi4ELi2ELi16ELb0ELb0EEEJSJ_NS5_IJSG_NSA_ILi32EEEEEESK_SL_SK_SL_NS1F_6fusion15FusionCallbacksIS1J_NS1M_17LinCombPerRowBiasISK_fSK_SK_fLi16ELNS_15FloatRoundStyleE2EEESJ_S1L_JEEES11_NS12_INS13_ILi1ELi4ELi3EEES16_NSU_INS5_IJS17_S1K_EEENS5_IJS1K_SC_EEEEEEENS4_39AutoVectorizingCopyWithAssumedAlignmentILi128EEENS4_14SM90_TMA_STOREES1W_S1Y_NS4_9Copy_AtomIJNS4_17SM90_U32x4_STSM_NENS_6half_tEEEEvEEEvvEEEEvNT_6ParamsE)
        /*0008*/ 	.word	0x000000a8


	//----- nvinfo : EIATTR_FRAME_SIZE
	.align		4
.L_16:
        /*000c*/ 	.byte	0x04, 0x11
        /*000e*/ 	.short	(.L_18 - .L_17)
	.align		4
.L_17:
        /*0010*/ 	.word	index@(_ZN7cutlass13device_kernelINS_4gemm6kernel13GemmUniversalIN4cute5tupleIJiiiiEEENS1_10collective13CollectiveMmaINS1_37MainloopSm90TmaGmmaWarpSpecializedFP8ILi8ENS5_IJNS4_1CILi2EEENSA_ILi1EEESC_EEENS1_35KernelTmaWarpSpecializedCooperativeEEENS5_IJNSA_ILi128EEENSA_ILi256EEENSA_ILi64EEEEEENS_12float_e4m3_tENS5_IJlSC_lEEESK_SL_NS4_8TiledMMAINS4_8MMA_AtomIJNS4_4SM904GMMA31MMA_64x256x32_F32E4M3E4M3_SS_TNILNSP_7ScaleInE1ELSR_1EEEEEENS4_6LayoutISD_NS5_IJSC_NSA_ILi0EEESV_EEEEENS5_IJNS4_10UnderscoreESY_SY_EEEEENS4_13SM90_TMA_LOADENS4_14ComposedLayoutINS4_7SwizzleILi2ELi4ELi3EEENS4_18smem_ptr_flag_bitsILi8EEENSU_INS5_IJNSA_ILi8EEESI_EEENS5_IJSI_SC_EEEEEEEvNS4_8identityENS4_23SM90_TMA_LOAD_MULTICASTES1B_vS1C_EENS_8epilogue10collective18CollectiveEpilogueINS1F_22Sm90TmaWarpSpecializedILi4ELi2ELi16ELb0ELb0EEEJSJ_NS5_IJSG_NSA_ILi32EEEEEESK_SL_SK_SL_NS1F_6fusion15FusionCallbacksIS1J_NS1M_17LinCombPerRowBiasISK_fSK_SK_fLi16ELNS_15FloatRoundStyleE2EEESJ_S1L_JEEES11_NS12_INS13_ILi1ELi4ELi3EEES16_NSU_INS5_IJS17_S1K_EEENS5_IJS1K_SC_EEEEEEENS4_39AutoVectorizingCopyWithAssumedAlignmentILi128EEENS4_14SM90_TMA_STOREES1W_S1Y_NS4_9Copy_AtomIJNS4_17SM90_U32x4_STSM_NENS_6half_tEEEEvEEEvvEEEEvNT_6ParamsE)
        /*0014*/ 	.word	0x000000f0


	//----- nvinfo : EIATTR_MIN_STACK_SIZE
	.align		4
.L_18:
        /*0018*/ 	.byte	0x04, 0x12
        /*001a*/ 	.short	(.L_20 - .L_19)
	.align		4
.L_19:
        /*001c*/ 	.word	index@(_ZN7cutlass13device_kernelINS_4gemm6kernel13GemmUniversalIN4cute5tupleIJiiiiEEENS1_10collective13CollectiveMmaINS1_37MainloopSm90TmaGmmaWarpSpecializedFP8ILi8ENS5_IJNS4_1CILi2EEENSA_ILi1EEESC_EEENS1_35KernelTmaWarpSpecializedCooperativeEEENS5_IJNSA_ILi128EEENSA_ILi256EEENSA_ILi64EEEEEENS_12float_e4m3_tENS5_IJlSC_lEEESK_SL_NS4_8TiledMMAINS4_8MMA_AtomIJNS4_4SM904GMMA31MMA_64x256x32_F32E4M3E4M3_SS_TNILNSP_7ScaleInE1ELSR_1EEEEEENS4_6LayoutISD_NS5_IJSC_NSA_ILi0EEESV_EEEEENS5_IJNS4_10UnderscoreESY_SY_EEEEENS4_13SM90_TMA_LOADENS4_14ComposedLayoutINS4_7SwizzleILi2ELi4ELi3EEENS4_18smem_ptr_flag_bitsILi8EEENSU_INS5_IJNSA_ILi8EEESI_EEENS5_IJSI_SC_EEEEEEEvNS4_8identityENS4_23SM90_TMA_LOAD_MULTICASTES1B_vS1C_EENS_8epilogue10collective18CollectiveEpilogueINS1F_22Sm90TmaWarpSpecializedILi4ELi2ELi16ELb0ELb0EEEJSJ_NS5_IJSG_NSA_ILi32EEEEEESK_SL_SK_SL_NS1F_6fusion15FusionCallbacksIS1J_NS1M_17LinCombPerRowBiasISK_fSK_SK_fLi16ELNS_15FloatRoundStyleE2EEESJ_S1L_JEEES11_NS12_INS13_ILi1ELi4ELi3EEES16_NSU_INS5_IJS17_S1K_EEENS5_IJS1K_SC_EEEEEEENS4_39AutoVectorizingCopyWithAssumedAlignmentILi128EEENS4_14SM90_TMA_STOREES1W_S1Y_NS4_9Copy_AtomIJNS4_17SM90_U32x4_STSM_NENS_6half_tEEEEvEEEvvEEEEvNT_6ParamsE)
        /*0020*/ 	.word	0x000000f0
.L_20:


//--------------------- .nv.compat                --------------------------
	.section	.nv.compat,"",@"SHT_CUDA_COMPAT_INFO"
	.align	4
        /*0000*/ 	.byte	0x02, 0x09, 0x01, 0x00, 0x02, 0x02, 0x04, 0x00, 0x02, 0x05, 0x05, 0x00, 0x03, 0x07, 0x01, 0x01
        /*0010*/ 	.byte	0x02, 0x03, 0x01, 0x00, 0x02, 0x06, 0x01, 0x00, 0x04, 0x0b, 0x08, 0x00, 0x00, 0x00, 0x00, 0x00
        /*0020*/ 	.byte	0x00, 0x00, 0x00, 0x00


//--------------------- .nv.info._ZN7cutlass13device_kernelINS_4gemm6kernel13GemmUniversalIN4cute5tupleIJiiiiEEENS1_10collective13CollectiveMmaINS1_37MainloopSm90TmaGmmaWarpSpecializedFP8ILi8ENS5_IJNS4_1CILi2EEENSA_ILi1EEESC_EEENS1_35KernelTmaWarpSpecializedCooperativeEEENS5_IJNSA_ILi128EEENSA_ILi256EEENSA_ILi64EEEEEENS_12float_e4m3_tENS5_IJlSC_lEEESK_SL_NS4_8TiledMMAINS4_8MMA_AtomIJNS4_4SM904GMMA31MMA_64x256x32_F32E4M3E4M3_SS_TNILNSP_7ScaleInE1ELSR_1EEEEEENS4_6LayoutISD_NS5_IJSC_NSA_ILi0EEESV_EEEEENS5_IJNS4_10UnderscoreESY_SY_EEEEENS4_13SM90_TMA_LOADENS4_14ComposedLayoutINS4_7SwizzleILi2ELi4ELi3EEENS4_18smem_ptr_flag_bitsILi8EEENSU_INS5_IJNSA_ILi8EEESI_EEENS5_IJSI_SC_EEEEEEEvNS4_8identityENS4_23SM90_TMA_LOAD_MULTICASTES1B_vS1C_EENS_8epilogue10collective18CollectiveEpilogueINS1F_22Sm90TmaWarpSpecializedILi4ELi2ELi16ELb0ELb0EEEJSJ_NS5_IJSG_NSA_ILi32EEEEEESK_SL_SK_SL_NS1F_6fusion15FusionCallbacksIS1J_NS1M_17LinCombPerRowBiasISK_fSK_SK_fLi16ELNS_15FloatRoundStyleE2EEESJ_S1L_JEEES11_NS12_INS13_ILi1ELi4ELi3EEES16_NSU_INS5_IJS17_S1K_EEENS5_IJS1K_SC_EEEEEEENS4_39AutoVectorizingCopyWithAssumedAlignmentILi128EEENS4_14SM90_TMA_STOREES1W_S1Y_NS4_9Copy_AtomIJNS4_17SM90_U32x4_STSM_NENS_6half_tEEEEvEEEvvEEEEvNT_6ParamsE --------------------------
	.section	.nv.info._ZN7cutlass13device_kernelINS_4gemm6kernel13GemmUniversalIN4cute5tupleIJiiiiEEENS1_10collective13CollectiveMmaINS1_37MainloopSm90TmaGmmaWarpSpecializedFP8ILi8ENS5_IJNS4_1CILi2EEENSA_ILi1EEESC_EEENS1_35KernelTmaWarpSpecializedCooperativeEEENS5_IJNSA_ILi128EEENSA_ILi256EEENSA_ILi64EEEEEENS_12float_e4m3_tENS5_IJlSC_lEEESK_SL_NS4_8TiledMMAINS4_8MMA_AtomIJNS4_4SM904GMMA31MMA_64x256x32_F32E4M3E4M3_SS_TNILNSP_7ScaleInE1ELSR_1EEEEEENS4_6LayoutISD_NS5_IJSC_NSA_ILi0EEESV_EEEEENS5_IJNS4_10UnderscoreESY_SY_EEEEENS4_13SM90_TMA_LOADENS4_14ComposedLayoutINS4_7SwizzleILi2ELi4ELi3EEENS4_18smem_ptr_flag_bitsILi8EEENSU_INS5_IJNSA_ILi8EEESI_EEENS5_IJSI_SC_EEEEEEEvNS4_8identityENS4_23SM90_TMA_LOAD_MULTICASTES1B_vS1C_EENS_8epilogue10collective18CollectiveEpilogueINS1F_22Sm90TmaWarpSpecializedILi4ELi2ELi16ELb0ELb0EEEJSJ_NS5_IJSG_NSA_ILi32EEEEEESK_SL_SK_SL_NS1F_6fusion15FusionCallbacksIS1J_NS1M_17LinCombPerRowBiasISK_fSK_SK_fLi16ELNS_15FloatRoundStyleE2EEESJ_S1L_JEEES11_NS12_INS13_ILi1ELi4ELi3EEES16_NSU_INS5_IJS17_S1K_EEENS5_IJS1K_SC_EEEEEEENS4_39AutoVectorizingCopyWithAssumedAlignmentILi128EEENS4_14SM90_TMA_STOREES1W_S1Y_NS4_9Copy_AtomIJNS4_17SM90_U32x4_STSM_NENS_6half_tEEEEvEEEvvEEEEvNT_6ParamsE,"",@"SHT_CUDA_INFO"
	.sectionflags	@""
	.align	4


	//----- nvinfo : EIATTR_CUDA_API_VERSION
	.align		4
        /*0000*/ 	.byte	0x04, 0x37
        /*0002*/ 	.short	(.L_22 - .L_21)
.L_21:
        /*0004*/ 	.word	0x00000082


	//----- nvinfo : EIATTR_KPARAM_INFO
	.align		4
.L_22:
        /*0008*/ 	.byte	0x04, 0x17
        /*000a*/ 	.short	(.L_24 - .L_23)
.L_23:
        /*000c*/ 	.word	0x00000000
        /*0010*/ 	.short	0x0000
        /*0012*/ 	.short	0x0070
        /*0014*/ 	.byte	0x00, 0xf0, 0x01, 0x1c


	//----- nvinfo : EIATTR_SPARSE_MMA_MASK
	.align		4
.L_24:
        /*0018*/ 	.byte	0x03, 0x50
        /*001a*/ 	.short	0x0000


	//----- nvinfo : EIATTR_MAXREG_COUNT
	.align		4
        /*001c*/ 	.byte	0x03, 0x1b
        /*001e*/ 	.short	0x00a8


	//----- nvinfo : EIATTR_NUM_BARRIERS
	.align		4
        /*0020*/ 	.byte	0x02, 0x4c
        /*0022*/ 	.byte	0x02
	.zero		1


	//----- nvinfo : EIATTR_EXTERNS
	.align		4
        /*0024*/ 	.byte	0x04, 0x0f
        /*0026*/ 	.short	(.L_26 - .L_25)


	//   ....[0]....
	.align		4
.L_25:
        /*0028*/ 	.word	index@(__assertfail)


	//----- nvinfo : EIATTR_ANNOTATIONS
	.align		4
.L_26:
        /*002c*/ 	.byte	0x04, 0x55
        /*002e*/ 	.short	(.L_28 - .L_27)


	//   ....[0]....
.L_27:
        /*0030*/ 	.word	0x00000001
        /*0034*/ 	.byte	0x70, 0x0c, 0x00, 0x00, 0x01, 0x00, 0x00, 0x00, 0x50, 0x0d, 0x00, 0x00, 0x01, 0x00, 0x00, 0x00
        /* <DEDUP_REMOVED lines=239> */
        /*0f34*/ 	.byte	0x70, 0xe5, 0x00, 0x00, 0x01, 0x00, 0x00, 0x00, 0x90, 0xe5, 0x00, 0x00


	//----- nvinfo : EIATTR_MERCURY_ISA_VERSION
	.align		4
.L_28:
        /*0f40*/ 	.byte	0x03, 0x5f
        /*0f42*/ 	.short	0x0101


	//----- nvinfo : EIATTR_INT_WARP_WIDE_INSTR_OFFSETS
	.align		4
        /*0f44*/ 	.byte	0x04, 0x31
        /*0f46*/ 	.short	(.L_30 - .L_29)


	//   ....[0]....
.L_29:
        /*0f48*/ 	.word	0x00000b30


	//   ....[1]....
        /*0f4c*/ 	.word	0x00000b40


	//   ....[2]....
        /*0f50*/ 	.word	0x00000c30


	//   ....[3]....
        /*0f54*/ 	.word	0x00005830


	//----- nvinfo : EIATTR_COOP_GROUP_MASK_REGIDS
	.align		4
.L_30:
        /*0f58*/ 	.byte	0x04, 0x29
        /*0f5a*/ 	.short	(.L_32 - .L_31)


	//   ....[0]....
.L_31:
        /*0f5c*/ 	.word	0xffffffff


	//   ....[1]....
        /*0f60*/ 	.word	0xffffffff


	//   ....[2]....
        /*0f64*/ 	.word	0xffffffff


	//   ....[3]....
        /*0f68*/ 	.word	0xffffffff


	//   ....[4]....
        /*0f6c*/ 	.word	0xffffffff


	//   ....[5]....
        /*0f70*/ 	.word	0xffffffff


	//   ....[6]....
        /*0f74*/ 	.word	0xffffffff


	//----- nvinfo : EIATTR_COOP_GROUP_INSTR_OFFSETS
	.align		4
.L_32:
        /*0f78*/ 	.byte	0x04, 0x28
        /*0f7a*/ 	.short	(.L_34 - .L_33)


	//   ....[0]....
.L_33:
        /*0f7c*/ 	.word	0x00000070


	//   ....[1]....
        /*0f80*/ 	.word	0x000000a0


	//   ....[2]....
        /*0f84*/ 	.word	0x00000460


	//   ....[3]....
        /*0f88*/ 	.word	0x00000780


	//   ....[4]....
        /*0f8c*/ 	.word	0x000009d0


	//   ....[5]....
        /*0f90*/ 	.word	0x00000d90


	//   ....[6]....
        /*0f94*/ 	.word	0x00001bc0


	//----- nvinfo : EIATTR_REG_RECONFIG
	.align		4
.L_34:
        /*0f98*/ 	.byte	0x01, 0x54
	.zero		2


	//----- nvinfo : EIATTR_SYSCALL_OFFSETS
	.align		4
        /*0f9c*/ 	.byte	0x04, 0x46
        /*0f9e*/ 	.short	(.L_36 - .L_35)


	//   ....[0]....
.L_35:
        /*0fa0*/ 	.word	0x00005a90


	//   ....[1]....
        /*0fa4*/ 	.word	0x00005bd0


	//----- nvinfo : EIATTR_MBARRIER_INSTR_OFFSETS
	.align		4
.L_36:
        /*0fa8*/ 	.byte	0x04, 0x39
        /*0faa*/ 	.short	(.L_38 - .L_37)


	//   ....[0]....
.L_37:
        /*0fac*/ 	.word	0x00000610
        /*0fb0*/ 	.word	0x000000ff
        /*0fb4*/ 	.word	0x00000000
        /*0fb8*/ 	.short	0x0100
        /*0fba*/ 	.byte	0x08
	.zero		1


	//   ....[1]....
        /*0fbc*/ 	.word	0x00000620
        /*0fc0*/ 	.word	0x000000ff
        /*0fc4*/ 	.word	0x00000040
        /*0fc8*/ 	.short	0x0100
        /*0fca*/ 	.byte	0x08
	.zero		1


	//   ....[2]....
        /*0fcc*/ 	.word	0x00000630
        /*0fd0*/ 	.word	0x000000ff
        /*0fd4*/ 	.word	0x00000008
        /*0fd8*/ 	.short	0x0100
        /*0fda*/ 	.byte	0x08
	.zero		1


	//   ....[3]....
        /*0fdc*/ 	.word	0x00000640
        /*0fe0*/ 	.word	0x000000ff
        /*0fe4*/ 	.word	0x00000048
        /*0fe8*/ 	.short	0x0100
        /*0fea*/ 	.byte	0x08
	.zero		1


	//   ....[4]....
        /*0fec*/ 	.word	0x00000650
        /*0ff0*/ 	.word	0x000000ff
        /*0ff4*/ 	.word	0x00000010
        /*0ff8*/ 	.short	0x0100
        /*0ffa*/ 	.byte	0x08
	.zero		1


	//   ....[5]....
        /*0ffc*/ 	.word	0x00000660
        /*1000*/ 	.word	0x000000ff
        /*1004*/ 	.word	0x00000050
        /*1008*/ 	.short	0x0100
        /*100a*/ 	.byte	0x08
	.zero		1


	//   ....[6]....
        /*100c*/ 	.word	0x00000670
        /*1010*/ 	.word	0x000000ff
        /*1014*/ 	.word	0x00000018
        /*1018*/ 	.short	0x0100
        /*101a*/ 	.byte	0x08
	.zero		1


	//   ....[7]....
        /*101c*/ 	.word	0x00000680
        /*1020*/ 	.word	0x000000ff
        /*1024*/ 	.word	0x00000058
        /*1028*/ 	.short	0x0100
        /*102a*/ 	.byte	0x08
	.zero		1


	//   ....[8]....
        /*102c*/ 	.word	0x00000690
        /*1030*/ 	.word	0x000000ff
        /*1034*/ 	.word	0x00000020
        /*1038*/ 	.short	0x0100
        /*103a*/ 	.byte	0x08
	.zero		1


	//   ....[9]....
        /*103c*/ 	.word	0x000006a0
        /*1040*/ 	.word	0x000000ff
        /*1044*/ 	.word	0x00000060
        /*1048*/ 	.short	0x0100
        /*104a*/ 	.byte	0x08
	.zero		1


	//   ....[10]....
        /*104c*/ 	.word	0x000006b0
        /*1050*/ 	.word	0x000000ff
        /*1054*/ 	.word	0x00000028
        /*1058*/ 	.short	0x0100
        /*105a*/ 	.byte	0x08
	.zero		1


	//   ....[11]....
        /*105c*/ 	.word	0x000006c0
        /*1060*/ 	.word	0x000000ff
        /*1064*/ 	.word	0x00000068
        /*1068*/ 	.short	0x0100
        /*106a*/ 	.byte	0x08
	.zero		1


	//   ....[12]....
        /*106c*/ 	.word	0x000006d0
        /*1070*/ 	.word	0x000000ff
        /*1074*/ 	.word	0x00000030
        /*1078*/ 	.short	0x0100
        /*107a*/ 	.byte	0x08
	.zero		1


	//   ....[13]....
        /*107c*/ 	.word	0x000006e0
        /*1080*/ 	.word	0x000000ff
        /*1084*/ 	.word	0x00000070
        /*1088*/ 	.short	0x0100
        /*108a*/ 	.byte	0x08
	.zero		1


	//   ....[14]....
        /*108c*/ 	.word	0x000006f0
        /*1090*/ 	.word	0x000000ff
        /*1094*/ 	.word	0x00000038
        /*1098*/ 	.short	0x0100
        /*109a*/ 	.byte	0x08
	.zero		1


	//   ....[15]....
        /*109c*/ 	.word	0x00000700
        /*10a0*/ 	.word	0x000000ff
        /*10a4*/ 	.word	0x00000078
        /*10a8*/ 	.short	0x0100
        /*10aa*/ 	.byte	0x08
	.zero		1


	//   ....[16]....
        /*10ac*/ 	.word	0x00000930
        /*10b0*/ 	.word	0x000000ff
        /*10b4*/ 	.word	0x00000080
        /*10b8*/ 	.short	0x0100
        /*10ba*/ 	.byte	0x08
	.zero		1


	//   ....[17]....
        /*10bc*/ 	.word	0x00000940
        /*10c0*/ 	.word	0x000000ff
        /*10c4*/ 	.word	0x000000a0
        /*10c8*/ 	.short	0x0100
        /*10ca*/ 	.byte	0x08
	.zero		1


	//   ....[18]....
        /*10cc*/ 	.word	0x00000950
        /*10d0*/ 	.word	0x000000ff
        /*10d4*/ 	.word	0x00000088
        /*10d8*/ 	.short	0x0100
        /*10da*/ 	.byte	0x08
	.zero		1


	//   ....[19]....
        /*10dc*/ 	.word	0x00000960
        /*10e0*/ 	.word	0x000000ff
        /*10e4*/ 	.word	0x000000a8
        /*10e8*/ 	.short	0x0100
        /*10ea*/ 	.byte	0x08
	.zero		1


	//   ....[20]....
        /*10ec*/ 	.word	0x00000970
        /*10f0*/ 	.word	0x000000ff
        /*10f4*/ 	.word	0x00000090
        /*10f8*/ 	.short	0x0100
        /*10fa*/ 	.byte	0x08
	.zero		1


	//   ....[21]....
        /*10fc*/ 	.word	0x00000980
        /*1100*/ 	.word	0x000000ff
        /*1104*/ 	.word	0x000000b0
        /*1108*/ 	.short	0x0100
        /*110a*/ 	.byte	0x08
	.zero		1


	//   ....[22]....
        /*110c*/ 	.word	0x00000990
        /*1110*/ 	.word	0x000000ff
        /*1114*/ 	.word	0x00000098
        /*1118*/ 	.short	0x0100
        /*111a*/ 	.byte	0x08
	.zero		1


	//   ....[23]....
        /*111c*/ 	.word	0x000009a0
        /*1120*/ 	.word	0x000000ff
        /*1124*/ 	.word	0x000000b8
        /*1128*/ 	.short	0x0100
        /*112a*/ 	.byte	0x08
	.zero		1


	//   ....[24]....
        /*112c*/ 	.word	0x00000cb0
        /*1130*/ 	.word	0x000000ff
        /*1134*/ 	.word	0x000000c0
        /*1138*/ 	.short	0x0100
        /*113a*/ 	.byte	0x06
	.zero		1


	//   ....[25]....
        /*113c*/ 	.word	0x00000d30
        /*1140*/ 	.word	0x000000ff
        /*1144*/ 	.word	0x000000c8
        /*1148*/ 	.short	0x0100
        /*114a*/ 	.byte	0x06
	.zero		1


	//   ....[26]....
        /*114c*/ 	.word	0x00002440
        /*1150*/ 	.word	0x000000ff
        /*1154*/ 	.word	0x00000000
        /*1158*/ 	.short	0x010a
        /*115a*/ 	.byte	0x04
	.zero		1


	//   ....[27]....
        /*115c*/ 	.word	0x00002480
        /*1160*/ 	.word	0x000000ff
        /*1164*/ 	.word	0x00000000
        /*1168*/ 	.short	0x010a
        /*116a*/ 	.byte	0x04
	.zero		1


	//   ....[28]....
        /*116c*/ 	.word	0x000037e0
        /*1170*/ 	.word	0x000000ff
        /*1174*/ 	.word	0x00000000
        /*1178*/ 	.short	0x010a
        /*117a*/ 	.byte	0x06
	.zero		1


	//   ....[29]....
        /*117c*/ 	.word	0x00003820
        /*1180*/ 	.word	0x000000ff
        /*1184*/ 	.word	0x00000000
        /*1188*/ 	.short	0x010a
        /*118a*/ 	.byte	0x06
	.zero		1


	//   ....[30]....
        /*118c*/ 	.word	0x00004890
        /*1190*/ 	.word	0x00000003
        /*1194*/ 	.word	0x00000000
        /*1198*/ 	.short	0x0101
        /*119a*/ 	.byte	0x3f
	.zero		1


	//   ....[31]....
        /*119c*/ 	.word	0x000058e0
        /*11a0*/ 	.word	0x00000000
        /*11a4*/ 	.word	0x00000000
        /*11a8*/ 	.short	0x0101
        /*11aa*/ 	.byte	0x3f
	.zero		1


	//   ....[32]....
        /*11ac*/ 	.word	0x000066c0
        /*11b0*/ 	.word	0x00000015
        /*11b4*/ 	.word	0x00000080
        /*11b8*/ 	.short	0x010a
        /*11ba*/ 	.byte	0x3f
	.zero		1


	//   ....[33]....
        /*11bc*/ 	.word	0x000069e0
        /*11c0*/ 	.word	0x00000008
        /*11c4*/ 	.word	0x00000000
        /*11c8*/ 	.short	0x0101
        /*11ca*/ 	.byte	0x3f
	.zero		1


	//   ....[34]....
        /*11cc*/ 	.word	0x00007200
        /*11d0*/ 	.word	0x00000018
        /*11d4*/ 	.word	0x00000080
        /*11d8*/ 	.short	0x010a
        /*11da*/ 	.byte	0x3f
	.zero		1


	//   ....[35]....
        /*11dc*/ 	.word	0x00007430
        /*11e0*/ 	.word	0x0000000d
        /*11e4*/ 	.word	0x00000000
        /*11e8*/ 	.short	0x0101
        /*11ea*/ 	.byte	0x3f
	.zero		1


	//   ....[36]....
        /*11ec*/ 	.word	0x00007b70
        /*11f0*/ 	.word	0x00000014
        /*11f4*/ 	.word	0x00000080
        /*11f8*/ 	.short	0x010a
        /*11fa*/ 	.byte	0x3f
	.zero		1


	//   ....[37]....
        /*11fc*/ 	.word	0x00007da0
        /*1200*/ 	.word	0x0000000d
        /*1204*/ 	.word	0x00000000
        /*1208*/ 	.short	0x0101
        /*120a*/ 	.byte	0x3f
	.zero		1


	//   ....[38]....
        /*120c*/ 	.word	0x000084c0
        /*1210*/ 	.word	0x0000000f
        /*1214*/ 	.word	0x00000080
        /*1218*/ 	.short	0x010a
        /*121a*/ 	.byte	0x3f
	.zero		1


	//   ....[39]....
        /*121c*/ 	.word	0x00008740
        /*1220*/ 	.word	0x0000000f
        /*1224*/ 	.word	0x00000000
        /*1228*/ 	.short	0x0101
        /*122a*/ 	.byte	0x3f
	.zero		1


	//   ....[40]....
        /*122c*/ 	.word	0x00008e70
        /*1230*/ 	.word	0x0000000f
        /*1234*/ 	.word	0x00000080
        /*1238*/ 	.short	0x010a
        /*123a*/ 	.byte	0x3f
	.zero		1


	//   ....[41]....
        /*123c*/ 	.word	0x000090f0
        /*1240*/ 	.word	0x0000000f
        /*1244*/ 	.word	0x00000000
        /*1248*/ 	.short	0x0101
        /*124a*/ 	.byte	0x3f
	.zero		1


	//   ....[42]....
        /*124c*/ 	.word	0x00009820
        /*1250*/ 	.word	0x0000000f
        /*1254*/ 	.word	0x00000080
        /*1258*/ 	.short	0x010a
        /*125a*/ 	.byte	0x3f
	.zero		1


	//   ....[43]....
        /*125c*/ 	.word	0x00009aa0
        /*1260*/ 	.word	0x0000000f
        /*1264*/ 	.word	0x00000000
        /*1268*/ 	.short	0x0101
        /*126a*/ 	.byte	0x3f
	.zero		1


	//   ....[44]....
        /*126c*/ 	.word	0x0000a2a0
        /*1270*/ 	.word	0x0000000f
        /*1274*/ 	.word	0x00000080
        /*1278*/ 	.short	0x010a
        /*127a*/ 	.byte	0x3f
	.zero		1


	//   ....[45]....
        /*127c*/ 	.word	0x0000a520
        /*1280*/ 	.word	0x0000000f
        /*1284*/ 	.word	0x00000000
        /*1288*/ 	.short	0x0101
        /*128a*/ 	.byte	0x3f
	.zero		1


	//   ....[46]....
        /*128c*/ 	.word	0x0000ad50
        /*1290*/ 	.word	0x00000012
        /*1294*/ 	.word	0x00000080
        /*1298*/ 	.short	0x010a
        /*129a*/ 	.byte	0x3f
	.zero		1


	//   ....[47]....
        /*129c*/ 	.word	0x0000afb0
        /*12a0*/ 	.word	0x0000000b
        /*12a4*/ 	.word	0x00000000
        /*12a8*/ 	.short	0x0101
        /*12aa*/ 	.byte	0x3f
	.zero		1


	//   ....[48]....
        /*12ac*/ 	.word	0x0000c570
        /*12b0*/ 	.word	0x000000ff
        /*12b4*/ 	.word	0x000000c8
        /*12b8*/ 	.short	0x010a
        /*12ba*/ 	.byte	0x04
	.zero		1


	//   ....[49]....
        /*12bc*/ 	.word	0x0000c970
        /*12c0*/ 	.word	0x000000ff
        /*12c4*/ 	.word	0x000000a0
        /*12c8*/ 	.short	0x010a
        /*12ca*/ 	.byte	0x0d
	.zero		1


	//   ....[50]....
        /*12cc*/ 	.word	0x0000ca60
        /*12d0*/ 	.word	0x000000ff
        /*12d4*/ 	.word	0x00000080
        /*12d8*/ 	.short	0x010b
        /*12da*/ 	.byte	0x0d
	.zero		1


	//   ....[51]....
        /*12dc*/ 	.word	0x0000cac0
        /*12e0*/ 	.word	0x000000ff
        /*12e4*/ 	.word	0x00000000
        /*12e8*/ 	.short	0x0101
        /*12ea*/ 	.byte	0x10
	.zero		1


	//   ....[52]....
        /*12ec*/ 	.word	0x0000caf0
        /*12f0*/ 	.word	0x000000ff
        /*12f4*/ 	.word	0x000000a8
        /*12f8*/ 	.short	0x010a
        /*12fa*/ 	.byte	0x0d
	.zero		1


	//   ....[53]....
        /*12fc*/ 	.word	0x0000cc00
        /*1300*/ 	.word	0x000000ff
        /*1304*/ 	.word	0x00000088
        /*1308*/ 	.short	0x010b
        /*130a*/ 	.byte	0x0d
	.zero		1


	//   ....[54]....
        /*130c*/ 	.word	0x0000cc60
        /*1310*/ 	.word	0x000000ff
        /*1314*/ 	.word	0x00000000
        /*1318*/ 	.short	0x0101
        /*131a*/ 	.byte	0x12
	.zero		1


	//   ....[55]....
        /*131c*/ 	.word	0x0000cc90
        /*1320*/ 	.word	0x000000ff
        /*1324*/ 	.word	0x000000b0
        /*1328*/ 	.short	0x010a
        /*132a*/ 	.byte	0x0d
	.zero		1


	//   ....[56]....
        /*132c*/ 	.word	0x0000cda0
        /*1330*/ 	.word	0x000000ff
        /*1334*/ 	.word	0x00000090
        /*1338*/ 	.short	0x010b
        /*133a*/ 	.byte	0x0d
	.zero		1


	//   ....[57]....
        /*133c*/ 	.word	0x0000ce00
        /*1340*/ 	.word	0x000000ff
        /*1344*/ 	.word	0x00000000
        /*1348*/ 	.short	0x0101
        /*134a*/ 	.byte	0x17
	.zero		1


	//   ....[58]....
        /*134c*/ 	.word	0x0000ce30
        /*1350*/ 	.word	0x000000ff
        /*1354*/ 	.word	0x000000b8
        /*1358*/ 	.short	0x010a
        /*135a*/ 	.byte	0x0d
	.zero		1


	//   ....[59]....
        /*135c*/ 	.word	0x0000cf40
        /*1360*/ 	.word	0x000000ff
        /*1364*/ 	.word	0x00000098
        /*1368*/ 	.short	0x010b
        /*136a*/ 	.byte	0x0d
	.zero		1


	//   ....[60]....
        /*136c*/ 	.word	0x0000cfa0
        /*1370*/ 	.word	0x000000ff
        /*1374*/ 	.word	0x00000000
        /*1378*/ 	.short	0x0101
        /*137a*/ 	.byte	0x1d
	.zero		1


	//   ....[61]....
        /*137c*/ 	.word	0x0000cfe0
        /*1380*/ 	.word	0x000000ff
        /*1384*/ 	.word	0x000000a0
        /*1388*/ 	.short	0x010a
        /*138a*/ 	.byte	0x0d
	.zero		1


	//   ....[62]....
        /*138c*/ 	.word	0x0000d0e0
        /*1390*/ 	.word	0x000000ff
        /*1394*/ 	.word	0x00000080
        /*1398*/ 	.short	0x010b
        /*139a*/ 	.byte	0x0d
	.zero		1


	//   ....[63]....
        /*139c*/ 	.word	0x0000d120
        /*13a0*/ 	.word	0x000000ff
        /*13a4*/ 	.word	0x00000000
        /*13a8*/ 	.short	0x0101
        /*13aa*/ 	.byte	0x10
	.zero		1


	//   ....[64]....
        /*13ac*/ 	.word	0x0000d150
        /*13b0*/ 	.word	0x000000ff
        /*13b4*/ 	.word	0x000000a8
        /*13b8*/ 	.short	0x010a
        /*13ba*/ 	.byte	0x0d
	.zero		1


	//   ....[65]....
        /*13bc*/ 	.word	0x0000d250
        /*13c0*/ 	.word	0x000000ff
        /*13c4*/ 	.word	0x00000088
        /*13c8*/ 	.short	0x010b
        /*13ca*/ 	.byte	0x0d
	.zero		1


	//   ....[66]....
        /*13cc*/ 	.word	0x0000d290
        /*13d0*/ 	.word	0x000000ff
        /*13d4*/ 	.word	0x00000000
        /*13d8*/ 	.short	0x0101
        /*13da*/ 	.byte	0x12
	.zero		1


	//   ....[67]....
        /*13dc*/ 	.word	0x0000d2c0
        /*13e0*/ 	.word	0x000000ff
        /*13e4*/ 	.word	0x000000b0
        /*13e8*/ 	.short	0x010a
        /*13ea*/ 	.byte	0x0d
	.zero		1


	//   ....[68]....
        /*13ec*/ 	.word	0x0000d3c0
        /*13f0*/ 	.word	0x000000ff
        /*13f4*/ 	.word	0x00000090
        /*13f8*/ 	.short	0x010b
        /*13fa*/ 	.byte	0x0d
	.zero		1


	//   ....[69]....
        /*13fc*/ 	.word	0x0000d400
        /*1400*/ 	.word	0x000000ff
        /*1404*/ 	.word	0x00000000
        /*1408*/ 	.short	0x0101
        /*140a*/ 	.byte	0x17
	.zero		1


	//   ....[70]....
        /*140c*/ 	.word	0x0000d430
        /*1410*/ 	.word	0x000000ff
        /*1414*/ 	.word	0x000000b8
        /*1418*/ 	.short	0x010a
        /*141a*/ 	.byte	0x0d
	.zero		1


	//   ....[71]....
        /*141c*/ 	.word	0x0000d530
        /*1420*/ 	.word	0x000000ff
        /*1424*/ 	.word	0x00000098
        /*1428*/ 	.short	0x010b
        /*142a*/ 	.byte	0x0d
	.zero		1


	//   ....[72]....
        /*142c*/ 	.word	0x0000d580
        /*1430*/ 	.word	0x000000ff
        /*1434*/ 	.word	0x00000000
        /*1438*/ 	.short	0x0101
        /*143a*/ 	.byte	0x1d
	.zero		1


	//   ....[73]....
        /*143c*/ 	.word	0x0000dcc0
        /*1440*/ 	.word	0x00000000
        /*1444*/ 	.word	0x000000a0
        /*1448*/ 	.short	0x010a
        /*144a*/ 	.byte	0x3f
	.zero		1


	//   ....[74]....
        /*144c*/ 	.word	0x0000dd00
        /*1450*/ 	.word	0x00000000
        /*1454*/ 	.word	0x000000a8
        /*1458*/ 	.short	0x010a
        /*145a*/ 	.byte	0x3f
	.zero		1


	//   ....[75]....
        /*145c*/ 	.word	0x0000dd40
        /*1460*/ 	.word	0x00000000
        /*1464*/ 	.word	0x000000b0
        /*1468*/ 	.short	0x010a
        /*146a*/ 	.byte	0x3f
	.zero		1


	//   ....[76]....
        /*146c*/ 	.word	0x0000dda0
        /*1470*/ 	.word	0x00000000
        /*1474*/ 	.word	0x000000b8
        /*1478*/ 	.short	0x010a
        /*147a*/ 	.byte	0x3f
	.zero		1


	//   ....[77]....
        /*147c*/ 	.word	0x0000e0f0
        /*1480*/ 	.word	0x0000000b
        /*1484*/ 	.word	0x00000040
        /*1488*/ 	.short	0x010a
        /*148a*/ 	.byte	0x3f
	.zero		1


	//   ....[78]....
        /*148c*/ 	.word	0x0000e500
        /*1490*/ 	.word	0x00000002
        /*1494*/ 	.word	0x000000c8
        /*1498*/ 	.short	0x0101
        /*149a*/ 	.byte	0x3f
	.zero		1


	//   ....[79]....
        /*149c*/ 	.word	0x0000ec80
        /*14a0*/ 	.word	0x00000005
        /*14a4*/ 	.word	0x00000000
        /*14a8*/ 	.short	0x010a
        /*14aa*/ 	.byte	0x3f
	.zero		1


	//   ....[80]....
        /*14ac*/ 	.word	0x0000ed00
        /*14b0*/ 	.word	0x00000007
        /*14b4*/ 	.word	0x00000000
        /*14b8*/ 	.short	0x010a
        /*14ba*/ 	.byte	0x3f
	.zero		1


	//   ....[81]....
        /*14bc*/ 	.word	0x0000ed90
        /*14c0*/ 	.word	0x00000006
        /*14c4*/ 	.word	0x00000000
        /*14c8*/ 	.short	0x010a
        /*14ca*/ 	.byte	0x3f
	.zero		1


	//   ....[82]....
        /*14cc*/ 	.word	0x0000ee20
        /*14d0*/ 	.word	0x00000007
        /*14d4*/ 	.word	0x00000000
        /*14d8*/ 	.short	0x010a
        /*14da*/ 	.byte	0x3f
	.zero		1


	//   ....[83]....
        /*14dc*/ 	.word	0x0000eeb0
        /*14e0*/ 	.word	0x00000006
        /*14e4*/ 	.word	0x00000000
        /*14e8*/ 	.short	0x010a
        /*14ea*/ 	.byte	0x3f
	.zero		1


	//   ....[84]....
        /*14ec*/ 	.word	0x0000ef40
        /*14f0*/ 	.word	0x00000007
        /*14f4*/ 	.word	0x00000000
        /*14f8*/ 	.short	0x010a
        /*14fa*/ 	.byte	0x3f
	.zero		1


	//   ....[85]....
        /*14fc*/ 	.word	0x0000efd0
        /*1500*/ 	.word	0x00000006
        /*1504*/ 	.word	0x00000000
        /*1508*/ 	.short	0x010a
        /*150a*/ 	.byte	0x3f
	.zero		1


	//   ....[86]....
        /*150c*/ 	.word	0x0000f060
        /*1510*/ 	.word	0x00000003
        /*1514*/ 	.word	0x00000000
        /*1518*/ 	.short	0x010a
        /*151a*/ 	.byte	0x3f
	.zero		1


	//   ....[87]....
        /*151c*/ 	.word	0x0000f0d0
        /*1520*/ 	.word	0x00000003
        /*1524*/ 	.word	0x00000000
        /*1528*/ 	.short	0x010a
        /*152a*/ 	.byte	0x3f
	.zero		1


	//   ....[88]....
        /*152c*/ 	.word	0x0000f130
        /*1530*/ 	.word	0x00000004
        /*1534*/ 	.word	0x00000000
        /*1538*/ 	.short	0x010a
        /*153a*/ 	.byte	0x3f
	.zero		1


	//   ....[89]....
        /*153c*/ 	.word	0x0000f180
        /*1540*/ 	.word	0x00000015
        /*1544*/ 	.word	0x00000080
        /*1548*/ 	.short	0x010a
        /*154a*/ 	.byte	0x3f
	.zero		1


	//   ....[90]....
        /*154c*/ 	.word	0x0000f1d0
        /*1550*/ 	.word	0x00000018
        /*1554*/ 	.word	0x00000080
        /*1558*/ 	.short	0x010a
        /*155a*/ 	.byte	0x3f
	.zero		1


	//   ....[91]....
        /*155c*/ 	.word	0x0000f220
        /*1560*/ 	.word	0x00000014
        /*1564*/ 	.word	0x00000080
        /*1568*/ 	.short	0x010a
        /*156a*/ 	.byte	0x3f
	.zero		1


	//   ....[92]....
        /*156c*/ 	.word	0x0000f270
        /*1570*/ 	.word	0x0000000f
        /*1574*/ 	.word	0x00000080
        /*1578*/ 	.short	0x010a
        /*157a*/ 	.byte	0x3f
	.zero		1


	//   ....[93]....
        /*157c*/ 	.word	0x0000f2c0
        /*1580*/ 	.word	0x0000000f
        /*1584*/ 	.word	0x00000080
        /*1588*/ 	.short	0x010a
        /*158a*/ 	.byte	0x3f
	.zero		1


	//   ....[94]....
        /*158c*/ 	.word	0x0000f310
        /*1590*/ 	.word	0x0000000f
        /*1594*/ 	.word	0x00000080
        /*1598*/ 	.short	0x010a
        /*159a*/ 	.byte	0x3f
	.zero		1


	//   ....[95]....
        /*159c*/ 	.word	0x0000f360
        /*15a0*/ 	.word	0x0000000f
        /*15a4*/ 	.word	0x00000080
        /*15a8*/ 	.short	0x010a
        /*15aa*/ 	.byte	0x3f
	.zero		1


	//   ....[96]....
        /*15ac*/ 	.word	0x0000f3b0
        /*15b0*/ 	.word	0x00000012
        /*15b4*/ 	.word	0x00000080
        /*15b8*/ 	.short	0x010a
        /*15ba*/ 	.byte	0x3f
	.zero		1


	//   ....[97]....
        /*15bc*/ 	.word	0x0000f410
        /*15c0*/ 	.word	0x00000005
        /*15c4*/ 	.word	0x000000c8
        /*15c8*/ 	.short	0x010a
        /*15ca*/ 	.byte	0x3f
	.zero		1


	//   ....[98]....
        /*15cc*/ 	.word	0x0000f470
        /*15d0*/ 	.word	0x00000003
        /*15d4*/ 	.word	0x000000a0
        /*15d8*/ 	.short	0x010a
        /*15da*/ 	.byte	0x3f
	.zero		1


	//   ....[99]....
        /*15dc*/ 	.word	0x0000f4d0
        /*15e0*/ 	.word	0x00000003
        /*15e4*/ 	.word	0x000000a8
        /*15e8*/ 	.short	0x010a
        /*15ea*/ 	.byte	0x3f
	.zero		1


	//   ....[100]....
        /*15ec*/ 	.word	0x0000f530
        /*15f0*/ 	.word	0x00000003
        /*15f4*/ 	.word	0x000000b0
        /*15f8*/ 	.short	0x010a
        /*15fa*/ 	.byte	0x3f
	.zero		1


	//   ....[101]....
        /*15fc*/ 	.word	0x0000f590
        /*1600*/ 	.word	0x00000003
        /*1604*/ 	.word	0x000000b8
        /*1608*/ 	.short	0x010a
        /*160a*/ 	.byte	0x3f
	.zero		1


	//   ....[102]....
        /*160c*/ 	.word	0x0000f5f0
        /*1610*/ 	.word	0x00000003
        /*1614*/ 	.word	0x000000a0
        /*1618*/ 	.short	0x010a
        /*161a*/ 	.byte	0x3f
	.zero		1


	//   ....[103]....
        /*161c*/ 	.word	0x0000f650
        /*1620*/ 	.word	0x00000003
        /*1624*/ 	.word	0x000000a8
        /*1628*/ 	.short	0x010a
        /*162a*/ 	.byte	0x3f
	.zero		1


	//   ....[104]....
        /*162c*/ 	.word	0x0000f6b0
        /*1630*/ 	.word	0x00000003
        /*1634*/ 	.word	0x000000b0
        /*1638*/ 	.short	0x010a
        /*163a*/ 	.byte	0x3f
	.zero		1


	//   ....[105]....
        /*163c*/ 	.word	0x0000f710
        /*1640*/ 	.word	0x00000003
        /*1644*/ 	.word	0x000000b8
        /*1648*/ 	.short	0x010a
        /*164a*/ 	.byte	0x3f
	.zero		1


	//   ....[106]....
        /*164c*/ 	.word	0x0000f760
        /*1650*/ 	.word	0x00000000
        /*1654*/ 	.word	0x000000a0
        /*1658*/ 	.short	0x010a
        /*165a*/ 	.byte	0x3f
	.zero		1


	//   ....[107]....
        /*165c*/ 	.word	0x0000f7b0
        /*1660*/ 	.word	0x00000000
        /*1664*/ 	.word	0x000000a8
        /*1668*/ 	.short	0x010a
        /*166a*/ 	.byte	0x3f
	.zero		1


	//   ....[108]....
        /*166c*/ 	.word	0x0000f800
        /*1670*/ 	.word	0x00000000
        /*1674*/ 	.word	0x000000b0
        /*1678*/ 	.short	0x010a
        /*167a*/ 	.byte	0x3f
	.zero		1


	//   ....[109]....
        /*167c*/ 	.word	0x0000f8e0
        /*1680*/ 	.word	0x0000000b
        /*1684*/ 	.word	0x00000040
        /*1688*/ 	.short	0x010a
        /*168a*/ 	.byte	0x3f
	.zero		1


	//   ....[110]....
        /*168c*/ 	.word	0x0000f9c0
        /*1690*/ 	.word	0x00000005
        /*1694*/ 	.word	0x00000000
        /*1698*/ 	.short	0x010a
        /*169a*/ 	.byte	0x3f
	.zero		1


	//   ....[111]....
        /*169c*/ 	.word	0x0000fa10
        /*16a0*/ 	.word	0x00000007
        /*16a4*/ 	.word	0x00000000
        /*16a8*/ 	.short	0x010a
        /*16aa*/ 	.byte	0x3f
	.zero		1


	//   ....[112]....
        /*16ac*/ 	.word	0x0000fa60
        /*16b0*/ 	.word	0x00000006
        /*16b4*/ 	.word	0x00000000
        /*16b8*/ 	.short	0x010a
        /*16ba*/ 	.byte	0x3f
	.zero		1


	//   ....[113]....
        /*16bc*/ 	.word	0x0000fab0
        /*16c0*/ 	.word	0x00000007
        /*16c4*/ 	.word	0x00000000
        /*16c8*/ 	.short	0x010a
        /*16ca*/ 	.byte	0x3f
	.zero		1


	//   ....[114]....
        /*16cc*/ 	.word	0x0000fb00
        /*16d0*/ 	.word	0x00000006
        /*16d4*/ 	.word	0x00000000
        /*16d8*/ 	.short	0x010a
        /*16da*/ 	.byte	0x3f
	.zero		1


	//   ....[115]....
        /*16dc*/ 	.word	0x0000fb50
        /*16e0*/ 	.word	0x00000007
        /*16e4*/ 	.word	0x00000000
        /*16e8*/ 	.short	0x010a
        /*16ea*/ 	.byte	0x3f
	.zero		1


	//   ....[116]....
        /*16ec*/ 	.word	0x0000fba0
        /*16f0*/ 	.word	0x00000006
        /*16f4*/ 	.word	0x00000000
        /*16f8*/ 	.short	0x010a
        /*16fa*/ 	.byte	0x3f
	.zero		1


	//----- nvinfo : EIATTR_NUM_MBARRIERS
	.align		4
.L_38:
        /*16fc*/ 	.byte	0x03, 0x38
        /*16fe*/ 	.short	0x001a


	//----- nvinfo : EIATTR_EXIT_INSTR_OFFSETS
	.align		4
        /*1700*/ 	.byte	0x04, 0x1c
        /*1702*/ 	.short	(.L_40 - .L_39)


	//   ....[0]....
.L_39:
        /*1704*/ 	.word	0x00000fb0


	//   ....[1]....
        /*1708*/ 	.word	0x000017b0


	//   ....[2]....
        /*170c*/ 	.word	0x0000beb0


	//   ....[3]....
        /*1710*/ 	.word	0x0000c470


	//   ....[4]....
        /*1714*/ 	.word	0x0000c500


	//   ....[5]....
        /*1718*/ 	.word	0x0000ddf0


	//   ....[6]....
        /*171c*/ 	.word	0x0000f0b0


	//----- nvinfo : EIATTR_MAX_THREADS
	.align		4
.L_40:
        /*1720*/ 	.byte	0x04, 0x05
        /*1722*/ 	.short	(.L_42 - .L_41)
.L_41:
        /*1724*/ 	.word	0x00000180
        /*1728*/ 	.word	0x00000001
        /*172c*/ 	.word	0x00000001


	//----- nvinfo : EIATTR_CRS_STACK_SIZE
	.align		4
.L_42:
        /*1730*/ 	.byte	0x04, 0x1e
        /*1732*/ 	.short	(.L_44 - .L_43)
.L_43:
        /*1734*/ 	.word	0x00000000


	//----- nvinfo : EIATTR_CBANK_PARAM_SIZE
	.align		4
.L_44:
        /*1738*/ 	.byte	0x03, 0x19
        /*173a*/ 	.short	0x0770


	//----- nvinfo : EIATTR_PARAM_CBANK
	.align		4
        /*173c*/ 	.byte	0x04, 0x0a
        /*173e*/ 	.short	(.L_46 - .L_45)
	.align		4
.L_45:
        /*1740*/ 	.word	index@(.nv.constant0._ZN7cutlass13device_kernelINS_4gemm6kernel13GemmUniversalIN4cute5tupleIJiiiiEEENS1_10collective13CollectiveMmaINS1_37MainloopSm90TmaGmmaWarpSpecializedFP8ILi8ENS5_IJNS4_1CILi2EEENSA_ILi1EEESC_EEENS1_35KernelTmaWarpSpecializedCooperativeEEENS5_IJNSA_ILi128EEENSA_ILi256EEENSA_ILi64EEEEEENS_12float_e4m3_tENS5_IJlSC_lEEESK_SL_NS4_8TiledMMAINS4_8MMA_AtomIJNS4_4SM904GMMA31MMA_64x256x32_F32E4M3E4M3_SS_TNILNSP_7ScaleInE1ELSR_1EEEEEENS4_6LayoutISD_NS5_IJSC_NSA_ILi0EEESV_EEEEENS5_IJNS4_10UnderscoreESY_SY_EEEEENS4_13SM90_TMA_LOADENS4_14ComposedLayoutINS4_7SwizzleILi2ELi4ELi3EEENS4_18smem_ptr_flag_bitsILi8EEENSU_INS5_IJNSA_ILi8EEESI_EEENS5_IJSI_SC_EEEEEEEvNS4_8identityENS4_23SM90_TMA_LOAD_MULTICASTES1B_vS1C_EENS_8epilogue10collective18CollectiveEpilogueINS1F_22Sm90TmaWarpSpecializedILi4ELi2ELi16ELb0ELb0EEEJSJ_NS5_IJSG_NSA_ILi32EEEEEESK_SL_SK_SL_NS1F_6fusion15FusionCallbacksIS1J_NS1M_17LinCombPerRowBiasISK_fSK_SK_fLi16ELNS_15FloatRoundStyleE2EEESJ_S1L_JEEES11_NS12_INS13_ILi1ELi4ELi3EEES16_NSU_INS5_IJS17_S1K_EEENS5_IJS1K_SC_EEEEEEENS4_39AutoVectorizingCopyWithAssumedAlignmentILi128EEENS4_14SM90_TMA_STOREES1W_S1Y_NS4_9Copy_AtomIJNS4_17SM90_U32x4_STSM_NENS_6half_tEEEEvEEEvvEEEEvNT_6ParamsE)
        /*1744*/ 	.short	0x0210
        /*1746*/ 	.short	0x0770


	//----- nvinfo : EIATTR_SW_WAR
	.align		4
.L_46:
        /*1748*/ 	.byte	0x04, 0x36
        /*174a*/ 	.short	(.L_48 - .L_47)
.L_47:
        /*174c*/ 	.word	0x00000008
.L_48:


//--------------------- .nv.callgraph             --------------------------
	.section	.nv.callgraph,"",@"SHT_CUDA_CALLGRAPH"
	.align	4
	.sectionentsize	8
	.align		4
        /*0000*/ 	.word	0x00000000
	.align		4
        /*0004*/ 	.word	0xffffffff
	.align		4
        /*0008*/ 	.word	index@(_ZN7cutlass13device_kernelINS_4gemm6kernel13GemmUniversalIN4cute5tupleIJiiiiEEENS1_10collective13CollectiveMmaINS1_37MainloopSm90TmaGmmaWarpSpecializedFP8ILi8ENS5_IJNS4_1CILi2EEENSA_ILi1EEESC_EEENS1_35KernelTmaWarpSpecializedCooperativeEEENS5_IJNSA_ILi128EEENSA_ILi256EEENSA_ILi64EEEEEENS_12float_e4m3_tENS5_IJlSC_lEEESK_SL_NS4_8TiledMMAINS4_8MMA_AtomIJNS4_4SM904GMMA31MMA_64x256x32_F32E4M3E4M3_SS_TNILNSP_7ScaleInE1ELSR_1EEEEEENS4_6LayoutISD_NS5_IJSC_NSA_ILi0EEESV_EEEEENS5_IJNS4_10UnderscoreESY_SY_EEEEENS4_13SM90_TMA_LOADENS4_14ComposedLayoutINS4_7SwizzleILi2ELi4ELi3EEENS4_18smem_ptr_flag_bitsILi8EEENSU_INS5_IJNSA_ILi8EEESI_EEENS5_IJSI_SC_EEEEEEEvNS4_8identityENS4_23SM90_TMA_LOAD_MULTICASTES1B_vS1C_EENS_8epilogue10collective18CollectiveEpilogueINS1F_22Sm90TmaWarpSpecializedILi4ELi2ELi16ELb0ELb0EEEJSJ_NS5_IJSG_NSA_ILi32EEEEEESK_SL_SK_SL_NS1F_6fusion15FusionCallbacksIS1J_NS1M_17LinCombPerRowBiasISK_fSK_SK_fLi16ELNS_15FloatRoundStyleE2EEESJ_S1L_JEEES11_NS12_INS13_ILi1ELi4ELi3EEES16_NSU_INS5_IJS17_S1K_EEENS5_IJS1K_SC_EEEEEEENS4_39AutoVectorizingCopyWithAssumedAlignmentILi128EEENS4_14SM90_TMA_STOREES1W_S1Y_NS4_9Copy_AtomIJNS4_17SM90_U32x4_STSM_NENS_6half_tEEEEvEEEvvEEEEvNT_6ParamsE)
	.align		4
        /*000c*/ 	.word	index@(__assertfail)
	.align		4
        /*0010*/ 	.word	0x00000000
	.align		4
        /*0014*/ 	.word	0xfffffffe
	.align		4
        /*0018*/ 	.word	0x00000000
	.align		4
        /*001c*/ 	.word	0xfffffffd
	.align		4
        /*0020*/ 	.word	0x00000000
	.align		4
        /*0024*/ 	.word	0xfffffffc


//--------------------- .nv.constant4             --------------------------
	.section	.nv.constant4,"a",@progbits
	.align	8
	.align		8
.nv.constant4:
        /*0000*/ 	.dword	__assertfail
	.align		8
        /*0008*/ 	.dword	__unnamed_1
	.align		8
        /*0010*/ 	.dword	__unnamed_2
	.align		8
        /*0018*/ 	.dword	_ZN39_INTERNAL_6e5af687_4_k_cu_af66a0c6_27824cuda3std3__45__cpo5beginE
	.align		8
        /*0020*/ 	.dword	_ZN39_INTERNAL_6e5af687_4_k_cu_af66a0c6_27824cuda3std3__45__cpo3endE
	.align		8
        /*0028*/ 	.dword	_ZN39_INTERNAL_6e5af687_4_k_cu_af66a0c6_27824cuda3std3__45__cpo6cbeginE
	.align		8
        /*0030*/ 	.dword	_ZN39_INTERNAL_6e5af687_4_k_cu_af66a0c6_27824cuda3std3__45__cpo4cendE
	.align		8
        /*0038*/ 	.dword	_ZN39_INTERNAL_6e5af687_4_k_cu_af66a0c6_27824cuda3std3__441_GLOBAL__N__6e5af687_4_k_cu_af66a0c6_27826ignoreE
	.align		8
        /*0040*/ 	.dword	_ZN39_INTERNAL_6e5af687_4_k_cu_af66a0c6_27824cuda3std3__419piecewise_constructE
	.align		8
        /*0048*/ 	.dword	_ZN39_INTERNAL_6e5af687_4_k_cu_af66a0c6_27824cuda3std3__48in_placeE
	.align		8
        /*0050*/ 	.dword	_ZN39_INTERNAL_6e5af687_4_k_cu_af66a0c6_27824cuda3std6ranges3__45__cpo4swapE
	.align		8
        /*0058*/ 	.dword	_ZN39_INTERNAL_6e5af687_4_k_cu_af66a0c6_27824cuda3std6ranges3__45__cpo9iter_moveE
	.align		8
        /*0060*/ 	.dword	_ZN39_INTERNAL_6e5af687_4_k_cu_af66a0c6_27824cute7productE
	.align		8
        /*0068*/ 	.dword	_ZN39_INTERNAL_6e5af687_4_k_cu_af66a0c6_27824cute1_E
	.align		8
        /*0070*/ 	.dword	$str$24
	.align		8
        /*0078*/ 	.dword	$str$25


//--------------------- .text._ZN7cutlass13device_kernelINS_4gemm6kernel13GemmUniversalIN4cute5tupleIJiiiiEEENS1_10collective13CollectiveMmaINS1_37MainloopSm90TmaGmmaWarpSpecializedFP8ILi8ENS5_IJNS4_1CILi2EEENSA_ILi1EEESC_EEENS1_35KernelTmaWarpSpecializedCooperativeEEENS5_IJNSA_ILi128EEENSA_ILi256EEENSA_ILi64EEEEEENS_12float_e4m3_tENS5_IJlSC_lEEESK_SL_NS4_8TiledMMAINS4_8MMA_AtomIJNS4_4SM904GMMA31MMA_64x256x32_F32E4M3E4M3_SS_TNILNSP_7ScaleInE1ELSR_1EEEEEENS4_6LayoutISD_NS5_IJSC_NSA_ILi0EEESV_EEEEENS5_IJNS4_10UnderscoreESY_SY_EEEEENS4_13SM90_TMA_LOADENS4_14ComposedLayoutINS4_7SwizzleILi2ELi4ELi3EEENS4_18smem_ptr_flag_bitsILi8EEENSU_INS5_IJNSA_ILi8EEESI_EEENS5_IJSI_SC_EEEEEEEvNS4_8identityENS4_23SM90_TMA_LOAD_MULTICASTES1B_vS1C_EENS_8epilogue10collective18CollectiveEpilogueINS1F_22Sm90TmaWarpSpecializedILi4ELi2ELi16ELb0ELb0EEEJSJ_NS5_IJSG_NSA_ILi32EEEEEESK_SL_SK_SL_NS1F_6fusion15FusionCallbacksIS1J_NS1M_17LinCombPerRowBiasISK_fSK_SK_fLi16ELNS_15FloatRoundStyleE2EEESJ_S1L_JEEES11_NS12_INS13_ILi1ELi4ELi3EEES16_NSU_INS5_IJS17_S1K_EEENS5_IJS1K_SC_EEEEEEENS4_39AutoVectorizingCopyWithAssumedAlignmentILi128EEENS4_14SM90_TMA_STOREES1W_S1Y_NS4_9Copy_AtomIJNS4_17SM90_U32x4_STSM_NENS_6half_tEEEEvEEEvvEEEEvNT_6ParamsE --------------------------
	.section	.text._ZN7cutlass13device_kernelINS_4gemm6kernel13GemmUniversalIN4cute5tupleIJiiiiEEENS1_10collective13CollectiveMmaINS1_37MainloopSm90TmaGmmaWarpSpecializedFP8ILi8ENS5_IJNS4_1CILi2EEENSA_ILi1EEESC_EEENS1_35KernelTmaWarpSpecializedCooperativeEEENS5_IJNSA_ILi128EEENSA_ILi256EEENSA_ILi64EEEEEENS_12float_e4m3_tENS5_IJlSC_lEEESK_SL_NS4_8TiledMMAINS4_8MMA_AtomIJNS4_4SM904GMMA31MMA_64x256x32_F32E4M3E4M3_SS_TNILNSP_7ScaleInE1ELSR_1EEEEEENS4_6LayoutISD_NS5_IJSC_NSA_ILi0EEESV_EEEEENS5_IJNS4_10UnderscoreESY_SY_EEEEENS4_13SM90_TMA_LOADENS4_14ComposedLayoutINS4_7SwizzleILi2ELi4ELi3EEENS4_18smem_ptr_flag_bitsILi8EEENSU_INS5_IJNSA_ILi8EEESI_EEENS5_IJSI_SC_EEEEEEEvNS4_8identityENS4_23SM90_TMA_LOAD_MULTICASTES1B_vS1C_EENS_8epilogue10collective18CollectiveEpilogueINS1F_22Sm90TmaWarpSpecializedILi4ELi2ELi16ELb0ELb0EEEJSJ_NS5_IJSG_NSA_ILi32EEEEEESK_SL_SK_SL_NS1F_6fusion15FusionCallbacksIS1J_NS1M_17LinCombPerRowBiasISK_fSK_SK_fLi16ELNS_15FloatRoundStyleE2EEESJ_S1L_JEEES11_NS12_INS13_ILi1ELi4ELi3EEES16_NSU_INS5_IJS17_S1K_EEENS5_IJS1K_SC_EEEEEEENS4_39AutoVectorizingCopyWithAssumedAlignmentILi128EEENS4_14SM90_TMA_STOREES1W_S1Y_NS4_9Copy_AtomIJNS4_17SM90_U32x4_STSM_NENS_6half_tEEEEvEEEvvEEEEvNT_6ParamsE,"ax",@progbits
	.align	128
.text._ZN7cutlass13device_kernelINS_4gemm6kernel13GemmUniversalIN4cute5tupleIJiiiiEEENS1_10collective13CollectiveMmaINS1_37MainloopSm90TmaGmmaWarpSpecializedFP8ILi8ENS5_IJNS4_1CILi2EEENSA_ILi1EEESC_EEENS1_35KernelTmaWarpSpecializedCooperativeEEENS5_IJNSA_ILi128EEENSA_ILi256EEENSA_ILi64EEEEEENS_12float_e4m3_tENS5_IJlSC_lEEESK_SL_NS4_8TiledMMAINS4_8MMA_AtomIJNS4_4SM904GMMA31MMA_64x256x32_F32E4M3E4M3_SS_TNILNSP_7ScaleInE1ELSR_1EEEEEENS4_6LayoutISD_NS5_IJSC_NSA_ILi0EEESV_EEEEENS5_IJNS4_10UnderscoreESY_SY_EEEEENS4_13SM90_TMA_LOADENS4_14ComposedLayoutINS4_7SwizzleILi2ELi4ELi3EEENS4_18smem_ptr_flag_bitsILi8EEENSU_INS5_IJNSA_ILi8EEESI_EEENS5_IJSI_SC_EEEEEEEvNS4_8identityENS4_23SM90_TMA_LOAD_MULTICASTES1B_vS1C_EENS_8epilogue10collective18CollectiveEpilogueINS1F_22Sm90TmaWarpSpecializedILi4ELi2ELi16ELb0ELb0EEEJSJ_NS5_IJSG_NSA_ILi32EEEEEESK_SL_SK_SL_NS1F_6fusion15FusionCallbacksIS1J_NS1M_17LinCombPerRowBiasISK_fSK_SK_fLi16ELNS_15FloatRoundStyleE2EEESJ_S1L_JEEES11_NS12_INS13_ILi1ELi4ELi3EEES16_NSU_INS5_IJS17_S1K_EEENS5_IJS1K_SC_EEEEEEENS4_39AutoVectorizingCopyWithAssumedAlignmentILi128EEENS4_14SM90_TMA_STOREES1W_S1Y_NS4_9Copy_AtomIJNS4_17SM90_U32x4_STSM_NENS_6half_tEEEEvEEEvvEEEEvNT_6ParamsE:
        .type           _ZN7cutlass13device_kernelINS_4gemm6kernel13GemmUniversalIN4cute5tupleIJiiiiEEENS1_10collective13CollectiveMmaINS1_37MainloopSm90TmaGmmaWarpSpecializedFP8ILi8ENS5_IJNS4_1CILi2EEENSA_ILi1EEESC_EEENS1_35KernelTmaWarpSpecializedCooperativeEEENS5_IJNSA_ILi128EEENSA_ILi256EEENSA_ILi64EEEEEENS_12float_e4m3_tENS5_IJlSC_lEEESK_SL_NS4_8TiledMMAINS4_8MMA_AtomIJNS4_4SM904GMMA31MMA_64x256x32_F32E4M3E4M3_SS_TNILNSP_7ScaleInE1ELSR_1EEEEEENS4_6LayoutISD_NS5_IJSC_NSA_ILi0EEESV_EEEEENS5_IJNS4_10UnderscoreESY_SY_EEEEENS4_13SM90_TMA_LOADENS4_14ComposedLayoutINS4_7SwizzleILi2ELi4ELi3EEENS4_18smem_ptr_flag_bitsILi8EEENSU_INS5_IJNSA_ILi8EEESI_EEENS5_IJSI_SC_EEEEEEEvNS4_8identityENS4_23SM90_TMA_LOAD_MULTICASTES1B_vS1C_EENS_8epilogue10collective18CollectiveEpilogueINS1F_22Sm90TmaWarpSpecializedILi4ELi2ELi16ELb0ELb0EEEJSJ_NS5_IJSG_NSA_ILi32EEEEEESK_SL_SK_SL_NS1F_6fusion15FusionCallbacksIS1J_NS1M_17LinCombPerRowBiasISK_fSK_SK_fLi16ELNS_15FloatRoundStyleE2EEESJ_S1L_JEEES11_NS12_INS13_ILi1ELi4ELi3EEES16_NSU_INS5_IJS17_S1K_EEENS5_IJS1K_SC_EEEEEEENS4_39AutoVectorizingCopyWithAssumedAlignmentILi128EEENS4_14SM90_TMA_STOREES1W_S1Y_NS4_9Copy_AtomIJNS4_17SM90_U32x4_STSM_NENS_6half_tEEEEvEEEvvEEEEvNT_6ParamsE,@function
        .size           _ZN7cutlass13device_kernelINS_4gemm6kernel13GemmUniversalIN4cute5tupleIJiiiiEEENS1_10collective13CollectiveMmaINS1_37MainloopSm90TmaGmmaWarpSpecializedFP8ILi8ENS5_IJNS4_1CILi2EEENSA_ILi1EEESC_EEENS1_35KernelTmaWarpSpecializedCooperativeEEENS5_IJNSA_ILi128EEENSA_ILi256EEENSA_ILi64EEEEEENS_12float_e4m3_tENS5_IJlSC_lEEESK_SL_NS4_8TiledMMAINS4_8MMA_AtomIJNS4_4SM904GMMA31MMA_64x256x32_F32E4M3E4M3_SS_TNILNSP_7ScaleInE1ELSR_1EEEEEENS4_6LayoutISD_NS5_IJSC_NSA_ILi0EEESV_EEEEENS5_IJNS4_10UnderscoreESY_SY_EEEEENS4_13SM90_TMA_LOADENS4_14ComposedLayoutINS4_7SwizzleILi2ELi4ELi3EEENS4_18smem_ptr_flag_bitsILi8EEENSU_INS5_IJNSA_ILi8EEESI_EEENS5_IJSI_SC_EEEEEEEvNS4_8identityENS4_23SM90_TMA_LOAD_MULTICASTES1B_vS1C_EENS_8epilogue10collective18CollectiveEpilogueINS1F_22Sm90TmaWarpSpecializedILi4ELi2ELi16ELb0ELb0EEEJSJ_NS5_IJSG_NSA_ILi32EEEEEESK_SL_SK_SL_NS1F_6fusion15FusionCallbacksIS1J_NS1M_17LinCombPerRowBiasISK_fSK_SK_fLi16ELNS_15FloatRoundStyleE2EEESJ_S1L_JEEES11_NS12_INS13_ILi1ELi4ELi3EEES16_NSU_INS5_IJS17_S1K_EEENS5_IJS1K_SC_EEEEEEENS4_39AutoVectorizingCopyWithAssumedAlignmentILi128EEENS4_14SM90_TMA_STOREES1W_S1Y_NS4_9Copy_AtomIJNS4_17SM90_U32x4_STSM_NENS_6half_tEEEEvEEEvvEEEEvNT_6ParamsE,(.L_x_277 - _ZN7cutlass13device_kernelINS_4gemm6kernel13GemmUniversalIN4cute5tupleIJiiiiEEENS1_10collective13CollectiveMmaINS1_37MainloopSm90TmaGmmaWarpSpecializedFP8ILi8ENS5_IJNS4_1CILi2EEENSA_ILi1EEESC_EEENS1_35KernelTmaWarpSpecializedCooperativeEEENS5_IJNSA_ILi128EEENSA_ILi256EEENSA_ILi64EEEEEENS_12float_e4m3_tENS5_IJlSC_lEEESK_SL_NS4_8TiledMMAINS4_8MMA_AtomIJNS4_4SM904GMMA31MMA_64x256x32_F32E4M3E4M3_SS_TNILNSP_7ScaleInE1ELSR_1EEEEEENS4_6LayoutISD_NS5_IJSC_NSA_ILi0EEESV_EEEEENS5_IJNS4_10UnderscoreESY_SY_EEEEENS4_13SM90_TMA_LOADENS4_14ComposedLayoutINS4_7SwizzleILi2ELi4ELi3EEENS4_18smem_ptr_flag_bitsILi8EEENSU_INS5_IJNSA_ILi8EEESI_EEENS5_IJSI_SC_EEEEEEEvNS4_8identityENS4_23SM90_TMA_LOAD_MULTICASTES1B_vS1C_EENS_8epilogue10collective18CollectiveEpilogueINS1F_22Sm90TmaWarpSpecializedILi4ELi2ELi16ELb0ELb0EEEJSJ_NS5_IJSG_NSA_ILi32EEEEEESK_SL_SK_SL_NS1F_6fusion15FusionCallbacksIS1J_NS1M_17LinCombPerRowBiasISK_fSK_SK_fLi16ELNS_15FloatRoundStyleE2EEESJ_S1L_JEEES11_NS12_INS13_ILi1ELi4ELi3EEES16_NSU_INS5_IJS17_S1K_EEENS5_IJS1K_SC_EEEEEEENS4_39AutoVectorizingCopyWithAssumedAlignmentILi128EEENS4_14SM90_TMA_STOREES1W_S1Y_NS4_9Copy_AtomIJNS4_17SM90_U32x4_STSM_NENS_6half_tEEEEvEEEvvEEEEvNT_6ParamsE)
        .other          _ZN7cutlass13device_kernelINS_4gemm6kernel13GemmUniversalIN4cute5tupleIJiiiiEEENS1_10collective13CollectiveMmaINS1_37MainloopSm90TmaGmmaWarpSpecializedFP8ILi8ENS5_IJNS4_1CILi2EEENSA_ILi1EEESC_EEENS1_35KernelTmaWarpSpecializedCooperativeEEENS5_IJNSA_ILi128EEENSA_ILi256EEENSA_ILi64EEEEEENS_12float_e4m3_tENS5_IJlSC_lEEESK_SL_NS4_8TiledMMAINS4_8MMA_AtomIJNS4_4SM904GMMA31MMA_64x256x32_F32E4M3E4M3_SS_TNILNSP_7ScaleInE1ELSR_1EEEEEENS4_6LayoutISD_NS5_IJSC_NSA_ILi0EEESV_EEEEENS5_IJNS4_10UnderscoreESY_SY_EEEEENS4_13SM90_TMA_LOADENS4_14ComposedLayoutINS4_7SwizzleILi2ELi4ELi3EEENS4_18smem_ptr_flag_bitsILi8EEENSU_INS5_IJNSA_ILi8EEESI_EEENS5_IJSI_SC_EEEEEEEvNS4_8identityENS4_23SM90_TMA_LOAD_MULTICASTES1B_vS1C_EENS_8epilogue10collective18CollectiveEpilogueINS1F_22Sm90TmaWarpSpecializedILi4ELi2ELi16ELb0ELb0EEEJSJ_NS5_IJSG_NSA_ILi32EEEEEESK_SL_SK_SL_NS1F_6fusion15FusionCallbacksIS1J_NS1M_17LinCombPerRowBiasISK_fSK_SK_fLi16ELNS_15FloatRoundStyleE2EEESJ_S1L_JEEES11_NS12_INS13_ILi1ELi4ELi3EEES16_NSU_INS5_IJS17_S1K_EEENS5_IJS1K_SC_EEEEEEENS4_39AutoVectorizingCopyWithAssumedAlignmentILi128EEENS4_14SM90_TMA_STOREES1W_S1Y_NS4_9Copy_AtomIJNS4_17SM90_U32x4_STSM_NENS_6half_tEEEEvEEEvvEEEEvNT_6ParamsE,@"STO_CUDA_ENTRY STV_DEFAULT"
_ZN7cutlass13device_kernelINS_4gemm6kernel13GemmUniversalIN4cute5tupleIJiiiiEEENS1_10collective13CollectiveMmaINS1_37MainloopSm90TmaGmmaWarpSpecializedFP8ILi8ENS5_IJNS4_1CILi2EEENSA_ILi1EEESC_EEENS1_35KernelTmaWarpSpecializedCooperativeEEENS5_IJNSA_ILi128EEENSA_ILi256EEENSA_ILi64EEEEEENS_12float_e4m3_tENS5_IJlSC_lEEESK_SL_NS4_8TiledMMAINS4_8MMA_AtomIJNS4_4SM904GMMA31MMA_64x256x32_F32E4M3E4M3_SS_TNILNSP_7ScaleInE1ELSR_1EEEEEENS4_6LayoutISD_NS5_IJSC_NSA_ILi0EEESV_EEEEENS5_IJNS4_10UnderscoreESY_SY_EEEEENS4_13SM90_TMA_LOADENS4_14ComposedLayoutINS4_7SwizzleILi2ELi4ELi3EEENS4_18smem_ptr_flag_bitsILi8EEENSU_INS5_IJNSA_ILi8EEESI_EEENS5_IJSI_SC_EEEEEEEvNS4_8identityENS4_23SM90_TMA_LOAD_MULTICASTES1B_vS1C_EENS_8epilogue10collective18CollectiveEpilogueINS1F_22Sm90TmaWarpSpecializedILi4ELi2ELi16ELb0ELb0EEEJSJ_NS5_IJSG_NSA_ILi32EEEEEESK_SL_SK_SL_NS1F_6fusion15FusionCallbacksIS1J_NS1M_17LinCombPerRowBiasISK_fSK_SK_fLi16ELNS_15FloatRoundStyleE2EEESJ_S1L_JEEES11_NS12_INS13_ILi1ELi4ELi3EEES16_NSU_INS5_IJS17_S1K_EEENS5_IJS1K_SC_EEEEEEENS4_39AutoVectorizingCopyWithAssumedAlignmentILi128EEENS4_14SM90_TMA_STOREES1W_S1Y_NS4_9Copy_AtomIJNS4_17SM90_U32x4_STSM_NENS_6half_tEEEEvEEEvvEEEEvNT_6ParamsE:
[----:B------:R-:W1:Y:S02]  /*0000*/  LDC R1, c[0x0][0x28] ;  /* 0x00000a00ff017b82 */ /* 0x000e640000000800 */
[----:B-1----:R-:W-:Y:S01]  /*0010*/  IADD3 R1, R1, -0xf0, RZ ;  /* 0xffffff1001017810 */ /* 0x002fe20007ffe0ff */
[----:B------:R-:W1:Y:S05]  /*0020*/  S2R R10, SR_TID.X ;  /* 0x00000000000a7919 */ /* 0x000e6a0000002100 */
[----:B------:R-:W2:Y:S01]  /*0030*/  LDC.64 R2, c[0x0][0x588] ;  /* 0x00016200ff027b82 */ /* 0x000ea20000000a00 */
[----:B------:R-:W-:Y:S01]  /*0040*/  ELECT P0, URZ, PT ;  /* 0x00000000003f782f */ /* 0x000fe20003800000 */
[----:B------:R-:W-:Y:S01]  /*0050*/  BSSY B0, `(.L_x_0) ;  /* 0x000001a000007945 */ /* 0x000fe20003800000 */
[----:B-1----:R-:W-:-:S05]  /*0060*/  SHF.R.U32.HI R6, RZ, 0x5, R10 ;  /* 0x00000005ff067819 */ /* 0x002fca000001160a */
[----:B------:R-:W1:Y:S02]  /*0070*/  SHFL.IDX PT, R0, R6, RZ, 0x1f ;  /* 0x00001fff06007589 */ /* 0x000e6400000e0000 */
[----:B-1----:R-:W-:Y:S02]  /*0080*/  R2UR UR47, R0 ;  /* 0x00000000002f72ca */ /* 0x002fe400000e0000 */
[----:B------:R-:W-:-:S06]  /*0090*/  SHF.R.U32.HI R0, RZ, 0x7, R10 ;  /* 0x00000007ff007819 */ /* 0x000fcc000001160a */
[----:B------:R-:W1:Y:S05]  /*00a0*/  SHFL.IDX PT, R0, R0, RZ, 0x1f ;  /* 0x00001fff00007589 */ /* 0x000e6a00000e0000 */
[----:B------:R-:W-:Y:S02]  /*00b0*/  USHF.R.S32.HI UR4, URZ, 0x1f, UR47 ;  /* 0x0000001f3f047899 */ /* 0x000fe4000801142f */
[----:B------:R-:W-:Y:S02]  /*00c0*/  ISETP.NE.OR P0, PT, RZ, UR47, !P0 ;  /* 0x0000002fff007c0c */ /* 0x000fe4000c705670 */
[----:B------:R-:W-:-:S04]  /*00d0*/  ULEA.HI UR4, UR4, UR47, URZ, 0x2 ;  /* 0x0000002f04047291 */ /* 0x000fc8000f8f103f */
[----:B------:R-:W-:-:S04]  /*00e0*/  ULOP3.LUT UR4, UR4, 0xfffffffc, URZ, 0xc0, !UPT ;  /* 0xfffffffc04047892 */ /* 0x000fc8000f8ec03f */
[----:B------:R-:W-:-:S03]  /*00f0*/  UIADD3 UR47, UR47, -UR4, URZ ;  /* 0x800000042f2f7290 */ /* 0x000fc6000fffe03f */
[----:B--2---:R-:W-:Y:S09]  /*0100*/  @P0 BRA `(.L_x_1) ;  /* 0x0000000000380947 */ /* 0x004ff20003800000 */
[----:B------:R-:W-:Y:S02]  /*0110*/  ULDC.64 UR4, c[0x0][0x198] ;  /* 0x0000660000047ab9 */ /* 0x000fe40000000a00 */
[----:B------:R-:W-:Y:S02]  /*0120*/  UIADD3 UR6, UP0, UR4, 0xf0, URZ ;  /* 0x000000f004067890 */ /* 0x000fe4000ff1e03f */
[----:B------:R-:W-:Y:S02]  /*0130*/  UIADD3 UR8, UP1, UR4, 0x1f0, URZ ;  /* 0x000001f004087890 */ /* 0x000fe4000ff3e03f */
[----:B------:R-:W-:Y:S02]  /*0140*/  UIADD3 UR10, UP2, UR4, 0x3f0, URZ ;  /* 0x000003f0040a7890 */ /* 0x000fe4000ff5e03f */
[----:B------:R-:W-:Y:S02]  /*0150*/  UIADD3 UR4, UP3, UR4, 0x4f0, URZ ;  /* 0x000004f004047890 */ /* 0x000fe4000ff7e03f */
[----:B------:R-:W-:-:S02]  /*0160*/  UIADD3.X UR7, URZ, UR5, URZ, UP0, !UPT ;  /* 0x000000053f077290 */ /* 0x000fc400087fe43f */
[----:B------:R-:W-:Y:S02]  /*0170*/  UIADD3.X UR9, URZ, UR5, URZ, UP1, !UPT ;  /* 0x000000053f097290 */ /* 0x000fe40008ffe43f */
[----:B------:R-:W-:Y:S02]  /*0180*/  UIADD3.X UR11, URZ, UR5, URZ, UP2, !UPT ;  /* 0x000000053f0b7290 */ /* 0x000fe400097fe43f */
[----:B------:R-:W-:-:S03]  /*0190*/  UIADD3.X UR5, URZ, UR5, URZ, UP3, !UPT ;  /* 0x000000053f057290 */ /* 0x000fc60009ffe43f */
[----:B------:R2:W-:Y:S02]  /*01a0*/  UTMACCTL.PF [UR6] ;  /* 0x00000000060079b9 */ /* 0x0005e40008040000 */
[----:B------:R2:W-:Y:S02]  /*01b0*/  UTMACCTL.PF [UR8] ;  /* 0x00000000080079b9 */ /* 0x0005e40008040000 */
[----:B------:R2:W-:Y:S02]  /*01c0*/  UTMACCTL.PF [UR10] ;  /* 0x000000000a0079b9 */ /* 0x0005e40008040000 */
[----:B------:R2:W-:Y:S02]  /*01d0*/  UTMACCTL.PF [UR4] ;  /* 0x00000000040079b9 */ /* 0x0005e40008040000 */
[----:B--2---:R-:W-:Y:S01]  /*01e0*/  NOP ;  /* 0x0000000000007918 */ /* 0x004fe20000000000 */
.L_x_1:
[----:B------:R-:W-:Y:S05]  /*01f0*/  BSYNC B0 ;  /* 0x0000000000007941 */ /* 0x000fea0003800000 */
.L_x_0:
[----:B------:R-:W-:Y:S01]  /*0200*/  ULDC.64 UR6, c[0x0][0x590] ;  /* 0x0001640000067ab9 */ /* 0x000fe20000000a00 */
[----:B-1----:R-:W-:Y:S01]  /*0210*/  R2UR UR4, R0 ;  /* 0x00000000000472ca */ /* 0x002fe200000e0000 */
[----:B------:R-:W-:Y:S01]  /*0220*/  ULDC.64 UR52, c[0x0][0x208] ;  /* 0x0000820000347ab9 */ /* 0x000fe20000000a00 */
[----:B------:R-:W-:Y:S01]  /*0230*/  ISETP.NE.U32.AND P2, PT, RZ, UR6, PT ;  /* 0x00000006ff007c0c */ /* 0x000fe2000bf45070 */
[----:B------:R-:W-:Y:S01]  /*0240*/  IMAD.MOV.U32 R4, RZ, RZ, R2 ;  /* 0x000000ffff047224 */ /* 0x000fe200078e0002 */
[----:B------:R-:W-:Y:S02]  /*0250*/  PRMT R7, RZ, 0x7610, R7 ;  /* 0x00007610ff077816 */ /* 0x000fe40000000007 */
[----:B------:R-:W-:Y:S02]  /*0260*/  ISETP.NE.AND.EX P1, PT, RZ, UR7, PT, P2 ;  /* 0x00000007ff007c0c */ /* 0x000fe4000bf25320 */
[----:B------:R-:W-:-:S11]  /*0270*/  MOV R5, R3 ;  /* 0x0000000300057202 */ /* 0x000fd60000000f00 */
[----:B------:R-:W-:Y:S05]  /*0280*/  @P1 BRA `(.L_x_2) ;  /* 0x0000000000301947 */ /* 0x000fea0003800000 */
[----:B------:R-:W-:Y:S02]  /*0290*/  ULDC.64 UR8, c[0x0][0x588] ;  /* 0x0001620000087ab9 */ /* 0x000fe40000000a00 */
[----:B------:R-:W-:-:S04]  /*02a0*/  ISETP.NE.U32.AND P0, PT, RZ, UR8, PT ;  /* 0x00000008ff007c0c */ /* 0x000fc8000bf05070 */
[----:B------:R-:W-:-:S13]  /*02b0*/  ISETP.NE.AND.EX P0, PT, RZ, UR9, PT, P0 ;  /* 0x00000009ff007c0c */ /* 0x000fda000bf05300 */
[----:B------:R-:W-:Y:S05]  /*02c0*/  @!P0 BRA `(.L_x_3) ;  /* 0x0000000000108947 */ /* 0x000fea0003800000 */
[----:B------:R-:W2:Y:S01]  /*02d0*/  LDG.E R0, desc[UR52][R4.64] ;  /* 0x0000003404007981 */ /* 0x000ea2000c1e1900 */
[----:B------:R-:W-:Y:S01]  /*02e0*/  IMAD.MOV.U32 R7, RZ, RZ, 0x1 ;  /* 0x00000001ff077424 */ /* 0x000fe200078e00ff */
[----:B--2---:R-:W-:Y:S01]  /*02f0*/  FSETP.NEU.AND P3, PT, R0, RZ, PT ;  /* 0x000000ff0000720b */ /* 0x004fe20003f6d000 */
[----:B------:R-:W-:-:S12]  /*0300*/  BRA `(.L_x_2) ;  /* 0x0000000000107947 */ /* 0x000fd80003800000 */
.L_x_3:
[----:B------:R-:W-:Y:S01]  /*0310*/  ULDC UR5, c[0x0][0x580] ;  /* 0x0001600000057ab9 */ /* 0x000fe20000000800 */
[----:B------:R-:W-:Y:S02]  /*0320*/  MOV R7, 0x1 ;  /* 0x0000000100077802 */ /* 0x000fe40000000f00 */
[----:B------:R-:W-:Y:S02]  /*0330*/  CS2R R4, SRZ ;  /* 0x0000000000047805 */ /* 0x000fe4000001ff00 */
[----:B------:R-:W-:-:S13]  /*0340*/  FSETP.NEU.AND P3, PT, RZ, UR5, PT ;  /* 0x00000005ff007c0b */ /* 0x000fda000bf6d000 */
.L_x_2:
[----:B------:R-:W-:Y:S01]  /*0350*/  ISETP.NE.U32.AND P0, PT, R4, RZ, PT ;  /* 0x000000ff0400720c */ /* 0x000fe20003f05070 */
[----:B------:R-:W-:Y:S01]  /*0360*/  IMAD.MOV.U32 R0, RZ, RZ, 0x1 ;  /* 0x00000001ff007424 */ /* 0x000fe200078e00ff */
[----:B------:R-:W-:Y:S02]  /*0370*/  ISETP.NE.AND.EX P2, PT, RZ, UR7, PT, P2 ;  /* 0x00000007ff007c0c */ /* 0x000fe4000bf45320 */
[----:B------:R-:W-:-:S13]  /*0380*/  ISETP.NE.AND.EX P0, PT, R5, RZ, PT, P0 ;  /* 0x000000ff0500720c */ /* 0x000fda0003f05300 */
[----:B------:R-:W-:Y:S05]  /*0390*/  @P0 BRA P2, `(.L_x_4) ;  /* 0x0000000000300947 */ /* 0x000fea0001000000 */
[----:B------:R-:W-:Y:S02]  /*03a0*/  ISETP.NE.U32.AND P2, PT, RZ, UR6, PT ;  /* 0x00000006ff007c0c */ /* 0x000fe4000bf45070 */
[----:B------:R-:W-:Y:S02]  /*03b0*/  ISETP.NE.U32.AND P0, PT, R4, RZ, PT ;  /* 0x000000ff0400720c */ /* 0x000fe40003f05070 */
[----:B------:R-:W-:Y:S02]  /*03c0*/  ISETP.NE.AND.EX P2, PT, RZ, UR7, PT, P2 ;  /* 0x00000007ff007c0c */ /* 0x000fe4000bf45320 */
[----:B------:R-:W-:Y:S02]  /*03d0*/  PRMT R0, R7, 0x9910, RZ ;  /* 0x0000991007007816 */ /* 0x000fe400000000ff */
[----:B------:R-:W-:Y:S02]  /*03e0*/  ISETP.NE.AND.EX P0, PT, R5, RZ, PT, P0 ;  /* 0x000000ff0500720c */ /* 0x000fe40003f05300 */
[----:B------:R-:W-:-:S02]  /*03f0*/  ISETP.NE.AND P4, PT, R0, RZ, PT ;  /* 0x000000ff0000720c */ /* 0x000fc40003f85270 */
[----:B------:R-:W-:Y:S02]  /*0400*/  SEL R5, RZ, 0xffffffff, P3 ;  /* 0xffffffffff057807 */ /* 0x000fe40001800000 */
[----:B------:R-:W-:-:S04]  /*0410*/  SEL R0, RZ, 0xffffffff, P0 ;  /* 0xffffffffff007807 */ /* 0x000fc80000000000 */
[----:B------:R-:W-:-:S04]  /*0420*/  @P2 SEL R5, R0, R5, !P4 ;  /* 0x0000000500052207 */ /* 0x000fc80006000000 */
[----:B------:R-:W-:-:S04]  /*0430*/  LOP3.LUT R5, R5, 0x1, RZ, 0xc0, !PT ;  /* 0x0000000105057812 */ /* 0x000fc800078ec0ff */
[----:B------:R-:W-:-:S04]  /*0440*/  ISETP.NE.U32.AND P0, PT, R5, 0x1, PT ;  /* 0x000000010500780c */ /* 0x000fc80003f05070 */
[----:B------:R-:W-:-:S09]  /*0450*/  SEL R0, RZ, 0x1, !P0 ;  /* 0x00000001ff007807 */ /* 0x000fd20004000000 */
.L_x_4:
[----:B------:R-:W1:Y:S01]  /*0460*/  SHFL.IDX PT, R5, R6, RZ, 0x1f ;  /* 0x00001fff06057589 */ /* 0x000e6200000e0000 */
[----:B------:R-:W-:Y:S02]  /*0470*/  UISETP.NE.AND UP0, UPT, UR47, URZ, UPT ;  /* 0x0000003f2f00728c */ /* 0x000fe4000bf05270 */
[----:B------:R-:W-:Y:S02]  /*0480*/  UIADD3 UR9, UR4, -0x1, URZ ;  /* 0xffffffff04097890 */ /* 0x000fe4000fffe03f */
[----:B------:R-:W-:Y:S02]  /*0490*/  UP2UR UR48, UPR, URZ, 0x1 ;  /* 0x000000013f307883 */ /* 0x000fe40008000000 */
[----:B------:R-:W-:Y:S02]  /*04a0*/  UISETP.EQ.OR UP0, UPT, UR47, 0x3, !UP0 ;  /* 0x000000032f00788c */ /* 0x000fe4000c702670 */
[----:B------:R-:W-:Y:S02]  /*04b0*/  UISETP.GE.U32.AND UP1, UPT, UR9, 0x2, UPT ;  /* 0x000000020900788c */ /* 0x000fe4000bf26070 */
[----:B------:R-:W-:-:S04]  /*04c0*/  UISETP.EQ.AND UP0, UPT, UR4, URZ, UP0 ;  /* 0x0000003f0400728c */ /* 0x000fc80008702270 */
[----:B------:R-:W-:Y:S02]  /*04d0*/  USEL UR46, URZ, 0x1, !UP0 ;  /* 0x000000013f2e7887 */ /* 0x000fe4000c000000 */
[----:B------:R-:W-:Y:S02]  /*04e0*/  UISETP.NE.AND UP0, UPT, UR4, URZ, UPT ;  /* 0x0000003f0400728c */ /* 0x000fe4000bf05270 */
[----:B------:R-:W-:Y:S01]  /*04f0*/  USEL UR46, UR46, 0x2, UP1 ;  /* 0x000000022e2e7887 */ /* 0x000fe20008800000 */
[----:B-1----:R-:W-:-:S13]  /*0500*/  ISETP.NE.AND P0, PT, R5, RZ, PT ;  /* 0x000000ff0500720c */ /* 0x002fda0003f05270 */
[----:B------:R-:W-:Y:S05]  /*0510*/  @P0 BRA `(.L_x_5) ;  /* 0x0000000000840947 */ /* 0x000fea0003800000 */
[----:B------:R-:W-:Y:S01]  /*0520*/  ELECT P0, URZ, PT ;  /* 0x00000000003f782f */ /* 0x000fe20003800000 */
[----:B------:R-:W-:-:S12]  /*0530*/  BSSY B0, `(.L_x_5) ;  /* 0x000001f000007945 */ /* 0x000fd80003800000 */
[----:B------:R-:W-:Y:S05]  /*0540*/  @!P0 BRA `(.L_x_6) ;  /* 0x0000000000748947 */ /* 0x000fea0003800000 */
[----:B------:R-:W1:Y:S01]  /*0550*/  S2UR UR8, SR_CgaCtaId ;  /* 0x00000000000879c3 */ /* 0x000e620000008800 */
[----:B------:R-:W-:Y:S01]  /*0560*/  UMOV UR4, 0x400 ;  /* 0x0000040000047882 */ /* 0x000fe20000000000 */
[----:B------:R-:W-:Y:S01]  /*0570*/  UMOV UR5, 0x1 ;  /* 0x0000000100057882 */ /* 0x000fe20000000000 */
[----:B------:R-:W-:Y:S02]  /*0580*/  UMOV UR6, 0x4 ;  /* 0x0000000400067882 */ /* 0x000fe40000000000 */
[----:B------:R-:W-:-:S04]  /*0590*/  UIADD3 UR6, -UR6, 0x100000, URZ ;  /* 0x0010000006067890 */ /* 0x000fc8000fffe13f */
[----:B------:R-:W-:Y:S02]  /*05a0*/  USHF.L.U32 UR7, UR6, 0xb, URZ ;  /* 0x0000000b06077899 */ /* 0x000fe4000800063f */
[----:B------:R-:W-:Y:S02]  /*05b0*/  USHF.L.U32 UR6, UR6, 0x1, URZ ;  /* 0x0000000106067899 */ /* 0x000fe4000800063f */
[----:B-1----:R-:W-:Y:S02]  /*05c0*/  ULEA UR8, UR8, UR4, 0x18 ;  /* 0x0000000408087291 */ /* 0x002fe4000f8ec03f */
[----:B------:R-:W-:-:S04]  /*05d0*/  UIADD3 UR4, -UR5, 0x100000, URZ ;  /* 0x0010000005047890 */ /* 0x000fc8000fffe13f */
[----:B------:R-:W-:Y:S02]  /*05e0*/  USHF.L.U32 UR5, UR4, 0xb, URZ ;  /* 0x0000000b04057899 */ /* 0x000fe4000800063f */
[----:B------:R-:W-:Y:S01]  /*05f0*/  USHF.L.U32 UR4, UR4, 0x1, URZ ;  /* 0x0000000104047899 */ /* 0x000fe2000800063f */
[----:B------:R-:W1:Y:S11]  /*0600*/  FENCE.VIEW.ASYNC.S ;  /* 0x00000000000073c6 */ /* 0x000e760000000000 */
[----:B-1----:R1:W2:Y:S01]  /*0610*/  SYNCS.EXCH.64 URZ, [UR8], UR4 ;  /* 0x00000004083f75b2 */ /* 0x0022a20008000100 */
[----:B------:R1:W3:Y:S01]  /*0620*/  SYNCS.EXCH.64 URZ, [UR8+0x40], UR6 ;  /* 0x00004006083f75b2 */ /* 0x0002e20008000100 */
[----:B------:R1:W4:Y:S01]  /*0630*/  SYNCS.EXCH.64 URZ, [UR8+0x8], UR4 ;  /* 0x00000804083f75b2 */ /* 0x0003220008000100 */
[----:B------:R1:W1:Y:S01]  /*0640*/  SYNCS.EXCH.64 URZ, [UR8+0x48], UR6 ;  /* 0x00004806083f75b2 */ /* 0x0002620008000100 */
        /* <DEDUP_REMOVED lines=12> */
[----:B------:R-:W-:Y:S01]  /*0710*/  NOP ;  /* 0x0000000000007918 */ /* 0x000fe20000000000 */
.L_x_6:
[----:B-1----:R-:W-:Y:S05]  /*0720*/  BSYNC B0 ;  /* 0x0000000000007941 */ /* 0x002fea0003800000 */
.L_x_5:
[----:B------:R-:W1:Y:S01]  /*0730*/  S2UR UR10, SR_CTAID.X ;  /* 0x00000000000a79c3 */ /* 0x000e620000002500 */
[----:B------:R-:W5:Y:S01]  /*0740*/  S2R R4, SR_CTAID.Y ;  /* 0x0000000000047919 */ /* 0x000f620000002600 */
[----:B------:R-:W-:Y:S01]  /*0750*/  ULDC UR4, c[0x0][0x150] ;  /* 0x0000540000047ab9 */ /* 0x000fe20000000800 */
[----:B------:R-:W-:Y:S01]  /*0760*/  UISETP.EQ.AND UP2, UPT, UR47, 0x2, !UP0 ;  /* 0x000000022f00788c */ /* 0x000fe2000c742270 */
[----:B------:R-:W-:Y:S01]  /*0770*/  NOP ;  /* 0x0000000000007918 */ /* 0x000fe20000000000 */
[----:B------:R-:W2:Y:S02]  /*0780*/  SHFL.IDX PT, R9, R6, RZ, 0x1f ;  /* 0x00001fff06097589 */ /* 0x000ea400000e0000 */
[----:B------:R-:W-:Y:S01]  /*0790*/  USEL UR45, URZ, 0x1, !UP2 ;  /* 0x000000013f2d7887 */ /* 0x000fe2000d000000 */
[----:B------:R-:W3:Y:S03]  /*07a0*/  LDC R8, c[0x0][0x144] ;  /* 0x00005100ff087b82 */ /* 0x000ee60000000800 */
[----:B------:R-:W-:Y:S01]  /*07b0*/  USEL UR45, UR45, 0x2, UP1 ;  /* 0x000000022d2d7887 */ /* 0x000fe20008800000 */
[----:B-1----:R-:W-:-:S05]  /*07c0*/  I2FP.F32.U32 R7, UR10 ;  /* 0x0000000a00077c45 */ /* 0x002fca0008201000 */
[----:B------:R-:W-:Y:S01]  /*07d0*/  FMUL R7, R7, UR4 ;  /* 0x0000000407077c20 */ /* 0x000fe20008400000 */
[----:B--2---:R-:W-:Y:S01]  /*07e0*/  ISETP.NE.AND P0, PT, R9, RZ, PT ;  /* 0x000000ff0900720c */ /* 0x004fe20003f05270 */
[----:B------:R-:W-:Y:S01]  /*07f0*/  ULDC UR4, c[0x0][0x154] ;  /* 0x0000550000047ab9 */ /* 0x000fe20000000800 */
[----:B-----5:R-:W-:-:S03]  /*0800*/  I2FP.F32.U32 R9, R4 ;  /* 0x0000000400097245 */ /* 0x020fc60000201000 */
[----:B------:R-:W1:Y:S02]  /*0810*/  F2I.U32.TRUNC.NTZ R7, R7 ;  /* 0x0000000700077305 */ /* 0x000e64000020f000 */
[----:B------:R-:W-:Y:S01]  /*0820*/  FMUL R13, R9, UR4 ;  /* 0x00000004090d7c20 */ /* 0x000fe20008400000 */
[----:B-1----:R-:W-:-:S05]  /*0830*/  IADD3 R11, -R7, RZ, RZ ;  /* 0x000000ff070b7210 */ /* 0x002fca0007ffe1ff */
[----:B---3--:R-:W-:Y:S01]  /*0840*/  IMAD R8, R8, R11, UR10 ;  /* 0x0000000a08087e24 */ /* 0x008fe2000f8e020b */
[----:B------:R-:W-:Y:S06]  /*0850*/  @P0 BRA `(.L_x_7) ;  /* 0x0000000000580947 */ /* 0x000fec0003800000 */
[----:B------:R-:W1:Y:S01]  /*0860*/  S2UR UR5, SR_CgaCtaId ;  /* 0x00000000000579c3 */ /* 0x000e620000008800 */
[----:B------:R-:W-:Y:S01]  /*0870*/  UMOV UR4, 0x400 ;  /* 0x0000040000047882 */ /* 0x000fe20000000000 */
[----:B------:R-:W-:Y:S01]  /*0880*/  UMOV UR6, 0x20 ;  /* 0x0000002000067882 */ /* 0x000fe20000000000 */
[----:B------:R-:W-:Y:S01]  /*0890*/  UMOV UR7, 0x100 ;  /* 0x0000010000077882 */ /* 0x000fe20000000000 */
[----:B------:R-:W-:Y:S01]  /*08a0*/  ELECT P0, URZ, PT ;  /* 0x00000000003f782f */ /* 0x000fe20003800000 */
[----:B-1----:R-:W-:Y:S02]  /*08b0*/  ULEA UR8, UR5, UR4, 0x18 ;  /* 0x0000000405087291 */ /* 0x002fe4000f8ec03f */
[----:B------:R-:W-:-:S04]  /*08c0*/  UIADD3 UR4, -UR6, 0x100000, URZ ;  /* 0x0010000006047890 */ /* 0x000fc8000fffe13f */
[----:B------:R-:W-:Y:S02]  /*08d0*/  USHF.L.U32 UR5, UR4, 0xb, URZ ;  /* 0x0000000b04057899 */ /* 0x000fe4000800063f */
[----:B------:R-:W-:Y:S02]  /*08e0*/  USHF.L.U32 UR4, UR4, 0x1, URZ ;  /* 0x0000000104047899 */ /* 0x000fe4000800063f */
[----:B------:R-:W-:-:S04]  /*08f0*/  UIADD3 UR6, -UR7, 0x100000, URZ ;  /* 0x0010000007067890 */ /* 0x000fc8000fffe13f */
[----:B------:R-:W-:Y:S02]  /*0900*/  USHF.L.U32 UR7, UR6, 0xb, URZ ;  /* 0x0000000b06077899 */ /* 0x000fe4000800063f */
[----:B------:R-:W-:Y:S01]  /*0910*/  USHF.L.U32 UR6, UR6, 0x1, URZ ;  /* 0x0000000106067899 */ /* 0x000fe2000800063f */
[----:B------:R-:W1:Y:S03]  /*0920*/  FENCE.VIEW.ASYNC.S ;  /* 0x00000000000073c6 */ /* 0x000e660000000000 */
[----:B-1----:R1:W2:Y:S08]  /*0930*/  SYNCS.EXCH.64 URZ, [UR8+0x80], UR4 ;  /* 0x00008004083f75b2 */ /* 0x0022b00008000100 */
[----:B------:R1:W3:Y:S01]  /*0940*/  SYNCS.EXCH.64 URZ, [UR8+0xa0], UR6 ;  /* 0x0000a006083f75b2 */ /* 0x0002e20008000100 */
[----:B------:R1:W1:Y:S01]  /*0950*/  SYNCS.EXCH.64 URZ, [UR8+0x88], UR4 ;  /* 0x00008804083f75b2 */ /* 0x0002620008000100 */
[----:B------:R1:W1:Y:S01]  /*0960*/  SYNCS.EXCH.64 URZ, [UR8+0xa8], UR6 ;  /* 0x0000a806083f75b2 */ /* 0x0002620008000100 */
[----:B------:R1:W1:Y:S01]  /*0970*/  SYNCS.EXCH.64 URZ, [UR8+0x90], UR4 ;  /* 0x00009004083f75b2 */ /* 0x0002620008000100 */
[----:B------:R1:W1:Y:S01]  /*0980*/  SYNCS.EXCH.64 URZ, [UR8+0xb0], UR6 ;  /* 0x0000b006083f75b2 */ /* 0x0002620008000100 */
[----:B------:R1:W1:Y:S01]  /*0990*/  SYNCS.EXCH.64 URZ, [UR8+0x98], UR4 ;  /* 0x00009804083f75b2 */ /* 0x0002620008000100 */
[----:B------:R1:W1:Y:S01]  /*09a0*/  SYNCS.EXCH.64 URZ, [UR8+0xb8], UR6 ;  /* 0x0000b806083f75b2 */ /* 0x0002620008000100 */
[----:B------:R-:W-:Y:S01]  /*09b0*/  NOP ;  /* 0x0000000000007918 */ /* 0x000fe20000000000 */
.L_x_7:
[----:B------:R-:W-:Y:S01]  /*09c0*/  SHF.R.S32.HI R7, RZ, 0x1f, R10 ;  /* 0x0000001fff077819 */ /* 0x000fe2000001140a */
[----:B------:R-:W5:Y:S01]  /*09d0*/  SHFL.IDX PT, R6, R6, RZ, 0x1f ;  /* 0x00001fff06067589 */ /* 0x000f6200000e0000 */
[----:B------:R-:W-:Y:S02]  /*09e0*/  SHF.R.S32.HI R12, RZ, 0x1f, R5 ;  /* 0x0000001fff0c7819 */ /* 0x000fe40000011405 */
[----:B------:R-:W-:Y:S02]  /*09f0*/  ELECT P0, URZ, PT ;  /* 0x00000000003f782f */ /* 0x000fe40003800000 */
[----:B------:R-:W-:Y:S01]  /*0a00*/  LEA.HI R7, R7, R10, RZ, 0x7 ;  /* 0x0000000a07077211 */ /* 0x000fe200078f38ff */
[----:B------:R-:W4:Y:S01]  /*0a10*/  LDC R15, c[0x0][0x148] ;  /* 0x00005200ff0f7b82 */ /* 0x000f220000000800 */
[----:B------:R-:W-:Y:S01]  /*0a20*/  LEA.HI R12, R12, R5, RZ, 0x2 ;  /* 0x000000050c0c7211 */ /* 0x000fe200078f10ff */
[----:B------:R-:W2:Y:S01]  /*0a30*/  F2I.U32.TRUNC.NTZ R13, R13 ;  /* 0x0000000d000d7305 */ /* 0x000ea2000020f000 */
[----:B------:R-:W-:Y:S01]  /*0a40*/  LOP3.LUT R7, R7, 0xffffff80, RZ, 0xc0, !PT ;  /* 0xffffff8007077812 */ /* 0x000fe200078ec0ff */
[----:B-1----:R-:W-:Y:S01]  /*0a50*/  UMOV UR4, 0x20 ;  /* 0x0000002000047882 */ /* 0x002fe20000000000 */
[----:B------:R-:W-:Y:S01]  /*0a60*/  LOP3.LUT R12, R12, 0x3ffffffc, RZ, 0xc0, !PT ;  /* 0x3ffffffc0c0c7812 */ /* 0x000fe200078ec0ff */
[----:B------:R-:W-:Y:S01]  /*0a70*/  NOP ;  /* 0x0000000000007918 */ /* 0x000fe20000000000 */
[----:B------:R-:W-:Y:S01]  /*0a80*/  UMOV UR38, 0x1 ;  /* 0x0000000100267882 */ /* 0x000fe20000000000 */
[----:B------:R-:W-:Y:S01]  /*0a90*/  IMAD.IADD R7, R10, 0x1, -R7 ;  /* 0x000000010a077824 */ /* 0x000fe200078e0a07 */
[----:B------:R-:W-:-:S04]  /*0aa0*/  IADD3 R11, R5, -R12, RZ ;  /* 0x8000000c050b7210 */ /* 0x000fc80007ffe0ff */
[----:B------:R-:W-:-:S04]  /*0ab0*/  SHF.R.S32.HI R10, RZ, 0x1f, R7 ;  /* 0x0000001fff0a7819 */ /* 0x000fc80000011407 */
[----:B------:R-:W-:Y:S01]  /*0ac0*/  LEA.HI R10, R10, R7, RZ, 0x3 ;  /* 0x000000070a0a7211 */ /* 0x000fe200078f18ff */
[----:B--2---:R-:W-:Y:S01]  /*0ad0*/  IMAD.MOV R16, RZ, RZ, -R13 ;  /* 0x000000ffff107224 */ /* 0x004fe200078e0a0d */
[----:B-----5:R-:W-:Y:S02]  /*0ae0*/  ISETP.NE.OR P0, PT, R6, RZ, !P0 ;  /* 0x000000ff0600720c */ /* 0x020fe40004705670 */
[--C-:B------:R-:W-:Y:S02]  /*0af0*/  SHF.R.S32.HI R9, RZ, 0x3, R10.reuse ;  /* 0x00000003ff097819 */ /* 0x100fe4000001140a */
[----:B------:R-:W-:-:S04]  /*0b00*/  SHF.R.S32.HI R10, RZ, 0x1f, R10 ;  /* 0x0000001fff0a7819 */ /* 0x000fc8000001140a */
[----:B------:R-:W-:-:S04]  /*0b10*/  LEA.HI R10, R10, R9, RZ, 0x2 ;  /* 0x000000090a0a7211 */ /* 0x000fc800078f10ff */
[----:B------:R-:W-:Y:S01]  /*0b20*/  LOP3.LUT R10, R10, 0xfffffffc, RZ, 0xc0, !PT ;  /* 0xfffffffc0a0a7812 */ /* 0x000fe200078ec0ff */
[----:B------:R-:W-:Y:S01]  /*0b30*/  VOTEU.ALL UP1, P0 ;  /* 0x00000000003f7886 */ /* 0x000fe20000020000 */
[----:B------:R-:W-:-:S03]  /*0b40*/  VOTEU.ALL UP2, P0 ;  /* 0x00000000003f7886 */ /* 0x000fc60000040000 */
[----:B------:R-:W-:Y:S01]  /*0b50*/  IMAD.IADD R10, R9, 0x1, -R10 ;  /* 0x00000001090a7824 */ /* 0x000fe200078e0a0a */
[----:B------:R-:W1:Y:S01]  /*0b60*/  @!UP1 S2UR UR7, SR_CgaCtaId ;  /* 0x00000000000799c3 */ /* 0x000e620000008800 */
[----:B------:R-:W-:Y:S01]  /*0b70*/  @!UP1 UMOV UR6, 0x400 ;  /* 0x0000040000069882 */ /* 0x000fe20000000000 */
[----:B------:R-:W-:-:S04]  /*0b80*/  @!UP1 UIADD3 UR4, -UR4, 0x100000, URZ ;  /* 0x0010000004049890 */ /* 0x000fc8000fffe13f */
[----:B------:R-:W-:Y:S02]  /*0b90*/  @!UP1 USHF.L.U32 UR5, UR4, 0xb, URZ ;  /* 0x0000000b04059899 */ /* 0x000fe4000800063f */
[----:B------:R-:W-:Y:S01]  /*0ba0*/  @!UP1 USHF.L.U32 UR4, UR4, 0x1, URZ ;  /* 0x0000000104049899 */ /* 0x000fe2000800063f */
[----:B------:R-:W-:-:S04]  /*0bb0*/  LEA R10, R11, R10, 0x2 ;  /* 0x0000000a0b0a7211 */ /* 0x000fc800078e10ff */
[----:B------:R-:W-:Y:S01]  /*0bc0*/  LEA.HI R6, R10, R10, RZ, 0x1 ;  /* 0x0000000a0a067211 */ /* 0x000fe200078f08ff */
[----:B------:R-:W2:Y:S03]  /*0bd0*/  LDC R11, c[0x0][0x140] ;  /* 0x00005000ff0b7b82 */ /* 0x000ea60000000800 */
[----:B------:R-:W-:-:S05]  /*0be0*/  LOP3.LUT R9, R6, 0xfffffffe, RZ, 0xc0, !PT ;  /* 0xfffffffe06097812 */ /* 0x000fca00078ec0ff */
[----:B------:R-:W-:-:S05]  /*0bf0*/  IMAD.IADD R9, R10, 0x1, -R9 ;  /* 0x000000010a097824 */ /* 0x000fca00078e0a09 */
[----:B------:R-:W-:Y:S02]  /*0c00*/  ISETP.NE.AND P2, PT, R9, R8, PT ;  /* 0x000000080900720c */ /* 0x000fe40003f45270 */
[C---:B------:R-:W-:Y:S01]  /*0c10*/  SHF.L.U32 R9, R10.reuse, 0x2, RZ ;  /* 0x000000020a097819 */ /* 0x040fe200000006ff */
[----:B-1----:R-:W-:Y:S01]  /*0c20*/  @!UP1 ULEA UR6, UR7, UR6, 0x18 ;  /* 0x0000000607069291 */ /* 0x002fe2000f8ec03f */
[----:B------:R-:W-:Y:S02]  /*0c30*/  VOTEU.ALL UP1, P0 ;  /* 0x00000000003f7886 */ /* 0x000fe40000020000 */
[----:B------:R-:W-:Y:S01]  /*0c40*/  LOP3.LUT R14, R10, 0xc, R9, 0x78, !PT ;  /* 0x0000000c0a0e7812 */ /* 0x000fe200078e7809 */
[----:B----4-:R-:W-:Y:S01]  /*0c50*/  IMAD R9, R15, R16, R4 ;  /* 0x000000100f097224 */ /* 0x010fe200078e0204 */
[----:B------:R-:W-:-:S03]  /*0c60*/  LOP3.LUT P0, RZ, R7, 0x7, RZ, 0xc0, !PT ;  /* 0x0000000707ff7812 */ /* 0x000fc6000780c0ff */
[----:B------:R1:W-:Y:S01]  /*0c70*/  STL [R1+0xc4], R14 ;  /* 0x0000c40e01007387 */ /* 0x0003e20000100800 */
[C---:B------:R-:W-:Y:S02]  /*0c80*/  ISETP.LT.U32.AND P0, PT, R14.reuse, 0x2, !P0 ;  /* 0x000000020e00780c */ /* 0x040fe40004701070 */
[----:B------:R-:W-:Y:S01]  /*0c90*/  @P2 LEA.HI R6, R14, R14, RZ, 0x1 ;  /* 0x0000000e0e062211 */ /* 0x000fe200078f08ff */
[----:B------:R-:W4:Y:S02]  /*0ca0*/  FENCE.VIEW.ASYNC.S ;  /* 0x00000000000073c6 */ /* 0x000f240000000000 */
[----:B----4-:R1:W4:Y:S01]  /*0cb0*/  @!UP1 SYNCS.EXCH.64 URZ, [UR6+0xc0], UR4 ;  /* 0x0000c004063f95b2 */ /* 0x0103220008000100 */
[----:B------:R-:W-:Y:S02]  /*0cc0*/  SEL R7, RZ, 0x1, !P0 ;  /* 0x00000001ff077807 */ /* 0x000fe40004000000 */
[----:B------:R-:W-:Y:S02]  /*0cd0*/  @P2 SHF.R.S32.HI R6, RZ, 0x1, R6 ;  /* 0x00000001ff062819 */ /* 0x000fe40000011406 */
[----:B--2---:R-:W-:-:S02]  /*0ce0*/  ISETP.EQ.U32.AND P4, PT, R11, 0x1, PT ;  /* 0x000000010b00780c */ /* 0x004fc40003f82070 */
[----:B------:R-:W-:Y:S02]  /*0cf0*/  @P2 ISETP.NE.AND P3, PT, R6, R9, PT ;  /* 0x000000090600220c */ /* 0x000fe40003f65270 */
[----:B------:R-:W-:Y:S02]  /*0d00*/  MOV R6, 0x1 ;  /* 0x0000000100067802 */ /* 0x000fe40000000f00 */
[----:B------:R-:W-:-:S04]  /*0d10*/  @P2 SEL R6, RZ, 0x1, P3 ;  /* 0x00000001ff062807 */ /* 0x000fc80001800000 */
[----:B------:R-:W-:Y:S01]  /*0d20*/  LOP3.LUT R6, R6, R7, RZ, 0xc0, !PT ;  /* 0x0000000706067212 */ /* 0x000fe200078ec0ff */
[----:B------:R1:W2:Y:S01]  /*0d30*/  @!UP2 SYNCS.EXCH.64 URZ, [UR6+0xc8], UR4 ;  /* 0x0000c804063fa5b2 */ /* 0x0002a20008000100 */
[----:B------:R-:W-:-:S03]  /*0d40*/  NOP ;  /* 0x0000000000007918 */ /* 0x000fc60000000000 */
[----:B------:R1:W-:Y:S01]  /*0d50*/  STL [R1+0xc0], R6 ;  /* 0x0000c00601007387 */ /* 0x0003e20000100800 */
[----:B----4-:R-:W-:Y:S05]  /*0d60*/  @!P4 BRA `(.L_x_8) ;  /* 0x000000000008c947 */ /* 0x010fea0003800000 */
[----:B--23--:R-:W-:Y:S01]  /*0d70*/  UCGABAR_ARV ;  /* 0x00000000000079c7 */ /* 0x00cfe20008000000 */
[----:B------:R-:W-:Y:S05]  /*0d80*/  BRA `(.L_x_9) ;  /* 0x0000000000047947 */ /* 0x000fea0003800000 */
.L_x_8:
[----:B--23--:R-:W-:Y:S01]  /*0d90*/  NOP ;  /* 0x0000000000007918 */ /* 0x00cfe20000000000 */
.L_x_9:
[----:B-1----:R-:W1:Y:S01]  /*0da0*/  LDC R6, c[0x0][0x904] ;  /* 0x00024100ff067b82 */ /* 0x002e620000000800 */
[----:B------:R-:W-:Y:S01]  /*0db0*/  IMAD.MOV.U32 R7, RZ, RZ, RZ ;  /* 0x000000ffff077224 */ /* 0x000fe200078e00ff */
[----:B-1----:R-:W-:Y:S01]  /*0dc0*/  ISETP.NE.AND P2, PT, R6, 0x1, PT ;  /* 0x000000010600780c */ /* 0x002fe20003f45270 */
[----:B------:R-:W-:-:S12]  /*0dd0*/  IMAD.U32 R6, RZ, RZ, UR10 ;  /* 0x0000000aff067e24 */ /* 0x000fd8000f8e00ff */
[----:B------:R-:W1:Y:S01]  /*0de0*/  @P2 LDC R11, c[0x0][0x10] ;  /* 0x00000400ff0b2b82 */ /* 0x000e620000000800 */
[----:B------:R-:W-:Y:S02]  /*0df0*/  @P2 MOV R5, RZ ;  /* 0x000000ff00052202 */ /* 0x000fe40000000f00 */
[----:B------:R-:W-:-:S05]  /*0e00*/  @P2 MOV R13, RZ ;  /* 0x000000ff000d2202 */ /* 0x000fca0000000f00 */
[----:B------:R-:W2:Y:S01]  /*0e10*/  @!P2 LDC R9, c[0x0][0xc] ;  /* 0x00000300ff09ab82 */ /* 0x000ea20000000800 */
[----:B------:R-:W-:Y:S01]  /*0e20*/  ULDC UR4, c[0x0][0xc] ;  /* 0x0000030000047ab9 */ /* 0x000fe20000000800 */
[----:B------:R-:W-:Y:S01]  /*0e30*/  ULDC UR5, c[0x0][0x10] ;  /* 0x0000040000057ab9 */ /* 0x000fe20000000800 */
[----:B------:R-:W-:Y:S01]  /*0e40*/  ULDC UR6, c[0x0][0x14] ;  /* 0x0000050000067ab9 */ /* 0x000fe20000000800 */
[----:B------:R-:W-:-:S04]  /*0e50*/  UIMAD.WIDE.U32 UR4, UR4, UR5, URZ ;  /* 0x00000005040472a5 */ /* 0x000fc8000f8e003f */
[----:B------:R-:W-:Y:S02]  /*0e60*/  UIMAD.WIDE.U32 UR50, UR4, UR6, URZ ;  /* 0x00000006043272a5 */ /* 0x000fe4000f8e003f */
[----:B------:R-:W-:-:S04]  /*0e70*/  UIMAD UR39, UR5, UR6, URZ ;  /* 0x00000006052772a4 */ /* 0x000fc8000f8e023f */
[----:B------:R-:W-:Y:S01]  /*0e80*/  UIADD3 UR39, UR51, UR39, URZ ;  /* 0x0000002733277290 */ /* 0x000fe2000fffe03f */
[----:B-1----:R-:W-:-:S04]  /*0e90*/  @P2 IMAD.WIDE.U32 R10, R11, UR10, R4 ;  /* 0x0000000a0b0a2c25 */ /* 0x002fc8000f8e0004 */
[----:B------:R-:W-:Y:S01]  /*0ea0*/  @P2 IMAD.MOV.U32 R12, RZ, RZ, R10 ;  /* 0x000000ffff0c2224 */ /* 0x000fe200078e000a */
[----:B------:R-:W-:Y:S01]  /*0eb0*/  @P2 IADD3 R14, R11, R13, RZ ;  /* 0x0000000d0b0e2210 */ /* 0x000fe20007ffe0ff */
[----:B--2---:R-:W-:-:S04]  /*0ec0*/  @!P2 IMAD.WIDE.U32 R6, R4, R9, R6 ;  /* 0x000000090406a225 */ /* 0x004fc800078e0006 */
[----:B------:R-:W-:Y:S01]  /*0ed0*/  @!P2 IMAD.MOV.U32 R12, RZ, RZ, R6 ;  /* 0x000000ffff0ca224 */ /* 0x000fe200078e0006 */
[----:B------:R-:W-:-:S04]  /*0ee0*/  @!P2 MOV R14, R7 ;  /* 0x00000007000ea202 */ /* 0x000fc80000000f00 */
[----:B------:R1:W-:Y:S04]  /*0ef0*/  STL [R1+0xc8], R12 ;  /* 0x0000c80c01007387 */ /* 0x0003e80000100800 */
[----:B------:R1:W-:Y:S01]  /*0f00*/  STL [R1+0xcc], R14 ;  /* 0x0000cc0e01007387 */ /* 0x0003e20000100800 */
[----:B------:R-:W-:Y:S05]  /*0f10*/  @!P4 BRA `(.L_x_10) ;  /* 0x00000000000cc947 */ /* 0x000fea0003800000 */
[----:B------:R-:W-:Y:S01]  /*0f20*/  UCGABAR_WAIT ;  /* 0x0000000000007dc7 */ /* 0x000fe20008000000 */
[----:B------:R-:W-:Y:S01]  /*0f30*/  CCTL.IVALL ;  /* 0x00000000ff00798f */ /* 0x000fe20002000000 */
[----:B------:R-:W-:Y:S05]  /*0f40*/  BRA `(.L_x_11) ;  /* 0x0000000000047947 */ /* 0x000fea0003800000 */
.L_x_10:
[----:B------:R-:W-:Y:S06]  /*0f50*/  BAR.SYNC.DEFER_BLOCKING 0x0 ;  /* 0x0000000000007b1d */ /* 0x000fec0000010000 */
.L_x_11:
[----:B------:R-:W-:Y:S01]  /*0f60*/  PLOP3.LUT P0, PT, PT, PT, UP0, 0x80, 0x0 ;  /* 0x000000000000781c */ /* 0x000fe20003f0f008 */
[----:B------:R-:W2:-:S12]  /*0f70*/  S2UR UR37, SR_CgaCtaId ;  /* 0x00000000002579c3 */ /* 0x000e980000008800 */
[----:B------:R-:W-:Y:S05]  /*0f80*/  @!P0 BRA `(.L_x_12) ;  /* 0x000000ac00cc8947 */ /* 0x000fea0003800000 */
[----:B------:R-:W-:-:S06]  /*0f90*/  UISETP.GT.U32.AND UP0, UPT, UR9, 0x1, UPT ;  /* 0x000000010900788c */ /* 0x000fcc000bf04070 */
[----:B------:R-:W-:-:S13]  /*0fa0*/  PLOP3.LUT P0, PT, PT, PT, UP0, 0x80, 0x0 ;  /* 0x000000000000781c */ /* 0x000fda0003f0f008 */
[----:B--2---:R-:W-:Y:S05]  /*0fb0*/  @P0 EXIT ;  /* 0x000000000000094d */ /* 0x004fea0003800000 */
[----:B------:R-:W-:Y:S01]  /*0fc0*/  PRMT R3, RZ, 0x7610, R3 ;  /* 0x00007610ff037816 */ /* 0x000fe20000000003 */
[----:B------:R-:W-:Y:S01]  /*0fd0*/  IMAD.MOV.U32 R2, RZ, RZ, -0x1 ;  /* 0xffffffffff027424 */ /* 0x000fe200078e00ff */
[----:B------:R-:W-:Y:S01]  /*0fe0*/  ULDC.64 UR4, c[0x0][0x8f8] ;  /* 0x00023e0000047ab9 */ /* 0x000fe20000000a00 */
[----:B------:R-:W-:Y:S01]  /*0ff0*/  UMOV UR57, 0xffffffff ;  /* 0xffffffff00397882 */ /* 0x000fe20000000000 */
[----:B------:R-:W-:Y:S01]  /*1000*/  ISETP.GE.U32.AND P0, PT, R12, UR4, PT ;  /* 0x000000040c007c0c */ /* 0x000fe2000bf06070 */
[----:B------:R2:W-:Y:S01]  /*1010*/  STL.S16 [R1+0xdc], R3 ;  /* 0x0000dc0301007387 */ /* 0x0005e20000100600 */
[----:B------:R-:W-:Y:S01]  /*1020*/  UMOV UR43, 0xffffffff ;  /* 0xffffffff002b7882 */ /* 0x000fe20000000000 */
[----:B------:R-:W-:Y:S02]  /*1030*/  PRMT R0, RZ, 0x7610, R0 ;  /* 0x00007610ff007816 */ /* 0x000fe40000000000 */
[----:B------:R2:W-:Y:S01]  /*1040*/  STL [R1+0xe0], R2 ;  /* 0x0000e00201007387 */ /* 0x0005e20000100800 */
[----:B------:R-:W-:-:S13]  /*1050*/  ISETP.GE.U32.AND.EX P0, PT, R14, UR5, PT, P0 ;  /* 0x000000050e007c0c */ /* 0x000fda000bf06100 */
[----:B--2---:R-:W-:Y:S05]  /*1060*/  @P0 BRA `(.L_x_13) ;  /* 0x0000000400340947 */ /* 0x004fea0003800000 */
[----:B------:R-:W2:Y:S01]  /*1070*/  LDC.64 R18, c[0x0][0x8d0] ;  /* 0x00023400ff127b82 */ /* 0x000ea20000000a00 */
[----:B------:R-:W-:Y:S01]  /*1080*/  MOV R2, R12 ;  /* 0x0000000c00027202 */ /* 0x000fe20000000f00 */
[----:B------:R-:W-:-:S06]  /*1090*/  IMAD.MOV.U32 R3, RZ, RZ, R14 ;  /* 0x000000ffff037224 */ /* 0x000fcc00078e000e */
[----:B------:R-:W3:Y:S08]  /*10a0*/  LDC R0, c[0x0][0x8d8] ;  /* 0x00023600ff007b82 */ /* 0x000ef00000000800 */
[----:B------:R-:W4:Y:S01]  /*10b0*/  LDC.64 R20, c[0x0][0x8c8] ;  /* 0x00023200ff147b82 */ /* 0x000f220000000a00 */
[----:B--2---:R-:W-:-:S04]  /*10c0*/  ISETP.NE.U32.AND P0, PT, R18, RZ, PT ;  /* 0x000000ff1200720c */ /* 0x004fc80003f05070 */
[----:B------:R-:W-:-:S13]  /*10d0*/  ISETP.NE.AND.EX P0, PT, R19, RZ, PT, P0 ;  /* 0x000000ff1300720c */ /* 0x000fda0003f05300 */
[----:B---34-:R-:W-:Y:S05]  /*10e0*/  @!P0 BRA `(.L_x_14) ;  /* 0x0000000000288947 */ /* 0x018fea0003800000 */
[----:B------:R-:W2:Y:S02]  /*10f0*/  LDC R9, c[0x0][0x8dc] ;  /* 0x00023700ff097b82 */ /* 0x000ea40000000800 */
[----:B--2---:R-:W-:-:S04]  /*1100*/  IADD3 R9, P0, R12, R9, RZ ;  /* 0x000000090c097210 */ /* 0x004fc80007f1e0ff */
[----:B------:R-:W-:-:S05]  /*1110*/  IADD3.X R13, RZ, R14, RZ, P0, !PT ;  /* 0x0000000eff0d7210 */ /* 0x000fca00007fe4ff */
[----:B------:R-:W-:-:S04]  /*1120*/  IMAD.WIDE.U32 R2, R13, R18, RZ ;  /* 0x000000120d027225 */ /* 0x000fc800078e00ff */
[----:B------:R-:W-:-:S04]  /*1130*/  IMAD.WIDE.U32 R6, P0, R9, R19, R2 ;  /* 0x0000001309067225 */ /* 0x000fc80007800002 */
[----:B------:R-:W-:Y:S01]  /*1140*/  IMAD.WIDE.U32 R2, R9, R18, RZ ;  /* 0x0000001209027225 */ /* 0x000fe200078e00ff */
[----:B------:R-:W-:-:S03]  /*1150*/  MOV R10, R7 ;  /* 0x00000007000a7202 */ /* 0x000fc60000000f00 */
[----:B------:R-:W-:Y:S01]  /*1160*/  IMAD.X R11, RZ, RZ, RZ, P0 ;  /* 0x000000ffff0b7224 */ /* 0x000fe200000e06ff */
[----:B------:R-:W-:-:S05]  /*1170*/  IADD3 RZ, P0, R3, R6, RZ ;  /* 0x0000000603ff7210 */ /* 0x000fca0007f1e0ff */
[----:B------:R-:W-:-:S08]  /*1180*/  IMAD.WIDE.U32.X R2, R13, R19, R10, P0 ;  /* 0x000000130d027225 */ /* 0x000fd000000e040a */
.L_x_14:
[----:B------:R-:W2:Y:S01]  /*1190*/  LDC.64 R18, c[0x0][0x8e8] ;  /* 0x00023a00ff127b82 */ /* 0x000ea20000000a00 */
[-CC-:B------:R-:W-:Y:S01]  /*11a0*/  SHF.R.U64 R22, R2, R0.reuse, R3.reuse ;  /* 0x0000000002167219 */ /* 0x180fe20000001203 */
[----:B------:R-:W-:Y:S01]  /*11b0*/  ULDC UR4, c[0x0][0x900] ;  /* 0x0002400000047ab9 */ /* 0x000fe20000000800 */
[----:B------:R-:W-:Y:S01]  /*11c0*/  SHF.R.U32.HI R0, RZ, R0, R3 ;  /* 0x00000000ff007219 */ /* 0x000fe20000011603 */
[----:B------:R-:W-:Y:S01]  /*11d0*/  IMAD R15, R15, R16, R4 ;  /* 0x000000100f0f7224 */ /* 0x000fe200078e0204 */
[----:B------:R-:W-:Y:S02]  /*11e0*/  IADD3 R5, P0, RZ, -R22, RZ ;  /* 0x80000016ff057210 */ /* 0x000fe40007f1e0ff */
[----:B------:R-:W-:Y:S01]  /*11f0*/  MOV R2, R12 ;  /* 0x0000000c00027202 */ /* 0x000fe20000000f00 */
[----:B------:R-:W3:Y:S02]  /*1200*/  LDC R6, c[0x0][0x8c0] ;  /* 0x00023000ff067b82 */ /* 0x000ee40000000800 */
[----:B------:R-:W-:-:S04]  /*1210*/  IMAD.X R3, RZ, RZ, ~R0, P0 ;  /* 0x000000ffff037224 */ /* 0x000fc800000e0e00 */
[-C--:B------:R-:W-:Y:S02]  /*1220*/  IMAD R0, R3, R20.reuse, RZ ;  /* 0x0000001403007224 */ /* 0x080fe400078e02ff */
[----:B------:R-:W4:Y:S01]  /*1230*/  LDC R7, c[0x0][0x8b0] ;  /* 0x00022c00ff077b82 */ /* 0x000f220000000800 */
[----:B------:R-:W-:Y:S02]  /*1240*/  IMAD.MOV.U32 R3, RZ, RZ, R14 ;  /* 0x000000ffff037224 */ /* 0x000fe400078e000e */
[----:B------:R-:W-:-:S05]  /*1250*/  IMAD.WIDE.U32 R2, R5, R20, R2 ;  /* 0x0000001405027225 */ /* 0x000fca00078e0002 */
[----:B------:R-:W1:Y:S01]  /*1260*/  LDC R13, c[0x0][0x8a8] ;  /* 0x00022a00ff0d7b82 */ /* 0x000e620000000800 */
[----:B------:R-:W-:Y:S01]  /*1270*/  IMAD R5, R5, R21, R0 ;  /* 0x0000001505057224 */ /* 0x000fe200078e0200 */
[----:B--2---:R-:W-:Y:S01]  /*1280*/  ISETP.NE.U32.AND P0, PT, R18, RZ, PT ;  /* 0x000000ff1200720c */ /* 0x004fe20003f05070 */
[----:B------:R-:W-:-:S03]  /*1290*/  IMAD.MOV.U32 R0, RZ, RZ, -0x1 ;  /* 0xffffffffff007424 */ /* 0x000fc600078e00ff */
[----:B------:R-:W-:Y:S02]  /*12a0*/  IADD3 R3, R3, R5, RZ ;  /* 0x0000000503037210 */ /* 0x000fe40007ffe0ff */
[----:B------:R-:W2:Y:S01]  /*12b0*/  LDC R10, c[0x0][0x8f0] ;  /* 0x00023c00ff0a7b82 */ /* 0x000ea20000000800 */
[----:B------:R-:W-:Y:S02]  /*12c0*/  ISETP.NE.AND.EX P0, PT, R19, RZ, PT, P0 ;  /* 0x000000ff1300720c */ /* 0x000fe40003f05300 */
[-CC-:B---3--:R-:W-:Y:S02]  /*12d0*/  SHF.R.U64 R11, R2, R6.reuse, R3.reuse ;  /* 0x00000006020b7219 */ /* 0x188fe40000001203 */
[----:B------:R-:W-:Y:S02]  /*12e0*/  SHF.R.U32.HI R2, RZ, R6, R3 ;  /* 0x00000006ff027219 */ /* 0x000fe40000011603 */
[----:B------:R-:W-:Y:S01]  /*12f0*/  SHF.L.U32 R0, R0, UR4, RZ ;  /* 0x0000000400007c19 */ /* 0x000fe200080006ff */
[----:B------:R-:W3:Y:S01]  /*1300*/  LDC R17, c[0x0][0x8e0] ;  /* 0x00023800ff117b82 */ /* 0x000ee20000000800 */
[----:B----4-:R-:W-:-:S02]  /*1310*/  SHF.R.U64 R21, R11, R7, R2 ;  /* 0x000000070b157219 */ /* 0x010fc40000001202 */
[----:B------:R-:W-:Y:S02]  /*1320*/  SHF.R.U32.HI R2, RZ, R7, R2 ;  /* 0x00000007ff027219 */ /* 0x000fe40000011602 */
[----:B------:R-:W-:Y:S02]  /*1330*/  LOP3.LUT R0, RZ, R0, RZ, 0x33, !PT ;  /* 0x00000000ff007212 */ /* 0x000fe400078e33ff */
[--C-:B-1----:R-:W-:Y:S01]  /*1340*/  SHF.R.U64 R14, R21, UR4, R2.reuse ;  /* 0x00000004150e7c19 */ /* 0x102fe20008001202 */
[----:B------:R-:W1:Y:S01]  /*1350*/  LDC R12, c[0x0][0x8b8] ;  /* 0x00022e00ff0c7b82 */ /* 0x000e620000000800 */
[----:B------:R-:W-:Y:S02]  /*1360*/  SHF.R.U32.HI R3, RZ, UR4, R2 ;  /* 0x00000004ff037c19 */ /* 0x000fe40008011602 */
[----:B------:R-:W-:Y:S01]  /*1370*/  MOV R2, R14 ;  /* 0x0000000e00027202 */ /* 0x000fe20000000f00 */
[----:B------:R-:W-:Y:S06]  /*1380*/  @!P0 BRA `(.L_x_15) ;  /* 0x0000000000288947 */ /* 0x000fec0003800000 */
[----:B------:R-:W4:Y:S02]  /*1390*/  LDC R7, c[0x0][0x8f4] ;  /* 0x00023d00ff077b82 */ /* 0x000f240000000800 */
[----:B----4-:R-:W-:-:S05]  /*13a0*/  IADD3 R7, P0, R14, R7, RZ ;  /* 0x000000070e077210 */ /* 0x010fca0007f1e0ff */
[----:B------:R-:W-:-:S04]  /*13b0*/  IMAD.X R9, RZ, RZ, R3, P0 ;  /* 0x000000ffff097224 */ /* 0x000fc800000e0603 */
[----:B------:R-:W-:-:S04]  /*13c0*/  IMAD.WIDE.U32 R2, R9, R18, RZ ;  /* 0x0000001209027225 */ /* 0x000fc800078e00ff */
[----:B------:R-:W-:-:S04]  /*13d0*/  IMAD.WIDE.U32 R4, P0, R7, R19, R2 ;  /* 0x0000001307047225 */ /* 0x000fc80007800002 */
[----:B------:R-:W-:Y:S01]  /*13e0*/  IMAD.WIDE.U32 R2, R7, R18, RZ ;  /* 0x0000001207027225 */ /* 0x000fe200078e00ff */
[----:B------:R-:W-:-:S03]  /*13f0*/  IADD3.X R7, RZ, RZ, RZ, P0, !PT ;  /* 0x000000ffff077210 */ /* 0x000fc600007fe4ff */
[----:B------:R-:W-:Y:S01]  /*1400*/  IMAD.MOV.U32 R6, RZ, RZ, R5 ;  /* 0x000000ffff067224 */ /* 0x000fe200078e0005 */
[----:B------:R-:W-:-:S05]  /*1410*/  IADD3 RZ, P0, R3, R4, RZ ;  /* 0x0000000403ff7210 */ /* 0x000fca0007f1e0ff */
[----:B------:R-:W-:-:S08]  /*1420*/  IMAD.WIDE.U32.X R2, R9, R19, R6, P0 ;  /* 0x0000001309027225 */ /* 0x000fd000000e0406 */
.L_x_15:
[----:B--2---:R-:W-:Y:S01]  /*1430*/  SHF.R.U64 R3, R2, R10, R3 ;  /* 0x0000000a02037219 */ /* 0x004fe20000001203 */
[----:B------:R-:W-:Y:S01]  /*1440*/  USHF.L.U32 UR4, UR38, UR4, URZ ;  /* 0x0000000426047299 */ /* 0x000fe2000800063f */
[----:B------:R-:W-:Y:S02]  /*1450*/  LOP3.LUT R0, R21, R0, RZ, 0xc0, !PT ;  /* 0x0000000015007212 */ /* 0x000fe400078ec0ff */
[----:B------:R-:W-:Y:S01]  /*1460*/  IADD3 R2, R13, -0x1, RZ ;  /* 0xffffffff0d027810 */ /* 0x000fe20007ffe0ff */
[----:B------:R-:W-:Y:S01]  /*1470*/  IMAD.MOV R4, RZ, RZ, -R3 ;  /* 0x000000ffff047224 */ /* 0x000fe200078e0a03 */
[----:B------:R-:W-:Y:S01]  /*1480*/  SEL R8, R8, R15, !P2 ;  /* 0x0000000f08087207 */ /* 0x000fe20005000000 */
[----:B------:R-:W-:Y:S01]  /*1490*/  IMAD R3, R3, UR4, R0 ;  /* 0x0000000403037c24 */ /* 0x000fe2000f8e0200 */
[----:B------:R-:W-:Y:S01]  /*14a0*/  LOP3.LUT R2, R11, R2, RZ, 0xc0, !PT ;  /* 0x000000020b027212 */ /* 0x000fe200078ec0ff */
[----:B---3--:R-:W-:Y:S01]  /*14b0*/  IMAD R0, R4, R17, R14 ;  /* 0x0000001104007224 */ /* 0x008fe200078e020e */
[----:B------:R-:W-:Y:S01]  /*14c0*/  R2UR UR43, R22 ;  /* 0x00000000162b72ca */ /* 0x000fe200000e0000 */
[----:B-1----:R-:W-:-:S02]  /*14d0*/  IMAD R8, R3, R12, R8 ;  /* 0x0000000c03087224 */ /* 0x002fc400078e0208 */
[----:B------:R-:W-:-:S05]  /*14e0*/  IMAD R3, R0, R13, R2 ;  /* 0x0000000d00037224 */ /* 0x000fca00078e0202 */
[----:B------:R-:W-:Y:S02]  /*14f0*/  SEL R2, R8, R3, !P2 ;  /* 0x0000000308027207 */ /* 0x000fe40005000000 */
[----:B------:R-:W-:-:S03]  /*1500*/  SEL R0, R3, R8, !P2 ;  /* 0x0000000803007207 */ /* 0x000fc60005000000 */
[----:B------:R2:W-:Y:S01]  /*1510*/  STL [R1+0xe0], R2 ;  /* 0x0000e00201007387 */ /* 0x0005e20000100800 */
[----:B------:R-:W-:Y:S02]  /*1520*/  R2UR UR57, R0 ;  /* 0x00000000003972ca */ /* 0x000fe400000e0000 */
[----:B------:R-:W-:-:S13]  /*1530*/  MOV R0, 0x1 ;  /* 0x0000000100007802 */ /* 0x000fda0000000f00 */
.L_x_13:
[----:B------:R-:W-:-:S08]  /*1540*/  NOP ;  /* 0x0000000000007918 */ /* 0x000fd00000000000 */
[----:B------:R-:W3:Y:S02]  /*1550*/  USETMAXREG.TRY_ALLOC.CTAPOOL UP0, 0xe8 ;  /* 0x000000e8000079c8 */ /* 0x000ee40008000600 */
[----:B---3--:R-:W-:-:S13]  /*1560*/  PLOP3.LUT P0, PT, PT, PT, UP0, 0x80, 0x0 ;  /* 0x000000000000781c */ /* 0x008fda0003f0f008 */
[----:B------:R-:W-:Y:S05]  /*1570*/  @!P0 BRA `(.L_x_13) ;  /* 0xfffffffc00f08947 */ /* 0x000fea000383ffff */
[----:B------:R-:W-:Y:S02]  /*1580*/  ULDC.64 UR4, c[0x0][0x590] ;  /* 0x0001640000047ab9 */ /* 0x000fe40000000a00 */
[----:B------:R-:W-:-:S04]  /*1590*/  ISETP.NE.U32.AND P0, PT, RZ, UR4, PT ;  /* 0x00000004ff007c0c */ /* 0x000fc8000bf05070 */
[----:B------:R-:W-:-:S13]  /*15a0*/  ISETP.NE.AND.EX P0, PT, RZ, UR5, PT, P0 ;  /* 0x00000005ff007c0c */ /* 0x000fda000bf05300 */
[----:B------:R-:W-:Y:S05]  /*15b0*/  @P0 BRA `(.L_x_16) ;  /* 0x0000000000440947 */ /* 0x000fea0003800000 */
[----:B------:R-:W-:Y:S02]  /*15c0*/  ULDC.64 UR4, c[0x0][0x588] ;  /* 0x0001620000047ab9 */ /* 0x000fe40000000a00 */
[----:B------:R-:W-:-:S04]  /*15d0*/  ISETP.NE.U32.AND P0, PT, RZ, UR4, PT ;  /* 0x00000004ff007c0c */ /* 0x000fc8000bf05070 */
[----:B------:R-:W-:-:S13]  /*15e0*/  ISETP.NE.AND.EX P0, PT, RZ, UR5, PT, P0 ;  /* 0x00000005ff007c0c */ /* 0x000fda000bf05300 */
[----:B------:R-:W-:Y:S05]  /*15f0*/  @!P0 BRA `(.L_x_17) ;  /* 0x00000000001c8947 */ /* 0x000fea0003800000 */
[----:B--2---:R-:W2:Y:S02]  /*1600*/  LDC.64 R2, c[0x0][0x588] ;  /* 0x00016200ff027b82 */ /* 0x004ea40000000a00 */
[----:B--2---:R2:W3:Y:S01]  /*1610*/  LDG.E R3, desc[UR52][R2.64] ;  /* 0x0000003402037981 */ /* 0x0044e2000c1e1900 */
[----:B------:R-:W-:-:S05]  /*1620*/  IMAD.MOV.U32 R4, RZ, RZ, 0x1 ;  /* 0x00000001ff047424 */ /* 0x000fca00078e00ff */
[----:B--2---:R-:W-:-:S05]  /*1630*/  PRMT R2, R4, 0x7610, R2 ;  /* 0x0000761004027816 */ /* 0x004fca0000000002 */
[----:B------:R4:W-:Y:S04]  /*1640*/  STL.S16 [R1+0xdc], R2 ;  /* 0x0000dc0201007387 */ /* 0x0009e80000100600 */
[----:B---3--:R4:W-:Y:S01]  /*1650*/  STL [R1+0xbc], R3 ;  /* 0x0000bc0301007387 */ /* 0x0089e20000100800 */
[----:B------:R-:W-:Y:S05]  /*1660*/  BRA `(.L_x_16) ;  /* 0x0000000000187947 */ /* 0x000fea0003800000 */
.L_x_17:
[----:B--2---:R-:W-:Y:S01]  /*1670*/  MOV R2, 0x1 ;  /* 0x0000000100027802 */ /* 0x004fe20000000f00 */
[----:B------:R-:W-:-:S03]  /*1680*/  ULDC UR4, c[0x0][0x580] ;  /* 0x0001600000047ab9 */ /* 0x000fc60000000800 */
[----:B------:R-:W-:Y:S01]  /*1690*/  PRMT R3, R2, 0x7610, R3 ;  /* 0x0000761002037816 */ /* 0x000fe20000000003 */
[----:B------:R-:W-:-:S05]  /*16a0*/  IMAD.U32 R2, RZ, RZ, UR4 ;  /* 0x00000004ff027e24 */ /* 0x000fca000f8e00ff */
[----:B------:R3:W-:Y:S04]  /*16b0*/  STL [R1+0xbc], R2 ;  /* 0x0000bc0201007387 */ /* 0x0007e80000100800 */
[----:B------:R3:W-:Y:S02]  /*16c0*/  STL.S16 [R1+0xdc], R3 ;  /* 0x0000dc0301007387 */ /* 0x0007e40000100600 */
.L_x_16:
        /* <DEDUP_REMOVED lines=8> */
[----:B------:R-:W1:Y:S02]  /*1750*/  LDC.64 R16, c[0x0][0x5a8] ;  /* 0x00016a00ff107b82 */ /* 0x000e640000000a00 */
[----:B-1----:R1:W5:Y:S01]  /*1760*/  LDG.E R16, desc[UR52][R16.64] ;  /* 0x0000003410107981 */ /* 0x002362000c1e1900 */
[----:B------:R-:W-:Y:S05]  /*1770*/  BRA `(.L_x_18) ;  /* 0x0000000000087947 */ /* 0x000fea0003800000 */
.L_x_19:
[----:B------:R-:W-:Y:S02]  /*1780*/  ULDC UR4, c[0x0][0x5a0] ;  /* 0x0001680000047ab9 */ /* 0x000fe40000000800 */
[----:B------:R-:W-:-:S07]  /*1790*/  MOV R16, UR4 ;  /* 0x0000000400107c02 */ /* 0x000fce0008000f00 */
.L_x_18:
[----:B------:R-:W-:-:S13]  /*17a0*/  LOP3.LUT P0, RZ, R0, 0xff, RZ, 0xc0, !PT ;  /* 0x000000ff00ff7812 */ /* 0x000fda000780c0ff */
[----:B------:R-:W-:Y:S05]  /*17b0*/  @!P0 EXIT ;  /* 0x000000000000894d */ /* 0x000fea0003800000 */
[----:B---34-:R-:W3:Y:S01]  /*17c0*/  LDL R3, [R1+0xdc] ;  /* 0x0000dc0001037983 */ /* 0x018ee20000100800 */
[----:B------:R-:W-:-:S03]  /*17d0*/  ULDC UR4, c[0x0][0x28c] ;  /* 0x0000a30000047ab9 */ /* 0x000fc60000000800 */
[----:B--2---:R-:W2:Y:S01]  /*17e0*/  LDL R2, [R1+0xbc] ;  /* 0x0000bc0001027983 */ /* 0x004ea20000100800 */
[----:B------:R-:W-:Y:S02]  /*17f0*/  UIADD3 UR4, UR4, 0x3f, URZ ;  /* 0x0000003f04047890 */ /* 0x000fe4000fffe03f */
[----:B------:R-:W-:Y:S02]  /*1800*/  ULOP3.LUT UR55, UR46, 0x1, URZ, 0xfc, !UPT ;  /* 0x000000012e377892 */ /* 0x000fe4000f8efc3f */
[----:B------:R-:W-:Y:S02]  /*1810*/  USHF.R.S32.HI UR5, URZ, 0x1f, UR4 ;  /* 0x0000001f3f057899 */ /* 0x000fe40008011404 */
[----:B------:R-:W-:Y:S02]  /*1820*/  ULOP3.LUT UR54, UR45, 0x1, URZ, 0xfc, !UPT ;  /* 0x000000012d367892 */ /* 0x000fe4000f8efc3f */
[----:B------:R-:W-:Y:S01]  /*1830*/  ULEA.HI UR5, UR5, UR4, URZ, 0x6 ;  /* 0x0000000405057291 */ /* 0x000fe2000f8f303f */
[----:B------:R-:W-:Y:S01]  /*1840*/  ULDC.64 UR58, c[0x0][0x198] ;  /* 0x00006600003a7ab9 */ /* 0x000fe20000000a00 */
[----:B------:R-:W-:-:S02]  /*1850*/  UMOV UR36, URZ ;  /* 0x0000003f00247c82 */ /* 0x000fc40008000000 */
[----:B------:R-:W-:Y:S01]  /*1860*/  USHF.R.S32.HI UR56, URZ, 0x6, UR5 ;  /* 0x000000063f387899 */ /* 0x000fe20008011405 */
[----:B------:R-:W-:Y:S01]  /*1870*/  UMOV UR44, URZ ;  /* 0x0000003f002c7c82 */ /* 0x000fe20008000000 */
[C---:B---3--:R-:W-:Y:S02]  /*1880*/  PRMT R4, R3.reuse, 0x7610, R4 ;  /* 0x0000761003047816 */ /* 0x048fe40000000004 */
[----:B------:R-:W-:-:S03]  /*1890*/  PRMT R0, R3, 0x7610, R0 ;  /* 0x0000761003007816 */ /* 0x000fc60000000000 */
[----:B------:R3:W-:Y:S04]  /*18a0*/  STL.S16 [R1+0xd8], R4 ;  /* 0x0000d80401007387 */ /* 0x0007e80000100600 */
[----:B--2---:R3:W-:Y:S04]  /*18b0*/  STL [R1+0xd0], R2 ;  /* 0x0000d00201007387 */ /* 0x0047e80000100800 */
[----:B------:R3:W-:Y:S04]  /*18c0*/  STL.S16 [R1+0xd4], R0 ;  /* 0x0000d40001007387 */ /* 0x0007e80000100600 */
[----:B------:R3:W-:Y:S04]  /*18d0*/  STL [R1+0xb8], RZ ;  /* 0x0000b8ff01007387 */ /* 0x0007e80000100800 */
[----:B------:R3:W-:Y:S02]  /*18e0*/  STL [R1+0xb4], RZ ;  /* 0x0000b4ff01007387 */ /* 0x0007e40000100800 */
.L_x_143:
[----:B--23--:R-:W2:Y:S01]  /*18f0*/  S2R R0, SR_TID.X ;  /* 0x0000000000007919 */ /* 0x00cea20000002100 */
[----:B------:R-:W3:Y:S01]  /*1900*/  S2UR UR9, SR_CgaCtaId ;  /* 0x00000000000979c3 */ /* 0x000ee20000008800 */
[----:B------:R-:W-:Y:S01]  /*1910*/  UMOV UR49, 0x400 ;  /* 0x0000040000317882 */ /* 0x000fe20000000000 */
[----:B------:R-:W-:Y:S01]  /*1920*/  UMOV UR4, URZ ;  /* 0x0000003f00047c82 */ /* 0x000fe20008000000 */
[----:B------:R-:W-:Y:S01]  /*1930*/  STL [R1+0xb0], RZ ;  /* 0x0000b0ff01007387 */ /* 0x000fe20000100800 */
[----:B------:R-:W-:Y:S01]  /*1940*/  UMOV UR8, URZ ;  /* 0x0000003f00087c82 */ /* 0x000fe20008000000 */
[----:B------:R-:W-:Y:S01]  /*1950*/  UMOV UR5, URZ ;  /* 0x0000003f00057c82 */ /* 0x000fe20008000000 */
[----:B------:R-:W-:Y:S01]  /*1960*/  UMOV UR10, UR44 ;  /* 0x0000002c000a7c82 */ /* 0x000fe20008000000 */
[----:B------:R-:W-:Y:S01]  /*1970*/  STL [R1+0xac], RZ ;  /* 0x0000acff01007387 */ /* 0x000fe20000100800 */
[----:B------:R-:W4:Y:S01]  /*1980*/  LDC R3, c[0x0][0x28c] ;  /* 0x0000a300ff037b82 */ /* 0x000f220000000800 */
[----:B------:R-:W-:Y:S01]  /*1990*/  CS2R R228, SRZ ;  /* 0x0000000000e47805 */ /* 0x000fe2000001ff00 */
[----:B-1----:R-:W-:Y:S01]  /*19a0*/  IMAD.MOV.U32 R17, RZ, RZ, RZ ;  /* 0x000000ffff117224 */ /* 0x002fe200078e00ff */
[----:B------:R-:W-:Y:S01]  /*19b0*/  STL [R1+0xa8], RZ ;  /* 0x0000a8ff01007387 */ /* 0x000fe20000100800 */
[----:B------:R-:W-:-:S02]  /*19c0*/  CS2R R18, SRZ ;  /* 0x0000000000127805 */ /* 0x000fc4000001ff00 */
[----:B------:R-:W-:Y:S02]  /*19d0*/  CS2R R22, SRZ ;  /* 0x0000000000167805 */ /* 0x000fe4000001ff00 */
[----:B------:R-:W-:Y:S01]  /*19e0*/  CS2R R152, SRZ ;  /* 0x0000000000987805 */ /* 0x000fe2000001ff00 */
[----:B------:R-:W-:Y:S01]  /*19f0*/  STL [R1+0xa4], RZ ;  /* 0x0000a4ff01007387 */ /* 0x000fe20000100800 */
[----:B------:R-:W-:Y:S02]  /*1a00*/  CS2R R154, SRZ ;  /* 0x00000000009a7805 */ /* 0x000fe4000001ff00 */
[----:B------:R-:W-:Y:S02]  /*1a10*/  CS2R R156, SRZ ;  /* 0x00000000009c7805 */ /* 0x000fe4000001ff00 */
[----:B------:R-:W-:Y:S01]  /*1a20*/  CS2R R158, SRZ ;  /* 0x00000000009e7805 */ /* 0x000fe2000001ff00 */
[----:B------:R-:W-:Y:S01]  /*1a30*/  STL [R1+0xa0], RZ ;  /* 0x0000a0ff01007387 */ /* 0x000fe20000100800 */
[----:B------:R-:W-:-:S02]  /*1a40*/  CS2R R160, SRZ ;  /* 0x0000000000a07805 */ /* 0x000fc4000001ff00 */
[----:B------:R-:W-:Y:S02]  /*1a50*/  CS2R R162, SRZ ;  /* 0x0000000000a27805 */ /* 0x000fe4000001ff00 */
[----:B------:R-:W-:Y:S01]  /*1a60*/  CS2R R164, SRZ ;  /* 0x0000000000a47805 */ /* 0x000fe2000001ff00 */
[----:B------:R-:W-:Y:S01]  /*1a70*/  STL [R1+0x9c], RZ ;  /* 0x00009cff01007387 */ /* 0x000fe20000100800 */
[----:B---3--:R-:W-:Y:S01]  /*1a80*/  ULEA UR49, UR9, UR49, 0x18 ;  /* 0x0000003109317291 */ /* 0x008fe2000f8ec03f */
[----:B------:R-:W-:Y:S02]  /*1a90*/  CS2R R166, SRZ ;  /* 0x0000000000a67805 */ /* 0x000fe4000001ff00 */
[----:B------:R-:W-:Y:S01]  /*1aa0*/  CS2R R168, SRZ ;  /* 0x0000000000a87805 */ /* 0x000fe2000001ff00 */
[----:B------:R-:W-:Y:S01]  /*1ab0*/  STL [R1+0x98], RZ ;  /* 0x000098ff01007387 */ /* 0x000fe20000100800 */
[----:B------:R-:W-:Y:S02]  /*1ac0*/  CS2R R170, SRZ ;  /* 0x0000000000aa7805 */ /* 0x000fe4000001ff00 */
[----:B------:R-:W-:-:S02]  /*1ad0*/  CS2R R172, SRZ ;  /* 0x0000000000ac7805 */ /* 0x000fc4000001ff00 */
[----:B------:R-:W-:Y:S02]  /*1ae0*/  CS2R R174, SRZ ;  /* 0x0000000000ae7805 */ /* 0x000fe4000001ff00 */
[----:B--2---:R-:W-:Y:S01]  /*1af0*/  LOP3.LUT R0, R0, 0x80, RZ, 0xc0, !PT ;  /* 0x0000008000007812 */ /* 0x004fe200078ec0ff */
[----:B------:R-:W-:Y:S01]  /*1b00*/  STL [R1+0x94], RZ ;  /* 0x000094ff01007387 */ /* 0x000fe20000100800 */
[----:B----4-:R-:W-:Y:S02]  /*1b10*/  ISETP.GE.AND P0, PT, R3, 0x1, PT ;  /* 0x000000010300780c */ /* 0x010fe40003f06270 */
[----:B------:R-:W-:Y:S02]  /*1b20*/  CS2R R176, SRZ ;  /* 0x0000000000b07805 */ /* 0x000fe4000001ff00 */
[----:B------:R-:W-:Y:S01]  /*1b30*/  SHF.R.U32.HI R0, RZ, 0x7, R0 ;  /* 0x00000007ff007819 */ /* 0x000fe20000011600 */
        /* <DEDUP_REMOVED lines=8> */
[----:B------:R-:W1:Y:S01]  /*1bc0*/  SHFL.IDX PT, R0, R0, RZ, 0x1f ;  /* 0x00001fff00007589 */ /* 0x000e6200000e0000 */
[----:B------:R-:W-:-:S02]  /*1bd0*/  CS2R R190, SRZ ;  /* 0x0000000000be7805 */ /* 0x000fc4000001ff00 */
[----:B------:R-:W-:Y:S02]  /*1be0*/  CS2R R192, SRZ ;  /* 0x0000000000c07805 */ /* 0x000fe4000001ff00 */
[----:B------:R-:W-:Y:S01]  /*1bf0*/  CS2R R194, SRZ ;  /* 0x0000000000c27805 */ /* 0x000fe2000001ff00 */
[----:B------:R2:W-:Y:S01]  /*1c00*/  STL [R1+0x88], RZ ;  /* 0x000088ff01007387 */ /* 0x0005e20000100800 */
[----:B------:R-:W-:Y:S02]  /*1c10*/  CS2R R196, SRZ ;  /* 0x0000000000c47805 */ /* 0x000fe4000001ff00 */
[----:B------:R-:W-:Y:S02]  /*1c20*/  CS2R R198, SRZ ;  /* 0x0000000000c67805 */ /* 0x000fe4000001ff00 */
[----:B------:R-:W-:Y:S01]  /*1c30*/  CS2R R200, SRZ ;  /* 0x0000000000c87805 */ /* 0x000fe2000001ff00 */
[----:B------:R2:W-:Y:S01]  /*1c40*/  STL [R1+0x84], RZ ;  /* 0x000084ff01007387 */ /* 0x0005e20000100800 */
        /* <DEDUP_REMOVED lines=16> */
[----:B-1----:R-:W-:-:S02]  /*1d50*/  R2UR UR6, R0 ;  /* 0x00000000000672ca */ /* 0x002fc400000e0000 */
[----:B------:R-:W-:Y:S02]  /*1d60*/  CS2R R226, SRZ ;  /* 0x0000000000e27805 */ /* 0x000fe4000001ff00 */
[----:B------:R-:W-:Y:S01]  /*1d70*/  MOV R0, UR36 ;  /* 0x0000002400007c02 */ /* 0x000fe20008000f00 */
        /* <DEDUP_REMOVED lines=9> */
[----:B------:R-:W-:Y:S01]  /*1e10*/  CS2R R36, SRZ ;  /* 0x0000000000247805 */ /* 0x000fe2000001ff00 */
[----:B------:R-:W-:Y:S01]  /*1e20*/  ULEA.HI UR7, UR6, UR6, URZ, 0x1 ;  /* 0x0000000606077291 */ /* 0x000fe2000f8f083f */
[----:B------:R-:W-:Y:S01]  /*1e30*/  CS2R R38, SRZ ;  /* 0x0000000000267805 */ /* 0x000fe2000001ff00 */
[----:B------:R2:W-:Y:S01]  /*1e40*/  STL [R1+0x64], RZ ;  /* 0x000064ff01007387 */ /* 0x0005e20000100800 */
[----:B------:R-:W-:Y:S01]  /*1e50*/  CS2R R40, SRZ ;  /* 0x0000000000287805 */ /* 0x000fe2000001ff00 */
[----:B------:R-:W-:Y:S01]  /*1e60*/  ULOP3.LUT UR7, UR7, 0xffffe, URZ, 0xc0, !UPT ;  /* 0x000ffffe07077892 */ /* 0x000fe2000f8ec03f */
[----:B------:R-:W-:Y:S01]  /*1e70*/  CS2R R42, SRZ ;  /* 0x00000000002a7805 */ /* 0x000fe2000001ff00 */
[----:B------:R2:W-:Y:S01]  /*1e80*/  STL [R1+0x60], RZ ;  /* 0x000060ff01007387 */ /* 0x0005e20000100800 */
[----:B------:R-:W-:Y:S01]  /*1e90*/  CS2R R44, SRZ ;  /* 0x00000000002c7805 */ /* 0x000fe2000001ff00 */
[----:B------:R-:W-:Y:S01]  /*1ea0*/  UIADD3 UR7, UR6, -UR7, URZ ;  /* 0x8000000706077290 */ /* 0x000fe2000fffe03f */
[----:B------:R-:W-:Y:S01]  /*1eb0*/  CS2R R46, SRZ ;  /* 0x00000000002e7805 */ /* 0x000fe2000001ff00 */
[----:B------:R2:W-:Y:S01]  /*1ec0*/  STL [R1+0x5c], RZ ;  /* 0x00005cff01007387 */ /* 0x0005e20000100800 */
[----:B------:R-:W-:Y:S01]  /*1ed0*/  CS2R R48, SRZ ;  /* 0x0000000000307805 */ /* 0x000fe2000001ff00 */
[----:B------:R-:W-:Y:S01]  /*1ee0*/  ULEA UR7, UR7, UR49, 0xc ;  /* 0x0000003107077291 */ /* 0x000fe2000f8e603f */
[----:B------:R-:W-:Y:S01]  /*1ef0*/  CS2R R50, SRZ ;  /* 0x0000000000327805 */ /* 0x000fe2000001ff00 */
[----:B------:R2:W-:Y:S01]  /*1f00*/  STL [R1+0x58], RZ ;  /* 0x000058ff01007387 */ /* 0x0005e20000100800 */
[----:B------:R-:W-:Y:S01]  /*1f10*/  CS2R R52, SRZ ;  /* 0x0000000000347805 */ /* 0x000fe2000001ff00 */
[----:B------:R-:W-:Y:S01]  /*1f20*/  UIADD3 UR7, UR7, 0x6200, URZ ;  /* 0x0000620007077890 */ /* 0x000fe2000fffe03f */
[----:B------:R-:W-:Y:S01]  /*1f30*/  CS2R R54, SRZ ;  /* 0x0000000000367805 */ /* 0x000fe2000001ff00 */
[----:B------:R2:W-:Y:S01]  /*1f40*/  STL [R1+0x54], RZ ;  /* 0x000054ff01007387 */ /* 0x0005e20000100800 */
[----:B------:R-:W-:Y:S01]  /*1f50*/  CS2R R56, SRZ ;  /* 0x0000000000387805 */ /* 0x000fe2000001ff00 */
[----:B------:R-:W-:Y:S01]  /*1f60*/  USHF.R.U32.HI UR7, URZ, 0x4, UR7 ;  /* 0x000000043f077899 */ /* 0x000fe20008011607 */
[----:B------:R-:W-:Y:S01]  /*1f70*/  CS2R R58, SRZ ;  /* 0x00000000003a7805 */ /* 0x000fe2000001ff00 */
[----:B------:R2:W-:Y:S01]  /*1f80*/  STL [R1+0x50], RZ ;  /* 0x000050ff01007387 */ /* 0x0005e20000100800 */
[----:B------:R-:W-:Y:S01]  /*1f90*/  CS2R R60, SRZ ;  /* 0x00000000003c7805 */ /* 0x000fe2000001ff00 */
[----:B------:R-:W-:Y:S01]  /*1fa0*/  ULOP3.LUT UR9, UR7, 0x3fff, URZ, 0xc0, !UPT ;  /* 0x00003fff07097892 */ /* 0x000fe2000f8ec03f */
        /* <DEDUP_REMOVED lines=59> */
[----:B------:R-:W-:Y:S01]  /*2360*/  CS2R R150, SRZ ;  /* 0x0000000000967805 */ /* 0x000fe2000001ff00 */
[----:B------:R2:W-:Y:S04]  /*2370*/  STL [R1+0x10], RZ ;  /* 0x000010ff01007387 */ /* 0x0005e80000100800 */
[----:B------:R2:W-:Y:S04]  /*2380*/  STL [R1+0xc], RZ ;  /* 0x00000cff01007387 */ /* 0x0005e80000100800 */
[----:B------:R2:W-:Y:S04]  /*2390*/  STL [R1+0x8], RZ ;  /* 0x000008ff01007387 */ /* 0x0005e80000100800 */
[----:B------:R2:W-:Y:S04]  /*23a0*/  STL [R1+0x4], RZ ;  /* 0x000004ff01007387 */ /* 0x0005e80000100800 */
[----:B------:R2:W-:Y:S01]  /*23b0*/  STL [R1], RZ ;  /* 0x000000ff01007387 */ /* 0x0005e20000100800 */
[----:B------:R-:W-:Y:S05]  /*23c0*/  @!P0 BRA `(.L_x_20) ;  /* 0x0000001000c88947 */ /* 0x000fea0003800000 */
[----:B------:R-:W-:-:S06]  /*23d0*/  UISETP.NE.AND UP0, UPT, UR55, 0x3, UPT ;  /* 0x000000033700788c */ /* 0x000fcc000bf05270 */
[----:B------:R-:W-:-:S13]  /*23e0*/  PLOP3.LUT P1, PT, PT, PT, UP0, 0x80, 0x0 ;  /* 0x000000000000781c */ /* 0x000fda0003f2f008 */
[----:B------:R-:W-:Y:S05]  /*23f0*/  @!P1 BRA `(.L_x_21) ;  /* 0x0000000000049947 */ /* 0x000fea0003800000 */
[----:B------:R-:W-:Y:S01]  /*2400*/  BPT.TRAP 0x1 ;  /* 0x000000040000795c */ /* 0x000fe20000300000 */
.L_x_21:
[----:B------:R-:W-:Y:S01]  /*2410*/  ULEA UR4, UR44, UR49, 0x3 ;  /* 0x000000312c047291 */ /* 0x000fe2000f8e183f */
[----:B------:R-:W-:-:S05]  /*2420*/  IMAD.U32 R0, RZ, RZ, UR36 ;  /* 0x00000024ff007e24 */ /* 0x000fca000f8e00ff */
[----:B------:R-:W-:-:S04]  /*2430*/  SHF.L.U32 R0, R0, 0x1f, RZ ;  /* 0x0000001f00007819 */ /* 0x000fc800000006ff */
[----:B------:R1:W3:Y:S01]  /*2440*/  SYNCS.PHASECHK.TRANS64.TRYWAIT P0, [UR4], R0 ;  /* 0x00000000ff0075a7 */ /* 0x0002e20008000144 */
[----:B------:R-:W-:Y:S05]  /*2450*/  @!P1 BRA `(.L_x_22) ;  /* 0x0000000000049947 */ /* 0x000fea0003800000 */
[----:B------:R-:W-:Y:S01]  /*2460*/  BPT.TRAP 0x1 ;  /* 0x000000040000795c */ /* 0x000fe20000300000 */
.L_x_22:
[----:B---3--:R-:W-:Y:S05]  /*2470*/  @P0 BRA `(.L_x_23) ;  /* 0x0000000000080947 */ /* 0x008fea0003800000 */
[----:B------:R-:W3:Y:S02]  /*2480*/  SYNCS.PHASECHK.TRANS64.TRYWAIT P0, [UR4], R0 ;  /* 0x00000000ff0075a7 */ /* 0x000ee40008000144 */
[----:B---3--:R-:W-:Y:S05]  /*2490*/  @!P0 BRA `(.L_x_24) ;  /* 0x000000cc00088947 */ /* 0x008fea0003800000 */
.L_x_23:
[----:B------:R-:W-:Y:S01]  /*24a0*/  UIADD3 UR4, UR49, 0x16200, URZ ;  /* 0x0001620031047890 */ /* 0x000fe2000fffe03f */
[----:B------:R-:W-:Y:S01]  /*24b0*/  WARPGROUP.ARRIVE ;  /* 0x00000000000079c5 */ /* 0x000fe20000000000 */
[----:B------:R-:W-:Y:S01]  /*24c0*/  ULOP3.LUT UR5, UR9, 0x10000, URZ, 0xfc, !UPT ;  /* 0x0001000009057892 */ /* 0x000fe2000f8efc3f */
[----:B------:R4:W-:Y:S01]  /*24d0*/  STL [R1+0xb0], RZ ;  /* 0x0000b0ff01007387 */ /* 0x0009e20000100800 */
[----:B------:R-:W-:Y:S01]  /*24e0*/  USHF.R.U32.HI UR4, URZ, 0x4, UR4 ;  /* 0x000000043f047899 */ /* 0x000fe20008011604 */
[----:B------:R-:W-:Y:S01]  /*24f0*/  CS2R R228, SRZ ;  /* 0x0000000000e47805 */ /* 0x000fe2000001ff00 */
[----:B------:R-:W-:Y:S01]  /*2500*/  UMOV UR7, 0x80000020 ;  /* 0x8000002000077882 */ /* 0x000fe20000000000 */
[----:B------:R4:W-:Y:S01]  /*2510*/  STL [R1+0xac], RZ ;  /* 0x0000acff01007387 */ /* 0x0009e20000100800 */
[----:B------:R-:W-:Y:S01]  /*2520*/  ULOP3.LUT UR4, UR4, 0x3fff, URZ, 0xc0, !UPT ;  /* 0x00003fff04047892 */ /* 0x000fe2000f8ec03f */
[----:B------:R-:W-:Y:S01]  /*2530*/  MOV R17, RZ ;  /* 0x000000ff00117202 */ /* 0x000fe20000000f00 */
[----:B------:R-:W-:Y:S01]  /*2540*/  UMOV UR8, 0x2 ;  /* 0x0000000200087882 */ /* 0x000fe20000000000 */
[----:B------:R4:W-:Y:S01]  /*2550*/  STL [R1+0xa8], RZ ;  /* 0x0000a8ff01007387 */ /* 0x0009e20000100800 */
[----:B------:R-:W-:Y:S01]  /*2560*/  ULOP3.LUT UR6, UR4, 0x10000, URZ, 0xfc, !UPT ;  /* 0x0001000004067892 */ /* 0x000fe2000f8efc3f */
[----:B------:R-:W-:Y:S01]  /*2570*/  CS2R R18, SRZ ;  /* 0x0000000000127805 */ /* 0x000fe2000001ff00 */
[----:B------:R-:W-:Y:S01]  /*2580*/  ULEA UR4, UR44, UR5, 0x9 ;  /* 0x000000052c047291 */ /* 0x000fe2000f8e483f */
[----:B------:R4:W-:Y:S01]  /*2590*/  STL [R1+0xa4], RZ ;  /* 0x0000a4ff01007387 */ /* 0x0009e20000100800 */
[----:B------:R-:W-:Y:S01]  /*25a0*/  ULEA UR6, UR44, UR6, 0xa ;  /* 0x000000062c067291 */ /* 0x000fe2000f8e503f */
[----:B------:R-:W-:Y:S01]  /*25b0*/  CS2R R22, SRZ ;  /* 0x0000000000167805 */ /* 0x000fe2000001ff00 */
[----:B------:R-:W-:Y:S01]  /*25c0*/  UMOV UR5, 0x80000020 ;  /* 0x8000002000057882 */ /* 0x000fe20000000000 */
[----:B------:R4:W-:Y:S01]  /*25d0*/  STL [R1+0xa0], RZ ;  /* 0x0000a0ff01007387 */ /* 0x0009e20000100800 */
[----:B------:R-:W-:-:S02]  /*25e0*/  CS2R R152, SRZ ;  /* 0x0000000000987805 */ /* 0x000fc4000001ff00 */
[----:B------:R-:W-:Y:S02]  /*25f0*/  CS2R R154, SRZ ;  /* 0x00000000009a7805 */ /* 0x000fe4000001ff00 */
[----:B------:R-:W-:Y:S01]  /*2600*/  CS2R R156, SRZ ;  /* 0x00000000009c7805 */ /* 0x000fe2000001ff00 */
[----:B------:R4:W-:Y:S01]  /*2610*/  STL [R1+0x9c], RZ ;  /* 0x00009cff01007387 */ /* 0x0009e20000100800 */
[----:B------:R-:W-:Y:S01]  /*2620*/  CS2R R158, SRZ ;  /* 0x00000000009e7805 */ /* 0x000fe2000001ff00 */
[----:B------:R-:W-:Y:S01]  /*2630*/  QGMMA.64x256x32.F32.E4M3.E4M3 R24, gdesc[UR4], RZ, !UPT, gsb0 ;  /* 0x03e00000041879f3 */ /* 0x000fe2000c0008ff */
[----:B------:R-:W-:Y:S01]  /*2640*/  UIADD3 UR4, UR4, 0x2, URZ ;  /* 0x0000000204047890 */ /* 0x000fe2000fffe03f */
[----:B------:R4:W-:Y:S01]  /*2650*/  STL [R1+0x98], RZ ;  /* 0x000098ff01007387 */ /* 0x0009e20000100800 */
[----:B------:R-:W-:Y:S01]  /*2660*/  UIADD3 UR6, UR6, 0x2, URZ ;  /* 0x0000000206067890 */ /* 0x000fe2000fffe03f */
[----:B------:R-:W-:Y:S01]  /*2670*/  CS2R R160, SRZ ;  /* 0x0000000000a07805 */ /* 0x000fe2000001ff00 */
[----:B------:R-:W-:Y:S01]  /*2680*/  UMOV UR5, 0x80000020 ;  /* 0x8000002000057882 */ /* 0x000fe20000000000 */
[----:B------:R-:W-:Y:S01]  /*2690*/  UMOV UR7, 0x80000020 ;  /* 0x8000002000077882 */ /* 0x000fe20000000000 */
        /* <DEDUP_REMOVED lines=44> */
[----:B------:R4:W-:Y:S04]  /*2960*/  STL [R1+0x68], RZ ;  /* 0x000068ff01007387 */ /* 0x0009e80000100800 */
        /* <DEDUP_REMOVED lines=25> */
[----:B------:R4:W-:Y:S01]  /*2b00*/  STL [R1], RZ ;  /* 0x000000ff01007387 */ /* 0x0009e20000100800 */
[----:B------:R-:W-:-:S02]  /*2b10*/  WARPGROUP.DEPBAR.LE gsb0, 0x0 ;  /* 0x00008000000079c5 */ /* 0x000fc40000010000 */
[----:B------:R-:W-:-:S06]  /*2b20*/  WARPGROUP.ARRIVE ;  /* 0x00000000000079c5 */ /* 0x000fcc0000000000 */
[----:B------:R-:W-:Y:S01]  /*2b30*/  QGMMA.64x256x32.F32.E4M3.E4M3 R24, gdesc[UR4], R24, gsb0 ;  /* 0x03e00000041879f3 */ /* 0x000fe20008000818 */
[----:B------:R-:W-:Y:S02]  /*2b40*/  ULDC UR4, c[0x0][0x50c] ;  /* 0x0001430000047ab9 */ /* 0x000fe40000000800 */
[----:B------:R-:W-:-:S04]  /*2b50*/  UISETP.NE.AND UP0, UPT, UR4, 0x2, UPT ;  /* 0x000000020400788c */ /* 0x000fc8000bf05270 */
[----:B------:R-:W-:-:S06]  /*2b60*/  USEL UR4, URZ, 0x1, UP0 ;  /* 0x000000013f047887 */ /* 0x000fcc0008000000 */
[----:B------:R-:W-:Y:S01]  /*2b70*/  ISETP.NE.AND P0, PT, RZ, UR4, PT ;  /* 0x00000004ff007c0c */ /* 0x000fe2000bf05270 */
[----:B------:R-:W-:-:S12]  /*2b80*/  WARPGROUP.DEPBAR.LE gsb0, 0x0 ;  /* 0x00008000000079c5 */ /* 0x000fd80000010000 */
[----:B----4-:R-:W-:Y:S05]  /*2b90*/  @!P0 BRA `(.L_x_25) ;  /* 0x0000000800b88947 */ /* 0x010fea0003800000 */
[----:B------:R-:W-:Y:S01]  /*2ba0*/  FADD R4, RZ, R107 ;  /* 0x0000006bff047221 */ /* 0x000fe20000000000 */
[----:B-1-3--:R-:W-:-:S01]  /*2bb0*/  FADD R0, RZ, R108 ;  /* 0x0000006cff007221 */ /* 0x00afc20000000000 */
[----:B------:R-:W-:Y:S01]  /*2bc0*/  FADD R3, RZ, R109 ;  /* 0x0000006dff037221 */ /* 0x000fe20000000000 */
[----:B------:R-:W-:-:S01]  /*2bd0*/  FADD R227, RZ, R24 ;  /* 0x00000018ffe37221 */ /* 0x000fc20000000000 */
[----:B------:R-:W-:Y:S01]  /*2be0*/  FADD R226, RZ, R25 ;  /* 0x00000019ffe27221 */ /* 0x000fe20000000000 */
[----:B------:R1:W-:Y:S01]  /*2bf0*/  STL [R1], R4 ;  /* 0x0000000401007387 */ /* 0x0003e20000100800 */
[----:B------:R-:W-:-:S01]  /*2c00*/  FADD R225, RZ, R26 ;  /* 0x0000001affe17221 */ /* 0x000fc20000000000 */
[----:B------:R-:W-:Y:S01]  /*2c10*/  FADD R224, RZ, R27 ;  /* 0x0000001bffe07221 */ /* 0x000fe20000000000 */
[----:B------:R-:W-:-:S01]  /*2c20*/  FADD R223, RZ, R28 ;  /* 0x0000001cffdf7221 */ /* 0x000fc20000000000 */
[----:B------:R3:W-:Y:S01]  /*2c30*/  STL [R1+0x4], R0 ;  /* 0x0000040001007387 */ /* 0x0007e20000100800 */
[----:B------:R-:W-:-:S01]  /*2c40*/  FADD R222, RZ, R29 ;  /* 0x0000001dffde7221 */ /* 0x000fc20000000000 */
[----:B------:R-:W-:Y:S01]  /*2c50*/  FADD R221, RZ, R30 ;  /* 0x0000001effdd7221 */ /* 0x000fe20000000000 */
[----:B------:R-:W-:-:S01]  /*2c60*/  FADD R220, RZ, R31 ;  /* 0x0000001fffdc7221 */ /* 0x000fc20000000000 */
[----:B------:R4:W-:Y:S01]  /*2c70*/  STL [R1+0x8], R3 ;  /* 0x0000080301007387 */ /* 0x0009e20000100800 */
[----:B------:R-:W-:-:S01]  /*2c80*/  FADD R219, RZ, R32 ;  /* 0x00000020ffdb7221 */ /* 0x000fc20000000000 */
[----:B-1----:R-:W-:Y:S01]  /*2c90*/  FADD R4, RZ, R110 ;  /* 0x0000006eff047221 */ /* 0x002fe20000000000 */
[----:B------:R-:W-:-:S01]  /*2ca0*/  FADD R218, RZ, R33 ;  /* 0x00000021ffda7221 */ /* 0x000fc20000000000 */
[----:B------:R-:W-:Y:S01]  /*2cb0*/  FADD R217, RZ, R34 ;  /* 0x00000022ffd97221 */ /* 0x000fe20000000000 */
[----:B------:R-:W-:-:S01]  /*2cc0*/  FADD R216, RZ, R35 ;  /* 0x00000023ffd87221 */ /* 0x000fc20000000000 */
[----:B---3--:R-:W-:Y:S01]  /*2cd0*/  FADD R0, RZ, R111 ;  /* 0x0000006fff007221 */ /* 0x008fe20000000000 */
[----:B------:R1:W-:Y:S01]  /*2ce0*/  STL [R1+0xc], R4 ;  /* 0x00000c0401007387 */ /* 0x0003e20000100800 */
[----:B------:R-:W-:-:S01]  /*2cf0*/  FADD R215, RZ, R36 ;  /* 0x00000024ffd77221 */ /* 0x000fc20000000000 */
[----:B------:R-:W-:Y:S01]  /*2d00*/  FADD R214, RZ, R37 ;  /* 0x00000025ffd67221 */ /* 0x000fe20000000000 */
[----:B----4-:R-:W-:-:S01]  /*2d10*/  FADD R3, RZ, R112 ;  /* 0x00000070ff037221 */ /* 0x010fc20000000000 */
        /* <DEDUP_REMOVED lines=90> */
[----:B------:R-:W-:Y:S01]  /*32c0*/  FADD R159, RZ, R92 ;  /* 0x0000005cff9f7221 */ /* 0x000fe20000000000 */
[----:B------:R-:W-:-:S01]  /*32d0*/  FADD R158, RZ, R93 ;  /* 0x0000005dff9e7221 */ /* 0x000fc20000000000 */
[----:B------:R-:W-:Y:S01]  /*32e0*/  FADD R157, RZ, R94 ;  /* 0x0000005eff9d7221 */ /* 0x000fe20000000000 */
[----:B------:R-:W-:-:S01]  /*32f0*/  FADD R156, RZ, R95 ;  /* 0x0000005fff9c7221 */ /* 0x000fc20000000000 */
[----:B------:R3:W-:Y:S01]  /*3300*/  STL [R1+0x5c], R3 ;  /* 0x00005c0301007387 */ /* 0x0007e20000100800 */
[----:B------:R-:W-:-:S01]  /*3310*/  FADD R155, RZ, R96 ;  /* 0x00000060ff9b7221 */ /* 0x000fc20000000000 */
[----:B-1----:R-:W-:Y:S01]  /*3320*/  FADD R4, RZ, R134 ;  /* 0x00000086ff047221 */ /* 0x002fe20000000000 */
[----:B------:R-:W-:-:S01]  /*3330*/  FADD R154, RZ, R97 ;  /* 0x00000061ff9a7221 */ /* 0x000fc20000000000 */
[----:B------:R1:W-:Y:S01]  /*3340*/  STL [R1+0x58], R0 ;  /* 0x0000580001007387 */ /* 0x0003e20000100800 */
[----:B------:R-:W-:-:S01]  /*3350*/  FADD R153, RZ, R98 ;  /* 0x00000062ff997221 */ /* 0x000fc20000000000 */
[----:B------:R-:W-:Y:S01]  /*3360*/  FADD R152, RZ, R99 ;  /* 0x00000063ff987221 */ /* 0x000fe20000000000 */
[----:B------:R-:W-:-:S01]  /*3370*/  FADD R23, RZ, R100 ;  /* 0x00000064ff177221 */ /* 0x000fc20000000000 */
[----:B------:R-:W-:Y:S01]  /*3380*/  FADD R22, RZ, R101 ;  /* 0x00000065ff167221 */ /* 0x000fe20000000000 */
[----:B------:R-:W-:-:S01]  /*3390*/  FADD R19, RZ, R102 ;  /* 0x00000066ff137221 */ /* 0x000fc20000000000 */
[----:B---3--:R-:W-:Y:S01]  /*33a0*/  FADD R3, RZ, R132 ;  /* 0x00000084ff037221 */ /* 0x008fe20000000000 */
[----:B------:R-:W-:-:S01]  /*33b0*/  FADD R18, RZ, R103 ;  /* 0x00000067ff127221 */ /* 0x000fc20000000000 */
[----:B------:R-:W-:Y:S01]  /*33c0*/  FADD R17, RZ, R104 ;  /* 0x00000068ff117221 */ /* 0x000fe20000000000 */
[----:B------:R-:W-:-:S01]  /*33d0*/  FADD R228, RZ, R105 ;  /* 0x00000069ffe47221 */ /* 0x000fc20000000000 */
[----:B-1----:R-:W-:Y:S01]  /*33e0*/  FADD R0, RZ, R131 ;  /* 0x00000083ff007221 */ /* 0x002fe20000000000 */
[----:B------:R-:W-:-:S01]  /*33f0*/  FADD R229, RZ, R106 ;  /* 0x0000006affe57221 */ /* 0x000fc20000000000 */
[----:B------:R-:W-:-:S03]  /*3400*/  UMOV UR8, URZ ;  /* 0x0000003f00087c82 */ /* 0x000fc60008000000 */
[----:B------:R1:W-:Y:S04]  /*3410*/  STL [R1+0x60], R0 ;  /* 0x0000600001007387 */ /* 0x0003e80000100800 */
[----:B------:R3:W-:Y:S01]  /*3420*/  STL [R1+0x64], R3 ;  /* 0x0000640301007387 */ /* 0x0007e20000100800 */
[----:B-1----:R-:W-:-:S01]  /*3430*/  FADD R0, RZ, R133 ;  /* 0x00000085ff007221 */ /* 0x002fc20000000000 */
[----:B---3--:R-:W-:-:S04]  /*3440*/  FADD R3, RZ, R135 ;  /* 0x00000087ff037221 */ /* 0x008fc80000000000 */
[----:B------:R1:W-:Y:S04]  /*3450*/  STL [R1+0x68], R0 ;  /* 0x0000680001007387 */ /* 0x0003e80000100800 */
[----:B------:R3:W-:Y:S04]  /*3460*/  STL [R1+0x6c], R4 ;  /* 0x00006c0401007387 */ /* 0x0007e80000100800 */
[----:B------:R4:W-:Y:S01]  /*3470*/  STL [R1+0x70], R3 ;  /* 0x0000700301007387 */ /* 0x0009e20000100800 */
[----:B-1----:R-:W-:-:S01]  /*3480*/  FADD R0, RZ, R136 ;  /* 0x00000088ff007221 */ /* 0x002fc20000000000 */
[----:B---3--:R-:W-:-:S04]  /*3490*/  FADD R4, RZ, R137 ;  /* 0x00000089ff047221 */ /* 0x008fc80000000000 */
[----:B------:R1:W-:Y:S01]  /*34a0*/  STL [R1+0x74], R0 ;  /* 0x0000740001007387 */ /* 0x0003e20000100800 */
[----:B----4-:R-:W-:-:S03]  /*34b0*/  FADD R3, RZ, R138 ;  /* 0x0000008aff037221 */ /* 0x010fc60000000000 */
        /* <DEDUP_REMOVED lines=26> */
[----:B-1----:R-:W-:-:S05]  /*3660*/  FADD R0, RZ, R151 ;  /* 0x00000097ff007221 */ /* 0x002fca0000000000 */
[----:B------:R4:W-:Y:S02]  /*3670*/  STL [R1+0xb0], R0 ;  /* 0x0000b00001007387 */ /* 0x0009e40000100800 */
.L_x_25:
[----:B------:R-:W-:-:S04]  /*3680*/  UIADD3 UR10, UR44, 0x1, URZ ;  /* 0x000000012c0a7890 */ /* 0x000fc8000fffe03f */
[----:B------:R-:W-:-:S04]  /*3690*/  UISETP.NE.AND UP0, UPT, UR10, 0x8, UPT ;  /* 0x000000080a00788c */ /* 0x000fc8000bf05270 */
[----:B------:R-:W-:Y:S02]  /*36a0*/  USEL UR5, URZ, 0x1, UP0 ;  /* 0x000000013f057887 */ /* 0x000fe40008000000 */
[----:B------:R-:W-:Y:S02]  /*36b0*/  USEL UR10, UR10, URZ, UP0 ;  /* 0x0000003f0a0a7287 */ /* 0x000fe40008000000 */
[----:B------:R-:W-:-:S06]  /*36c0*/  ULOP3.LUT UR5, UR36, UR5, URZ, 0x3c, !UPT ;  /* 0x0000000524057292 */ /* 0x000fcc000f8e3c3f */
[----:B-1-34-:R-:W-:Y:S01]  /*36d0*/  IMAD.U32 R0, RZ, RZ, UR5 ;  /* 0x00000005ff007e24 */ /* 0x01afe2000f8e00ff */
[----:B------:R-:W-:-:S06]  /*36e0*/  UMOV UR5, 0x1 ;  /* 0x0000000100057882 */ /* 0x000fcc0000000000 */
.L_x_20:
[----:B------:R-:W-:-:S04]  /*36f0*/  UISETP.LT.AND UP0, UPT, UR56, 0x1, UPT ;  /* 0x000000013800788c */ /* 0x000fc8000bf01270 */
[----:B------:R-:W-:-:S04]  /*3700*/  USEL UR6, UR56, 0x1, UP0 ;  /* 0x0000000138067887 */ /* 0x000fc80008000000 */
[----:B------:R-:W-:-:S04]  /*3710*/  UIADD3 UR6, UR56, -UR6, URZ ;  /* 0x8000000638067290 */ /* 0x000fc8000fffe03f */
[----:B------:R-:W-:-:S06]  /*3720*/  UISETP.GE.AND UP0, UPT, UR6, 0x1, UPT ;  /* 0x000000010600788c */ /* 0x000fcc000bf06270 */
[----:B------:R-:W-:-:S13]  /*3730*/  PLOP3.LUT P0, PT, PT, PT, UP0, 0x80, 0x0 ;  /* 0x000000000000781c */ /* 0x000fda0003f0f008 */
[----:B------:R-:W-:Y:S05]  /*3740*/  @!P0 BRA `(.L_x_26) ;  /* 0x0000001000948947 */ /* 0x000fea0003800000 */
[----:B------:R-:W-:Y:S01]  /*3750*/  UMOV UR11, UR6 ;  /* 0x00000006000b7c82 */ /* 0x000fe20008000000 */
[----:B------:R-:W-:Y:S01]  /*3760*/  UMOV UR12, UR44 ;  /* 0x0000002c000c7c82 */ /* 0x000fe20008000000 */
[----:B------:R-:W-:-:S05]  /*3770*/  ULDC UR13, c[0x0][0x50c] ;  /* 0x00014300000d7ab9 */ /* 0x000fca0000000800 */
.L_x_34:
[----:B------:R-:W-:-:S06]  /*3780*/  UISETP.NE.AND UP0, UPT, UR55, 0x3, UPT ;  /* 0x000000033700788c */ /* 0x000fcc000bf05270 */
[----:B------:R-:W-:-:S13]  /*3790*/  PLOP3.LUT P1, PT, PT, PT, UP0, 0x80, 0x0 ;  /* 0x000000000000781c */ /* 0x000fda0003f2f008 */
[----:B------:R-:W-:Y:S05]  /*37a0*/  @!P1 BRA `(.L_x_27) ;  /* 0x0000000000049947 */ /* 0x000fea0003800000 */
[----:B------:R-:W-:Y:S01]  /*37b0*/  BPT.TRAP 0x1 ;  /* 0x000000040000795c */ /* 0x000fe20000300000 */
.L_x_27:
[----:B------:R-:W-:Y:S01]  /*37c0*/  ULEA UR6, UR10, UR49, 0x3 ;  /* 0x000000310a067291 */ /* 0x000fe2000f8e183f */
[----:B------:R-:W-:-:S08]  /*37d0*/  SHF.L.U32 R3, R0, 0x1f, RZ ;  /* 0x0000001f00037819 */ /* 0x000fd000000006ff */
[----:B------:R1:W3:Y:S01]  /*37e0*/  SYNCS.PHASECHK.TRANS64.TRYWAIT P0, [UR6], R3 ;  /* 0x00000003ff0075a7 */ /* 0x0002e20008000146 */
[----:B------:R-:W-:Y:S05]  /*37f0*/  @!P1 BRA `(.L_x_28) ;  /* 0x0000000000049947 */ /* 0x000fea0003800000 */
[----:B------:R-:W-:Y:S01]  /*3800*/  BPT.TRAP 0x1 ;  /* 0x000000040000795c */ /* 0x000fe20000300000 */
.L_x_28:
[----:B---3--:R-:W-:Y:S05]  /*3810*/  @P0 BRA `(.L_x_29) ;  /* 0x0000000000080947 */ /* 0x008fea0003800000 */
[----:B------:R-:W3:Y:S02]  /*3820*/  SYNCS.PHASECHK.TRANS64.TRYWAIT P0, [UR6], R3 ;  /* 0x00000003ff0075a7 */ /* 0x000ee40008000146 */
[----:B---3--:R-:W-:Y:S05]  /*3830*/  @!P0 BRA `(.L_x_30) ;  /* 0x000000b800388947 */ /* 0x008fea0003800000 */
.L_x_29:
[----:B------:R-:W-:Y:S01]  /*3840*/  UIADD3 UR6, UR49, 0x16200, URZ ;  /* 0x0001620031067890 */ /* 0x000fe2000fffe03f */
[----:B------:R-:W-:Y:S01]  /*3850*/  WARPGROUP.ARRIVE ;  /* 0x00000000000079c5 */ /* 0x000fe20000000000 */
[----:B------:R-:W-:Y:S02]  /*3860*/  UISETP.NE.AND UP0, UPT, UR4, URZ, UPT ;  /* 0x0000003f0400728c */ /* 0x000fe4000bf05270 */
[----:B------:R-:W-:Y:S02]  /*3870*/  USHF.R.U32.HI UR6, URZ, 0x4, UR6 ;  /* 0x000000043f067899 */ /* 0x000fe40008011606 */
[----:B------:R-:W-:Y:S02]  /*3880*/  USEL UR5, UR5, URZ, !UP0 ;  /* 0x0000003f05057287 */ /* 0x000fe4000c000000 */
[----:B------:R-:W-:Y:S02]  /*3890*/  ULOP3.LUT UR6, UR6, 0x3fff, URZ, 0xc0, !UPT ;  /* 0x00003fff06067892 */ /* 0x000fe4000f8ec03f */
[----:B------:R-:W-:-:S02]  /*38a0*/  ULOP3.LUT UR4, UR9, 0x10000, URZ, 0xfc, !UPT ;  /* 0x0001000009047892 */ /* 0x000fc4000f8efc3f */
[----:B------:R-:W-:Y:S02]  /*38b0*/  ULOP3.LUT UR6, UR6, 0x10000, URZ, 0xfc, !UPT ;  /* 0x0001000006067892 */ /* 0x000fe4000f8efc3f */
[----:B------:R-:W-:Y:S02]  /*38c0*/  UISETP.NE.U32.AND UP0, UPT, UR5, URZ, UPT ;  /* 0x0000003f0500728c */ /* 0x000fe4000bf05070 */
[----:B------:R-:W-:Y:S02]  /*38d0*/  ULEA UR4, UR10, UR4, 0x9 ;  /* 0x000000040a047291 */ /* 0x000fe4000f8e483f */
[----:B------:R-:W-:Y:S01]  /*38e0*/  ULEA UR6, UR10, UR6, 0xa ;  /* 0x000000060a067291 */ /* 0x000fe2000f8e503f */
[----:B------:R-:W-:Y:S01]  /*38f0*/  UMOV UR5, 0x80000020 ;  /* 0x8000002000057882 */ /* 0x000fe20000000000 */
[----:B------:R-:W-:Y:S01]  /*3900*/  UMOV UR7, 0x80000020 ;  /* 0x8000002000077882 */ /* 0x000fe20000000000 */
[----:B------:R-:W-:-:S06]  /*3910*/  UIADD3 UR8, UR8, 0x2, URZ ;  /* 0x0000000208087890 */ /* 0x000fcc000fffe03f */
[----:B------:R-:W-:Y:S01]  /*3920*/  QGMMA.64x256x32.F32.E4M3.E4M3 R24, gdesc[UR4], R24, UP0, gsb0 ;  /* 0x03e00000041879f3 */ /* 0x000fe2000b800818 */
[----:B------:R-:W-:Y:S02]  /*3930*/  UIADD3 UR4, UR4, 0x2, URZ ;  /* 0x0000000204047890 */ /* 0x000fe4000fffe03f */
[----:B------:R-:W-:Y:S01]  /*3940*/  UIADD3 UR6, UR6, 0x2, URZ ;  /* 0x0000000206067890 */ /* 0x000fe2000fffe03f */
[----:B------:R-:W-:Y:S01]  /*3950*/  UMOV UR5, 0x80000020 ;  /* 0x8000002000057882 */ /* 0x000fe20000000000 */
[----:B------:R-:W-:Y:S01]  /*3960*/  UMOV UR7, 0x80000020 ;  /* 0x8000002000077882 */ /* 0x000fe20000000000 */
[----:B------:R-:W-:Y:S01]  /*3970*/  UISETP.NE.AND UP0, UPT, UR8, UR13, UPT ;  /* 0x0000000d0800728c */ /* 0x000fe2000bf05270 */
[----:B------:R-:W-:Y:S02]  /*3980*/  WARPGROUP.DEPBAR.LE gsb0, 0x0 ;  /* 0x00008000000079c5 */ /* 0x000fe40000010000 */
[----:B------:R-:W-:-:S15]  /*3990*/  WARPGROUP.ARRIVE ;  /* 0x00000000000079c5 */ /* 0x000fde0000000000 */
[----:B------:R-:W-:-:S04]  /*39a0*/  NOP ;  /* 0x0000000000007918 */ /* 0x000fc80000000000 */
[----:B------:R-:W-:Y:S01]  /*39b0*/  QGMMA.64x256x32.F32.E4M3.E4M3 R24, gdesc[UR4], R24, gsb0 ;  /* 0x03e00000041879f3 */ /* 0x000fe20008000818 */
[----:B------:R-:W-:-:S06]  /*39c0*/  USEL UR4, URZ, 0x1, UP0 ;  /* 0x000000013f047887 */ /* 0x000fcc0008000000 */
[----:B------:R-:W-:Y:S01]  /*39d0*/  ISETP.NE.AND P0, PT, RZ, UR4, PT ;  /* 0x00000004ff007c0c */ /* 0x000fe2000bf05270 */
[----:B------:R-:W-:-:S12]  /*39e0*/  WARPGROUP.DEPBAR.LE gsb0, 0x0 ;  /* 0x00008000000079c5 */ /* 0x000fd80000010000 */
[----:B------:R-:W-:Y:S05]  /*39f0*/  @!P0 BRA `(.L_x_31) ;  /* 0x0000000c007c8947 */ /* 0x000fea0003800000 */
[----:B------:R-:W4:Y:S04]  /*3a00*/  LDL.LU R14, [R1] ;  /* 0x00000000010e7983 */ /* 0x000f280000300800 */
[----:B------:R-:W2:Y:S04]  /*3a10*/  LDL.LU R13, [R1+0x4] ;  /* 0x00000400010d7983 */ /* 0x000ea80000300800 */
        /* <DEDUP_REMOVED lines=8> */
[----:B---3--:R-:W3:Y:S01]  /*3aa0*/  LDL.LU R4, [R1+0x28] ;  /* 0x0000280001047983 */ /* 0x008ee20000300800 */
[----:B------:R-:W-:-:S01]  /*3ab0*/  FADD R227, R24, R227 ;  /* 0x000000e318e37221 */ /* 0x000fc20000000000 */
[----:B------:R-:W-:Y:S01]  /*3ac0*/  FADD R226, R25, R226 ;  /* 0x000000e219e27221 */ /* 0x000fe20000000000 */
[----:B------:R-:W-:-:S01]  /*3ad0*/  FADD R225, R26, R225 ;  /* 0x000000e11ae17221 */ /* 0x000fc20000000000 */
[----:B------:R-:W-:Y:S01]  /*3ae0*/  STL [R1+0xe8], R2 ;  /* 0x0000e80201007387 */ /* 0x000fe20000100800 */
[----:B------:R-:W-:-:S01]  /*3af0*/  FADD R224, R27, R224 ;  /* 0x000000e01be07221 */ /* 0x000fc20000000000 */
[----:B------:R-:W-:Y:S01]  /*3b00*/  FADD R223, R28, R223 ;  /* 0x000000df1cdf7221 */ /* 0x000fe20000000000 */
[----:B------:R-:W-:-:S01]  /*3b10*/  FADD R222, R29, R222 ;  /* 0x000000de1dde7221 */ /* 0x000fc20000000000 */
[----:B------:R-:W-:Y:S01]  /*3b20*/  STL [R1+0xe4], R0 ;  /* 0x0000e40001007387 */ /* 0x000fe20000100800 */
[----:B------:R-:W-:-:S01]  /*3b30*/  FADD R221, R30, R221 ;  /* 0x000000dd1edd7221 */ /* 0x000fc20000000000 */
[----:B------:R-:W-:Y:S01]  /*3b40*/  FADD R220, R31, R220 ;  /* 0x000000dc1fdc7221 */ /* 0x000fe20000000000 */
        /* <DEDUP_REMOVED lines=75> */
[----:B----4-:R-:W-:Y:S01]  /*4000*/  FADD R14, R107, R14 ;  /* 0x0000000e6b0e7221 */ /* 0x010fe20000000000 */
[----:B--2---:R-:W-:-:S04]  /*4010*/  FADD R13, R108, R13 ;  /* 0x0000000d6c0d7221 */ /* 0x004fc80000000000 */
[----:B------:R2:W-:Y:S01]  /*4020*/  STL [R1], R14 ;  /* 0x0000000e01007387 */ /* 0x0005e20000100800 */
[----:B------:R-:W-:-:S03]  /*4030*/  FADD R12, R109, R12 ;  /* 0x0000000c6d0c7221 */ /* 0x000fc60000000000 */
[----:B------:R4:W-:Y:S01]  /*4040*/  STL [R1+0x4], R13 ;  /* 0x0000040d01007387 */ /* 0x0009e20000100800 */
        /* <DEDUP_REMOVED lines=13> */
[----:B------:R-:W4:Y:S01]  /*4120*/  LDL.LU R21, [R1+0x2c] ;  /* 0x00002c0001157983 */ /* 0x000f220000300800 */
[----:B---3--:R-:W-:-:S03]  /*4130*/  FADD R4, R117, R4 ;  /* 0x0000000475047221 */ /* 0x008fc60000000000 */
[----:B------:R3:W-:Y:S04]  /*4140*/  STL [R1+0x20], R6 ;  /* 0x0000200601007387 */ /* 0x0007e80000100800 */
[----:B------:R-:W3:Y:S04]  /*4150*/  LDL.LU R20, [R1+0x30] ;  /* 0x0000300001147983 */ /* 0x000ee80000300800 */
[----:B------:R3:W-:Y:S04]  /*4160*/  STL [R1+0x24], R5 ;  /* 0x0000240501007387 */ /* 0x0007e80000100800 */
[----:B------:R-:W3:Y:S04]  /*4170*/  LDL.LU R15, [R1+0x34] ;  /* 0x00003400010f7983 */ /* 0x000ee80000300800 */
[----:B------:R3:W-:Y:S04]  /*4180*/  STL [R1+0x28], R4 ;  /* 0x0000280401007387 */ /* 0x0007e80000100800 */
[----:B--2---:R-:W2:Y:S04]  /*4190*/  LDL.LU R14, [R1+0x38] ;  /* 0x00003800010e7983 */ /* 0x004ea80000300800 */
[----:B----4-:R-:W4:Y:S04]  /*41a0*/  LDL.LU R13, [R1+0x3c] ;  /* 0x00003c00010d7983 */ /* 0x010f280000300800 */
[----:B-1----:R-:W4:Y:S04]  /*41b0*/  LDL.LU R12, [R1+0x40] ;  /* 0x00004000010c7983 */ /* 0x002f280000300800 */
[----:B------:R-:W4:Y:S04]  /*41c0*/  LDL.LU R11, [R1+0x44] ;  /* 0x00004400010b7983 */ /* 0x000f280000300800 */
[----:B------:R-:W4:Y:S04]  /*41d0*/  LDL.LU R10, [R1+0x48] ;  /* 0x00004800010a7983 */ /* 0x000f280000300800 */
[----:B------:R-:W4:Y:S04]  /*41e0*/  LDL.LU R9, [R1+0x4c] ;  /* 0x00004c0001097983 */ /* 0x000f280000300800 */
[----:B------:R-:W4:Y:S04]  /*41f0*/  LDL.LU R8, [R1+0x50] ;  /* 0x0000500001087983 */ /* 0x000f280000300800 */
[----:B------:R-:W4:Y:S04]  /*4200*/  LDL.LU R7, [R1+0x54] ;  /* 0x0000540001077983 */ /* 0x000f280000300800 */
[----:B---3--:R-:W3:Y:S04]  /*4210*/  LDL.LU R6, [R1+0x58] ;  /* 0x0000580001067983 */ /* 0x008ee80000300800 */
[----:B------:R-:W3:Y:S04]  /*4220*/  LDL.LU R5, [R1+0x5c] ;  /* 0x00005c0001057983 */ /* 0x000ee80000300800 */
[----:B------:R-:W3:Y:S04]  /*4230*/  LDL.LU R4, [R1+0x60] ;  /* 0x0000600001047983 */ /* 0x000ee80000300800 */
[----:B------:R-:W3:Y:S04]  /*4240*/  LDL.LU R3, [R1+0x64] ;  /* 0x0000640001037983 */ /* 0x000ee80000300800 */
[----:B------:R-:W3:Y:S04]  /*4250*/  LDL.LU R2, [R1+0x68] ;  /* 0x0000680001027983 */ /* 0x000ee80000300800 */
[----:B------:R-:W3:Y:S01]  /*4260*/  LDL.LU R0, [R1+0x6c] ;  /* 0x00006c0001007983 */ /* 0x000ee20000300800 */
[----:B------:R-:W-:-:S01]  /*4270*/  FADD R21, R118, R21 ;  /* 0x0000001576157221 */ /* 0x000fc20000000000 */
[----:B------:R-:W-:-:S04]  /*4280*/  FADD R20, R119, R20 ;  /* 0x0000001477147221 */ /* 0x000fc80000000000 */
[----:B------:R-:W-:Y:S01]  /*4290*/  STL [R1+0x2c], R21 ;  /* 0x00002c1501007387 */ /* 0x000fe20000100800 */
[----:B------:R-:W-:-:S03]  /*42a0*/  FADD R15, R120, R15 ;  /* 0x0000000f780f7221 */ /* 0x000fc60000000000 */
[----:B------:R-:W-:Y:S01]  /*42b0*/  STL [R1+0x30], R20 ;  /* 0x0000301401007387 */ /* 0x000fe20000100800 */
[----:B--2---:R-:W-:-:S03]  /*42c0*/  FADD R14, R121, R14 ;  /* 0x0000000e790e7221 */ /* 0x004fc60000000000 */
[----:B------:R-:W-:Y:S01]  /*42d0*/  STL [R1+0x34], R15 ;  /* 0x0000340f01007387 */ /* 0x000fe20000100800 */
[----:B----4-:R-:W-:-:S03]  /*42e0*/  FADD R13, R122, R13 ;  /* 0x0000000d7a0d7221 */ /* 0x010fc60000000000 */
[----:B------:R-:W-:Y:S01]  /*42f0*/  STL [R1+0x38], R14 ;  /* 0x0000380e01007387 */ /* 0x000fe20000100800 */
[----:B------:R-:W-:-:S03]  /*4300*/  FADD R12, R123, R12 ;  /* 0x0000000c7b0c7221 */ /* 0x000fc60000000000 */
        /* <DEDUP_REMOVED lines=11> */
[----:B---3--:R-:W-:-:S03]  /*43c0*/  FADD R6, R129, R6 ;  /* 0x0000000681067221 */ /* 0x008fc60000000000 */
[----:B------:R-:W-:Y:S01]  /*43d0*/  STL [R1+0x54], R7 ;  /* 0x0000540701007387 */ /* 0x000fe20000100800 */
[----:B------:R-:W-:-:S03]  /*43e0*/  FADD R5, R130, R5 ;  /* 0x0000000582057221 */ /* 0x000fc60000000000 */
[----:B------:R-:W-:Y:S01]  /*43f0*/  STL [R1+0x58], R6 ;  /* 0x0000580601007387 */ /* 0x000fe20000100800 */
[----:B------:R-:W-:-:S03]  /*4400*/  FADD R4, R131, R4 ;  /* 0x0000000483047221 */ /* 0x000fc60000000000 */
[----:B------:R-:W-:Y:S01]  /*4410*/  STL [R1+0x5c], R5 ;  /* 0x00005c0501007387 */ /* 0x000fe20000100800 */
[----:B------:R-:W-:-:S01]  /*4420*/  FADD R3, R132, R3 ;  /* 0x0000000384037221 */ /* 0x000fc20000000000 */
[----:B------:R-:W-:Y:S02]  /*4430*/  FADD R2, R133, R2 ;  /* 0x0000000285027221 */ /* 0x000fe40000000000 */
[----:B------:R-:W-:Y:S01]  /*4440*/  STL [R1+0x60], R4 ;  /* 0x0000600401007387 */ /* 0x000fe20000100800 */
[----:B------:R-:W-:-:S03]  /*4450*/  FADD R0, R134, R0 ;  /* 0x0000000086007221 */ /* 0x000fc60000000000 */
[----:B------:R1:W-:Y:S04]  /*4460*/  STL [R1+0x68], R2 ;  /* 0x0000680201007387 */ /* 0x0003e80000100800 */
[----:B------:R-:W-:Y:S04]  /*4470*/  STL [R1+0x64], R3 ;  /* 0x0000640301007387 */ /* 0x000fe80000100800 */
[----:B-1----:R-:W2:Y:S04]  /*4480*/  LDL.LU R2, [R1+0x70] ;  /* 0x0000700001027983 */ /* 0x002ea80000300800 */
[----:B------:R1:W-:Y:S04]  /*4490*/  STL [R1+0x6c], R0 ;  /* 0x00006c0001007387 */ /* 0x0003e80000100800 */
[----:B-1----:R-:W3:Y:S04]  /*44a0*/  LDL.LU R0, [R1+0x74] ;  /* 0x0000740001007983 */ /* 0x002ee80000300800 */
[----:B------:R-:W4:Y:S04]  /*44b0*/  LDL.LU R21, [R1+0x78] ;  /* 0x0000780001157983 */ /* 0x000f280000300800 */
        /* <DEDUP_REMOVED lines=13> */
[----:B------:R-:W4:Y:S01]  /*4590*/  LDL.LU R3, [R1+0xb0] ;  /* 0x0000b00001037983 */ /* 0x000f220000300800 */
[----:B------:R-:W-:Y:S01]  /*45a0*/  UMOV UR8, URZ ;  /* 0x0000003f00087c82 */ /* 0x000fe20008000000 */
[----:B--2---:R-:W-:-:S05]  /*45b0*/  FADD R2, R135, R2 ;  /* 0x0000000287027221 */ /* 0x004fca0000000000 */
[----:B------:R1:W-:Y:S01]  /*45c0*/  STL [R1+0x70], R2 ;  /* 0x0000700201007387 */ /* 0x0003e20000100800 */
[----:B---3--:R-:W-:-:S03]  /*45d0*/  FADD R0, R136, R0 ;  /* 0x0000000088007221 */ /* 0x008fc60000000000 */
[----:B-1----:R1:W5:Y:S01]  /*45e0*/  LDL.LU R2, [R1+0xe8] ;  /* 0x0000e80001027983 */ /* 0x0023620000300800 */
[----:B----4-:R-:W-:-:S03]  /*45f0*/  FADD R21, R137, R21 ;  /* 0x0000001589157221 */ /* 0x010fc60000000000 */
[----:B------:R2:W-:Y:S01]  /*4600*/  STL [R1+0x74], R0 ;  /* 0x0000740001007387 */ /* 0x0005e20000100800 */
[----:B------:R-:W-:-:S01]  /*4610*/  FADD R20, R138, R20 ;  /* 0x000000148a147221 */ /* 0x000fc20000000000 */
[----:B------:R-:W-:Y:S02]  /*4620*/  FADD R15, R139, R15 ;  /* 0x0000000f8b0f7221 */ /* 0x000fe40000000000 */
[----:B--2---:R1:W5:Y:S01]  /*4630*/  LDL.LU R0, [R1+0xe4] ;  /* 0x0000e40001007983 */ /* 0x0043620000300800 */
        /* <DEDUP_REMOVED lines=20> */
[----:B------:R-:W-:-:S01]  /*4780*/  FADD R4, R150, R4 ;  /* 0x0000000496047221 */ /* 0x000fc20000000000 */
[----:B------:R-:W-:Y:S02]  /*4790*/  FADD R3, R3, R151 ;  /* 0x0000009703037221 */ /* 0x000fe40000000000 */
[----:B------:R1:W-:Y:S04]  /*47a0*/  STL [R1+0xa0], R7 ;  /* 0x0000a00701007387 */ /* 0x0003e80000100800 */
[----:B------:R1:W-:Y:S04]  /*47b0*/  STL [R1+0xa4], R6 ;  /* 0x0000a40601007387 */ /* 0x0003e80000100800 */
[----:B------:R1:W-:Y:S04]  /*47c0*/  STL [R1+0xa8], R5 ;  /* 0x0000a80501007387 */ /* 0x0003e80000100800 */
[----:B------:R1:W-:Y:S04]  /*47d0*/  STL [R1+0xb0], R3 ;  /* 0x0000b00301007387 */ /* 0x0003e80000100800 */
[----:B------:R1:W-:Y:S02]  /*47e0*/  STL [R1+0xac], R4 ;  /* 0x0000ac0401007387 */ /* 0x0003e40000100800 */
.L_x_31:
[----:B------:R-:W-:Y:S05]  /*47f0*/  @!P1 BRA `(.L_x_32) ;  /* 0x0000000000049947 */ /* 0x000fea0003800000 */
[----:B------:R-:W-:Y:S01]  /*4800*/  BPT.TRAP 0x1 ;  /* 0x000000040000795c */ /* 0x000fe20000300000 */
.L_x_32:
[----:B-1-3--:R-:W3:Y:S04]  /*4810*/  LDL R3, [R1+0xc0] ;  /* 0x0000c00001037983 */ /* 0x00aee80000100800 */
[----:B------:R-:W4:Y:S01]  /*4820*/  LDL R4, [R1+0xc4] ;  /* 0x0000c40001047983 */ /* 0x000f220000100800 */
[----:B------:R-:W-:Y:S01]  /*4830*/  UISETP.GT.U32.AND UP0, UPT, UR46, 0x1, UPT ;  /* 0x000000012e00788c */ /* 0x000fe2000bf04070 */
[----:B---3--:R-:W-:Y:S02]  /*4840*/  ISETP.NE.AND P0, PT, R3, RZ, PT ;  /* 0x000000ff0300720c */ /* 0x008fe40003f05270 */
[----:B------:R-:W-:-:S11]  /*4850*/  MOV R3, UR12 ;  /* 0x0000000c00037c02 */ /* 0x000fd60008000f00 */
[----:B------:R-:W-:-:S05]  /*4860*/  @P0 LEA R3, R3, UR49, 0x3 ;  /* 0x0000003103030c11 */ /* 0x000fca000f8e18ff */
[----:B------:R-:W-:-:S05]  /*4870*/  @P0 VIADD R3, R3, 0x40 ;  /* 0x0000004003030836 */ /* 0x000fca0000000000 */
[----:B----4-:R-:W-:-:S04]  /*4880*/  @P0 PRMT R3, R4, 0x654, R3 ;  /* 0x0000065404030816 */ /* 0x010fc80000000003 */
[----:B------:R1:W-:Y:S01]  /*4890*/  @P0 SYNCS.ARRIVE.TRANS64.RED.A1T0 RZ, [R3+URZ], RZ ;  /* 0x000000ff03ff09a7 */ /* 0x0003e2000810043f */
[----:B------:R-:W-:-:S13]  /*48a0*/  PLOP3.LUT P0, PT, PT, PT, UP0, 0x80, 0x0 ;  /* 0x000000000000781c */ /* 0x000fda0003f0f008 */
[----:B-1----:R-:W-:Y:S05]  /*48b0*/  @P0 BRA `(.L_x_33) ;  /* 0x0000000000040947 */ /* 0x002fea0003800000 */
[----:B------:R-:W-:Y:S01]  /*48c0*/  BPT.TRAP 0x1 ;  /* 0x000000040000795c */ /* 0x000fe20000300000 */
.L_x_33:
[----:B------:R-:W-:Y:S02]  /*48d0*/  UISETP.GT.AND UP2, UPT, UR11, 0x1, UPT ;  /* 0x000000010b00788c */ /* 0x000fe4000bf44270 */
[----:B------:R-:W-:Y:S02]  /*48e0*/  UIADD3 UR10, UR10, 0x1, URZ ;  /* 0x000000010a0a7890 */ /* 0x000fe4000fffe03f */
[----:B------:R-:W-:Y:S02]  /*48f0*/  UIADD3 UR12, UR12, 0x1, URZ ;  /* 0x000000010c0c7890 */ /* 0x000fe4000fffe03f */
[----:B------:R-:W-:Y:S01]  /*4900*/  PLOP3.LUT P0, PT, PT, PT, UP2, 0x80, 0x0 ;  /* 0x000000000000781c */ /* 0x000fe20003f0f028 */
[----:B------:R-:W-:Y:S02]  /*4910*/  UISETP.NE.AND UP0, UPT, UR10, 0x8, UPT ;  /* 0x000000080a00788c */ /* 0x000fe4000bf05270 */
[----:B------:R-:W-:Y:S02]  /*4920*/  UISETP.NE.AND UP1, UPT, UR12, 0x8, UPT ;  /* 0x000000080c00788c */ /* 0x000fe4000bf25270 */
[----:B------:R-:W-:-:S02]  /*4930*/  USEL UR5, URZ, 0x1, UP0 ;  /* 0x000000013f057887 */ /* 0x000fc40008000000 */
[----:B------:R-:W-:Y:S02]  /*4940*/  UIADD3 UR11, UR11, -0x1, URZ ;  /* 0xffffffff0b0b7890 */ /* 0x000fe4000fffe03f */
[----:B------:R-:W-:Y:S02]  /*4950*/  USEL UR10, UR10, URZ, UP0 ;  /* 0x0000003f0a0a7287 */ /* 0x000fe40008000000 */
[----:B-----5:R-:W-:Y:S01]  /*4960*/  LOP3.LUT R0, R0, UR5, RZ, 0x3c, !PT ;  /* 0x0000000500007c12 */ /* 0x020fe2000f8e3cff */
[----:B------:R-:W-:Y:S01]  /*4970*/  USEL UR12, UR12, URZ, UP1 ;  /* 0x0000003f0c0c7287 */ /* 0x000fe20008800000 */
[----:B------:R-:W-:Y:S01]  /*4980*/  UMOV UR5, 0x1 ;  /* 0x0000000100057882 */ /* 0x000fe20000000000 */
[----:B------:R-:W-:Y:S10]  /*4990*/  @P0 BRA `(.L_x_34) ;  /* 0xffffffec00780947 */ /* 0x000ff4000383ffff */
.L_x_26:
[----:B------:R-:W-:-:S04]  /*49a0*/  UISETP.NE.AND UP0, UPT, UR8, URZ, UPT ;  /* 0x0000003f0800728c */ /* 0x000fc8000bf05270 */
[----:B------:R-:W-:-:S06]  /*49b0*/  USEL UR4, URZ, 0x1, !UP0 ;  /* 0x000000013f047887 */ /* 0x000fcc000c000000 */
[----:B------:R-:W-:-:S13]  /*49c0*/  ISETP.NE.AND P0, PT, RZ, UR4, PT ;  /* 0x00000004ff007c0c */ /* 0x000fda000bf05270 */
[----:B------:R-:W-:Y:S05]  /*49d0*/  @!P0 BRA `(.L_x_35) ;  /* 0x0000000c00688947 */ /* 0x000fea0003800000 */
[----:B------:R-:W3:Y:S04]  /*49e0*/  LDL.LU R3, [R1+0xb0] ;  /* 0x0000b00001037983 */ /* 0x000ee80000300800 */
[----:B------:R-:W4:Y:S04]  /*49f0*/  LDL.LU R4, [R1+0xac] ;  /* 0x0000ac0001047983 */ /* 0x000f280000300800 */
[----:B------:R-:W2:Y:S04]  /*4a00*/  LDL.LU R5, [R1+0xa8] ;  /* 0x0000a80001057983 */ /* 0x000ea80000300800 */
        /* <DEDUP_REMOVED lines=8> */
[----:B------:R-:W2:Y:S01]  /*4a90*/  LDL.LU R0, [R1+0x24] ;  /* 0x0000240001007983 */ /* 0x000ea20000300800 */
[----:B------:R-:W-:-:S03]  /*4aa0*/  FADD R227, R24, R227 ;  /* 0x000000e318e37221 */ /* 0x000fc60000000000 */
[----:B------:R-:W3:Y:S01]  /*4ab0*/  LDL.LU R21, [R1+0x28] ;  /* 0x0000280001157983 */ /* 0x000ee20000300800 */
[----:B------:R-:W-:-:S03]  /*4ac0*/  FADD R226, R25, R226 ;  /* 0x000000e219e27221 */ /* 0x000fc60000000000 */
[----:B------:R-:W4:Y:S01]  /*4ad0*/  LDL.LU R20, [R1+0x2c] ;  /* 0x00002c0001147983 */ /* 0x000f220000300800 */
        /* <DEDUP_REMOVED lines=13> */
[----:B------:R-:W4:Y:S04]  /*4bb0*/  LDL.LU R28, [R1+0x10] ;  /* 0x00001000011c7983 */ /* 0x000f280000300800 */
[----:B------:R-:W4:Y:S04]  /*4bc0*/  LDL.LU R29, [R1+0xc] ;  /* 0x00000c00011d7983 */ /* 0x000f280000300800 */
[----:B------:R-:W4:Y:S04]  /*4bd0*/  LDL.LU R30, [R1+0x8] ;  /* 0x00000800011e7983 */ /* 0x000f280000300800 */
[----:B------:R-:W4:Y:S04]  /*4be0*/  LDL.LU R31, [R1+0x4] ;  /* 0x00000400011f7983 */ /* 0x000f280000300800 */
[----:B------:R-:W4:Y:S01]  /*4bf0*/  LDL.LU R32, [R1] ;  /* 0x0000000001207983 */ /* 0x000f220000300800 */
[----:B------:R-:W-:Y:S01]  /*4c00*/  FADD R213, R38, R213 ;  /* 0x000000d526d57221 */ /* 0x000fe20000000000 */
        /* <DEDUP_REMOVED lines=73> */
[----:B--2---:R-:W-:Y:S01]  /*50a0*/  FADD R0, R116, R0 ;  /* 0x0000000074007221 */ /* 0x004fe20000000000 */
[----:B---3--:R-:W-:Y:S01]  /*50b0*/  FADD R21, R117, R21 ;  /* 0x0000001575157221 */ /* 0x008fe20000000000 */
[----:B----4-:R-:W-:Y:S01]  /*50c0*/  FADD R20, R118, R20 ;  /* 0x0000001476147221 */ /* 0x010fe20000000000 */
        /* <DEDUP_REMOVED lines=10> */
[----:B------:R-:W-:-:S05]  /*5170*/  FADD R32, R107, R32 ;  /* 0x000000206b207221 */ /* 0x000fca0000000000 */
[----:B------:R1:W-:Y:S04]  /*5180*/  STL [R1], R32 ;  /* 0x0000002001007387 */ /* 0x0003e80000100800 */
[----:B------:R2:W-:Y:S04]  /*5190*/  STL [R1+0x4], R31 ;  /* 0x0000041f01007387 */ /* 0x0005e80000100800 */
        /* <DEDUP_REMOVED lines=12> */
[----:B------:R-:W4:Y:S04]  /*5260*/  LDL.LU R38, [R1+0x38] ;  /* 0x0000380001267983 */ /* 0x000f280000300800 */
[----:B------:R-:W4:Y:S04]  /*5270*/  LDL.LU R37, [R1+0x3c] ;  /* 0x00003c0001257983 */ /* 0x000f280000300800 */
[----:B------:R-:W4:Y:S04]  /*5280*/  LDL.LU R36, [R1+0x40] ;  /* 0x0000400001247983 */ /* 0x000f280000300800 */
[----:B------:R-:W4:Y:S04]  /*5290*/  LDL.LU R35, [R1+0x44] ;  /* 0x0000440001237983 */ /* 0x000f280000300800 */
[----:B------:R-:W4:Y:S04]  /*52a0*/  LDL.LU R34, [R1+0x48] ;  /* 0x0000480001227983 */ /* 0x000f280000300800 */
[----:B------:R-:W4:Y:S04]  /*52b0*/  LDL.LU R33, [R1+0x4c] ;  /* 0x00004c0001217983 */ /* 0x000f280000300800 */
[----:B-1----:R-:W4:Y:S04]  /*52c0*/  LDL.LU R32, [R1+0x50] ;  /* 0x0000500001207983 */ /* 0x002f280000300800 */
[----:B--2---:R-:W2:Y:S04]  /*52d0*/  LDL.LU R31, [R1+0x54] ;  /* 0x00005400011f7983 */ /* 0x004ea80000300800 */
[----:B---3--:R-:W3:Y:S04]  /*52e0*/  LDL.LU R30, [R1+0x58] ;  /* 0x00005800011e7983 */ /* 0x008ee80000300800 */
[----:B----4-:R-:W4:Y:S04]  /*52f0*/  LDL.LU R29, [R1+0x5c] ;  /* 0x00005c00011d7983 */ /* 0x010f280000300800 */
        /* <DEDUP_REMOVED lines=22> */
[----:B------:R-:W-:-:S04]  /*5460*/  FADD R37, R122, R37 ;  /* 0x000000257a257221 */ /* 0x000fc80000000000 */
        /* <DEDUP_REMOVED lines=11> */
[----:B--2---:R-:W-:-:S03]  /*5520*/  FADD R31, R128, R31 ;  /* 0x0000001f801f7221 */ /* 0x004fc60000000000 */
[----:B------:R1:W-:Y:S01]  /*5530*/  STL [R1+0x50], R32 ;  /* 0x0000502001007387 */ /* 0x0003e20000100800 */
[----:B---3--:R-:W-:-:S03]  /*5540*/  FADD R30, R129, R30 ;  /* 0x0000001e811e7221 */ /* 0x008fc60000000000 */
[----:B------:R1:W-:Y:S01]  /*5550*/  STL [R1+0x54], R31 ;  /* 0x0000541f01007387 */ /* 0x0003e20000100800 */
[----:B----4-:R-:W-:-:S03]  /*5560*/  FADD R29, R130, R29 ;  /* 0x0000001d821d7221 */ /* 0x010fc60000000000 */
        /* <DEDUP_REMOVED lines=32> */
[----:B------:R1:W-:Y:S02]  /*5770*/  STL [R1+0xac], R4 ;  /* 0x0000ac0401007387 */ /* 0x0003e40000100800 */
.L_x_35:
[----:B-1----:R-:W1:Y:S02]  /*5780*/  LDC R0, c[0x0][0x28c] ;  /* 0x0000a300ff007b82 */ /* 0x002e640000000800 */
[----:B-1----:R-:W-:-:S13]  /*5790*/  ISETP.GE.AND P0, PT, R0, 0x1, PT ;  /* 0x000000010000780c */ /* 0x002fda0003f06270 */
[----:B------:R-:W-:Y:S05]  /*57a0*/  @!P0 BRA `(.L_x_36) ;  /* 0x00000000005c8947 */ /* 0x000fea0003800000 */
[----:B------:R-:W-:-:S06]  /*57b0*/  UISETP.NE.AND UP0, UPT, UR55, 0x3, UPT ;  /* 0x000000033700788c */ /* 0x000fcc000bf05270 */
[----:B------:R-:W-:-:S13]  /*57c0*/  PLOP3.LUT P0, PT, PT, PT, UP0, 0x80, 0x0 ;  /* 0x000000000000781c */ /* 0x000fda0003f0f008 */
[----:B------:R-:W-:Y:S05]  /*57d0*/  @!P0 BRA `(.L_x_37) ;  /* 0x0000000000048947 */ /* 0x000fea0003800000 */
[----:B------:R-:W-:Y:S01]  /*57e0*/  BPT.TRAP 0x1 ;  /* 0x000000040000795c */ /* 0x000fe20000300000 */
.L_x_37:
[----:B------:R-:W3:Y:S04]  /*57f0*/  LDL R0, [R1+0xc0] ;  /* 0x0000c00001007983 */ /* 0x000ee80000100800 */
[----:B------:R-:W4:Y:S01]  /*5800*/  LDL R3, [R1+0xc4] ;  /* 0x0000c40001037983 */ /* 0x000f220000100800 */
[----:B------:R-:W-:Y:S01]  /*5810*/  UISETP.LT.AND UP1, UPT, UR56, 0x1, UPT ;  /* 0x000000013800788c */ /* 0x000fe2000bf21270 */
[----:B---3--:R-:W-:-:S13]  /*5820*/  ISETP.NE.AND P0, PT, R0, RZ, PT ;  /* 0x000000ff0000720c */ /* 0x008fda0003f05270 */
[----:B------:R-:W-:-:S05]  /*5830*/  VOTEU.ANY UP0, P0 ;  /* 0x00000000003f7886 */ /* 0x000fca0000000100 */
[----:B------:R-:W-:-:S04]  /*5840*/  @UP0 USEL UR4, UR56, 0x1, UP1 ;  /* 0x0000000138040887 */ /* 0x000fc80008800000 */
[----:B------:R-:W-:-:S06]  /*5850*/  @UP0 UIADD3 UR4, UR44, UR56, -UR4 ;  /* 0x000000382c040290 */ /* 0x000fcc000fffe804 */
[----:B------:R-:W-:Y:S01]  /*5860*/  IMAD.U32 R0, RZ, RZ, UR4 ;  /* 0x00000004ff007e24 */ /* 0x000fe2000f8e00ff */
[----:B----4-:R-:W-:Y:S01]  /*5870*/  MOV R4, R3 ;  /* 0x0000000300047202 */ /* 0x010fe20000000f00 */
[----:B------:R-:W-:-:S03]  /*5880*/  IMAD.U32 R3, RZ, RZ, UR49 ;  /* 0x00000031ff037e24 */ /* 0x000fc6000f8e00ff */
[----:B------:R-:W-:-:S04]  /*5890*/  @P0 SHF.L.U32 R0, R0, 0x3, RZ ;  /* 0x0000000300000819 */ /* 0x000fc800000006ff */
[----:B------:R-:W-:Y:S01]  /*58a0*/  @P0 LOP3.LUT R0, R0, 0x38, RZ, 0xc0, !PT ;  /* 0x0000003800000812 */ /* 0x000fe200078ec0ff */
[----:B------:R-:W-:-:S03]  /*58b0*/  UISETP.GT.U32.AND UP0, UPT, UR46, 0x1, UPT ;  /* 0x000000012e00788c */ /* 0x000fc6000bf04070 */
[----:B------:R-:W-:-:S04]  /*58c0*/  @P0 IADD3 R0, R3, 0x40, R0 ;  /* 0x0000004003000810 */ /* 0x000fc80007ffe000 */
[----:B------:R-:W-:-:S04]  /*58d0*/  @P0 PRMT R0, R4, 0x654, R0 ;  /* 0x0000065404000816 */ /* 0x000fc80000000000 */
[----:B------:R1:W-:Y:S01]  /*58e0*/  @P0 SYNCS.ARRIVE.TRANS64.RED.A1T0 RZ, [R0+URZ], RZ ;  /* 0x000000ff00ff09a7 */ /* 0x0003e2000810043f */
[----:B------:R-:W-:-:S13]  /*58f0*/  PLOP3.LUT P0, PT, PT, PT, UP0, 0x80, 0x0 ;  /* 0x000000000000781c */ /* 0x000fda0003f0f008 */
[----:B-1----:R-:W-:Y:S05]  /*5900*/  @P0 BRA `(.L_x_36) ;  /* 0x0000000000040947 */ /* 0x002fea0003800000 */
[----:B------:R-:W-:Y:S01]  /*5910*/  BPT.TRAP 0x1 ;  /* 0x000000040000795c */ /* 0x000fe20000300000 */
.L_x_36:
[----:B------:R-:W3:Y:S01]  /*5920*/  LDL R24, [R1+0xe0] ;  /* 0x0000e00001187983 */ /* 0x000ee20000100800 */
[----:B------:R-:W-:Y:S02]  /*5930*/  UIADD3 UR4, UR49, 0x100, URZ ;  /* 0x0000010031047890 */ /* 0x000fe4000fffe03f */
[----:B------:R-:W-:Y:S02]  /*5940*/  USHF.L.U32 UR41, UR57, 0x8, URZ ;  /* 0x0000000839297899 */ /* 0x000fe4000800063f */
[----:B------:R-:W-:-:S06]  /*5950*/  ULOP3.LUT UP0, URZ, UR4, 0x9f, URZ, 0xc0, !UPT ;  /* 0x0000009f043f7892 */ /* 0x000fcc000f80c03f */
[----:B------:R-:W-:Y:S02]  /*5960*/  PLOP3.LUT P0, PT, PT, PT, UP0, 0x80, 0x0 ;  /* 0x000000000000781c */ /* 0x000fe40003f0f008 */
[----:B---3--:R-:W-:-:S13]  /*5970*/  R2UR UR42, R24 ;  /* 0x00000000182a72ca */ /* 0x008fda00000e0000 */
[----:B------:R-:W-:Y:S01]  /*5980*/  USHF.L.U32 UR42, UR42, 0x7, URZ ;  /* 0x000000072a2a7899 */ /* 0x000fe2000800063f */
[----:B------:R-:W-:Y:S11]  /*5990*/  @!P0 BRA `(.L_x_38) ;  /* 0x0000000000408947 */ /* 0x000ff60003800000 */
[----:B------:R-:W-:Y:S01]  /*59a0*/  MOV R14, 0x0 ;  /* 0x00000000000e7802 */ /* 0x000fe20000000f00 */
[----:B------:R-:W-:Y:S01]  /*59b0*/  ULDC.64 UR4, c[0x4][0x70] ;  /* 0x01001c0000047ab9 */ /* 0x000fe20000000a00 */
[----:B------:R-:W-:Y:S01]  /*59c0*/  ULDC.64 UR6, c[0x4][0x8] ;  /* 0x0100020000067ab9 */ /* 0x000fe20000000a00 */
[----:B------:R-:W-:Y:S01]  /*59d0*/  MOV R4, UR4 ;  /* 0x0000000400047c02 */ /* 0x000fe20008000f00 */
[----:B------:R-:W-:Y:S01]  /*59e0*/  IMAD.U32 R5, RZ, RZ, UR5 ;  /* 0x00000005ff057e24 */ /* 0x000fe2000f8e00ff */
[----:B------:R-:W-:Y:S01]  /*59f0*/  ULDC.64 UR4, c[0x4][0x78] ;  /* 0x01001e0000047ab9 */ /* 0x000fe20000000a00 */
[----:B------:R-:W1:Y:S01]  /*5a00*/  LDC.64 R14, c[0x4][R14] ;  /* 0x010000000e0e7b82 */ /* 0x000e620000000a00 */
[----:B------:R-:W-:Y:S01]  /*5a10*/  MOV R6, UR4 ;  /* 0x0000000400067c02 */ /* 0x000fe20008000f00 */
[----:B------:R-:W-:Y:S01]  /*5a20*/  IMAD.U32 R7, RZ, RZ, UR5 ;  /* 0x00000005ff077e24 */ /* 0x000fe2000f8e00ff */
[----:B------:R-:W-:Y:S01]  /*5a30*/  MOV R10, UR6 ;  /* 0x00000006000a7c02 */ /* 0x000fe20008000f00 */
[----:B------:R-:W-:Y:S01]  /*5a40*/  IMAD.U32 R11, RZ, RZ, UR7 ;  /* 0x00000007ff0b7e24 */ /* 0x000fe2000f8e00ff */
[----:B------:R-:W-:Y:S01]  /*5a50*/  MOV R8, 0x70 ;  /* 0x0000007000087802 */ /* 0x000fe20000000f00 */
[----:B------:R-:W-:Y:S01]  /*5a60*/  IMAD.MOV.U32 R12, RZ, RZ, 0x1 ;  /* 0x00000001ff0c7424 */ /* 0x000fe200078e00ff */
[----:B------:R-:W-:-:S07]  /*5a70*/  MOV R13, RZ ;  /* 0x000000ff000d7202 */ /* 0x000fce0000000f00 */
[----:B------:R-:W-:-:S07]  /*5a80*/  LEPC R20, `(.L_x_38) ;  /* 0x000000001014794e */ /* 0x000fce0000000000 */
[----:B-12--5:R-:W-:Y:S05]  /*5a90*/  CALL.ABS.NOINC R14 ;  /* 0x000000000e007343 */ /* 0x026fea0003c00000 */
.L_x_38:
[----:B------:R-:W-:-:S04]  /*5aa0*/  UIADD3 UR4, UR49, 0x4100, URZ ;  /* 0x0000410031047890 */ /* 0x000fc8000fffe03f */
[----:B------:R-:W-:-:S06]  /*5ab0*/  ULOP3.LUT UP0, URZ, UR4, 0x9f, URZ, 0xc0, !UPT ;  /* 0x0000009f043f7892 */ /* 0x000fcc000f80c03f */
[----:B------:R-:W-:-:S13]  /*5ac0*/  PLOP3.LUT P0, PT, PT, PT, UP0, 0x80, 0x0 ;  /* 0x000000000000781c */ /* 0x000fda0003f0f008 */
[----:B------:R-:W-:Y:S05]  /*5ad0*/  @!P0 BRA `(.L_x_39) ;  /* 0x0000000000408947 */ /* 0x000fea0003800000 */
[----:B------:R-:W-:Y:S01]  /*5ae0*/  MOV R14, 0x0 ;  /* 0x00000000000e7802 */ /* 0x000fe20000000f00 */
[----:B------:R-:W-:Y:S01]  /*5af0*/  ULDC.64 UR4, c[0x4][0x70] ;  /* 0x01001c0000047ab9 */ /* 0x000fe20000000a00 */
[----:B------:R-:W-:Y:S01]  /*5b00*/  ULDC.64 UR6, c[0x4][0x78] ;  /* 0x01001e0000067ab9 */ /* 0x000fe20000000a00 */
[----:B------:R-:W-:Y:S01]  /*5b10*/  IMAD.U32 R4, RZ, RZ, UR4 ;  /* 0x00000004ff047e24 */ /* 0x000fe2000f8e00ff */
[----:B------:R-:W-:Y:S01]  /*5b20*/  MOV R5, UR5 ;  /* 0x0000000500057c02 */ /* 0x000fe20008000f00 */
[----:B------:R-:W-:Y:S01]  /*5b30*/  ULDC.64 UR4, c[0x4][0x10] ;  /* 0x0100040000047ab9 */ /* 0x000fe20000000a00 */
[----:B------:R-:W1:Y:S01]  /*5b40*/  LDC.64 R14, c[0x4][R14] ;  /* 0x010000000e0e7b82 */ /* 0x000e620000000a00 */
[----:B------:R-:W-:Y:S01]  /*5b50*/  IMAD.U32 R6, RZ, RZ, UR6 ;  /* 0x00000006ff067e24 */ /* 0x000fe2000f8e00ff */
[----:B------:R-:W-:Y:S01]  /*5b60*/  MOV R7, UR7 ;  /* 0x0000000700077c02 */ /* 0x000fe20008000f00 */
[----:B------:R-:W-:Y:S01]  /*5b70*/  IMAD.U32 R10, RZ, RZ, UR4 ;  /* 0x00000004ff0a7e24 */ /* 0x000fe2000f8e00ff */
[----:B------:R-:W-:Y:S01]  /*5b80*/  MOV R11, UR5 ;  /* 0x00000005000b7c02 */ /* 0x000fe20008000f00 */
[----:B------:R-:W-:Y:S01]  /*5b90*/  IMAD.MOV.U32 R8, RZ, RZ, 0x70 ;  /* 0x00000070ff087424 */ /* 0x000fe200078e00ff */
[----:B------:R-:W-:Y:S01]  /*5ba0*/  MOV R12, 0x1 ;  /* 0x00000001000c7802 */ /* 0x000fe20000000f00 */
[----:B------:R-:W-:-:S07]  /*5bb0*/  IMAD.MOV.U32 R13, RZ, RZ, RZ ;  /* 0x000000ffff0d7224 */ /* 0x000fce00078e00ff */
[----:B------:R-:W-:-:S07]  /*5bc0*/  LEPC R20, `(.L_x_39) ;  /* 0x000000001014794e */ /* 0x000fce0000000000 */
[----:B-12--5:R-:W-:Y:S05]  /*5bd0*/  CALL.ABS.NOINC R14 ;  /* 0x000000000e007343 */ /* 0x026fea0003c00000 */
.L_x_39:
[----:B------:R-:W1:Y:S01]  /*5be0*/  S2R R20, SR_TID.X ;  /* 0x0000000000147919 */ /* 0x000e620000002100 */
[----:B------:R-:W3:Y:S01]  /*5bf0*/  LDC.64 R4, c[0x0][0x590] ;  /* 0x00016400ff047b82 */ /* 0x000ee20000000a00 */
[----:B------:R-:W-:Y:S01]  /*5c00*/  ULDC UR4, c[0x0][0x284] ;  /* 0x0000a10000047ab9 */ /* 0x000fe20000000800 */
[----:B------:R-:W-:-:S06]  /*5c10*/  MOV R12, UR57 ;  /* 0x00000039000c7c02 */ /* 0x000fcc0008000f00 */
[----:B------:R-:W4:Y:S01]  /*5c20*/  LDC R6, c[0x0][0x288] ;  /* 0x0000a200ff067b82 */ /* 0x000f220000000800 */
[----:B---3--:R-:W-:-:S04]  /*5c30*/  ISETP.NE.U32.AND P1, PT, R4, RZ, PT ;  /* 0x000000ff0400720c */ /* 0x008fc80003f25070 */
[----:B------:R-:W-:Y:S02]  /*5c40*/  ISETP.NE.AND.EX P1, PT, R5, RZ, PT, P1 ;  /* 0x000000ff0500720c */ /* 0x000fe40003f25310 */
[----:B-1----:R-:W-:Y:S02]  /*5c50*/  SHF.R.U32.HI R0, RZ, 0x2, R20 ;  /* 0x00000002ff007819 */ /* 0x002fe40000011614 */
[----:B------:R-:W-:Y:S02]  /*5c60*/  LOP3.LUT R11, R20, 0xe0, RZ, 0xc0, !PT ;  /* 0x000000e0140b7812 */ /* 0x000fe400078ec0ff */
[----:B------:R-:W-:Y:S02]  /*5c70*/  LOP3.LUT R13, R0, 0x7, RZ, 0xc0, !PT ;  /* 0x00000007000d7812 */ /* 0x000fe400078ec0ff */
[----:B------:R-:W-:Y:S02]  /*5c80*/  LOP3.LUT R3, R20, 0x3, RZ, 0xc0, !PT ;  /* 0x0000000314037812 */ /* 0x000fe400078ec0ff */
[----:B------:R-:W-:-:S03]  /*5c90*/  SHF.R.U32.HI R0, RZ, 0x1, R11 ;  /* 0x00000001ff007819 */ /* 0x000fc6000001160b */
[----:B----4-:R-:W-:Y:S01]  /*5ca0*/  IMAD R3, R3, -0x2, R6 ;  /* 0xfffffffe03037824 */ /* 0x010fe200078e0206 */
[----:B------:R-:W-:-:S03]  /*5cb0*/  IADD3 R0, -R0, UR4, -R13 ;  /* 0x0000000400007c10 */ /* 0x000fc6000fffe90d */
[----:B------:R-:W-:Y:S02]  /*5cc0*/  IMAD R12, R12, -0x100, R3 ;  /* 0xffffff000c0c7824 */ /* 0x000fe400078e0203 */
[----:B------:R-:W-:Y:S01]  /*5cd0*/  IMAD R14, R24, -0x80, R0 ;  /* 0xffffff80180e7824 */ /* 0x000fe200078e0200 */
[----:B------:R-:W-:Y:S06]  /*5ce0*/  @!P1 BRA `(.L_x_40) ;  /* 0x0000000000909947 */ /* 0x000fec0003800000 */
[----:B------:R-:W-:Y:S02]  /*5cf0*/  ULDC.64 UR4, c[0x0][0x588] ;  /* 0x0001620000047ab9 */ /* 0x000fe40000000a00 */
[----:B------:R-:W-:-:S04]  /*5d00*/  ISETP.NE.U32.AND P0, PT, RZ, UR4, PT ;  /* 0x00000004ff007c0c */ /* 0x000fc8000bf05070 */
[----:B------:R-:W-:-:S13]  /*5d10*/  ISETP.NE.AND.EX P0, PT, RZ, UR5, PT, P0 ;  /* 0x00000005ff007c0c */ /* 0x000fda000bf05300 */
[----:B------:R-:W-:Y:S05]  /*5d20*/  @!P0 BRA `(.L_x_41) ;  /* 0x0000000000448947 */ /* 0x000fea0003800000 */
[----:B------:R-:W1:Y:S01]  /*5d30*/  LDC.64 R2, c[0x0][0x588] ;  /* 0x00016200ff027b82 */ /* 0x000e620000000a00 */
[----:B------:R-:W-:-:S04]  /*5d40*/  IMAD R7, R4, UR43, RZ ;  /* 0x0000002b04077c24 */ /* 0x000fc8000f8e02ff */
[----:B-1----:R-:W-:-:S05]  /*5d50*/  IMAD.WIDE R2, R7, 0x4, R2 ;  /* 0x0000000407027825 */ /* 0x002fca00078e0202 */
[----:B------:R1:W3:Y:S01]  /*5d60*/  LDG.E R8, desc[UR52][R2.64] ;  /* 0x0000003402087981 */ /* 0x0002e2000c1e1900 */
[----:B------:R-:W-:Y:S01]  /*5d70*/  IMAD.MOV.U32 R0, RZ, RZ, 0x1 ;  /* 0x00000001ff007424 */ /* 0x000fe200078e00ff */
[----:B------:R-:W-:Y:S01]  /*5d80*/  MOV R6, 0x1 ;  /* 0x0000000100067802 */ /* 0x000fe20000000f00 */
[----:B------:R-:W-:-:S03]  /*5d90*/  IMAD.MOV.U32 R7, RZ, RZ, 0x1 ;  /* 0x00000001ff077424 */ /* 0x000fc600078e00ff */
[----:B-1----:R-:W-:Y:S02]  /*5da0*/  PRMT R3, R0, 0x7610, R3 ;  /* 0x0000761000037816 */ /* 0x002fe40000000003 */
[----:B------:R-:W-:Y:S02]  /*5db0*/  PRMT R2, R6, 0x7610, R2 ;  /* 0x0000761006027816 */ /* 0x000fe40000000002 */
[----:B------:R-:W-:Y:S01]  /*5dc0*/  PRMT R0, R7, 0x7610, R0 ;  /* 0x0000761007007816 */ /* 0x000fe20000000000 */
[----:B------:R-:W-:Y:S04]  /*5dd0*/  STL.S16 [R1+0xdc], R3 ;  /* 0x0000dc0301007387 */ /* 0x000fe80000100600 */
[----:B---3--:R-:W-:Y:S04]  /*5de0*/  STL [R1+0xbc], R8 ;  /* 0x0000bc0801007387 */ /* 0x008fe80000100800 */
[----:B------:R1:W-:Y:S04]  /*5df0*/  STL.S16 [R1+0xd8], R2 ;  /* 0x0000d80201007387 */ /* 0x0003e80000100600 */
[----:B------:R3:W-:Y:S04]  /*5e00*/  STL.S16 [R1+0xd4], R0 ;  /* 0x0000d40001007387 */ /* 0x0007e80000100600 */
[----:B------:R3:W-:Y:S01]  /*5e10*/  STL [R1+0xd0], R8 ;  /* 0x0000d00801007387 */ /* 0x0007e20000100800 */
[----:B-1----:R-:W-:Y:S01]  /*5e20*/  MOV R2, R8 ;  /* 0x0000000800027202 */ /* 0x002fe20000000f00 */
[----:B------:R-:W-:Y:S06]  /*5e30*/  BRA `(.L_x_40) ;  /* 0x00000000003c7947 */ /* 0x000fec0003800000 */
.L_x_41:
[----:B------:R-:W-:Y:S01]  /*5e40*/  IMAD.MOV.U32 R0, RZ, RZ, 0x1 ;  /* 0x00000001ff007424 */ /* 0x000fe200078e00ff */
[----:B------:R-:W-:Y:S01]  /*5e50*/  MOV R2, 0x1 ;  /* 0x0000000100027802 */ /* 0x000fe20000000f00 */
[----:B------:R-:W-:Y:S01]  /*5e60*/  IMAD.MOV.U32 R3, RZ, RZ, 0x1 ;  /* 0x00000001ff037424 */ /* 0x000fe200078e00ff */
[----:B------:R-:W-:Y:S02]  /*5e70*/  ULDC UR4, c[0x0][0x580] ;  /* 0x0001600000047ab9 */ /* 0x000fe40000000800 */
[----:B------:R-:W-:Y:S02]  /*5e80*/  PRMT R6, R0, 0x7610, R6 ;  /* 0x0000761000067816 */ /* 0x000fe40000000006 */
[----:B------:R-:W-:Y:S02]  /*5e90*/  PRMT R0, R2, 0x7610, R0 ;  /* 0x0000761002007816 */ /* 0x000fe40000000000 */
[----:B------:R-:W-:Y:S01]  /*5ea0*/  PRMT R2, R3, 0x7610, R2 ;  /* 0x0000761003027816 */ /* 0x000fe20000000002 */
[----:B------:R-:W-:Y:S01]  /*5eb0*/  STL.S16 [R1+0xdc], R6 ;  /* 0x0000dc0601007387 */ /* 0x000fe20000100600 */
[----:B------:R-:W-:-:S03]  /*5ec0*/  MOV R3, UR4 ;  /* 0x0000000400037c02 */ /* 0x000fc60008000f00 */
[----:B------:R1:W-:Y:S04]  /*5ed0*/  STL.S16 [R1+0xd8], R0 ;  /* 0x0000d80001007387 */ /* 0x0003e80000100600 */
[----:B------:R3:W-:Y:S04]  /*5ee0*/  STL.S16 [R1+0xd4], R2 ;  /* 0x0000d40201007387 */ /* 0x0007e80000100600 */
[----:B------:R4:W-:Y:S01]  /*5ef0*/  STL [R1+0xbc], R3 ;  /* 0x0000bc0301007387 */ /* 0x0009e20000100800 */
[----:B-1----:R-:W-:Y:S01]  /*5f00*/  IMAD.U32 R0, RZ, RZ, UR4 ;  /* 0x00000004ff007e24 */ /* 0x002fe2000f8e00ff */
[----:B---3--:R-:W-:-:S04]  /*5f10*/  MOV R2, UR4 ;  /* 0x0000000400027c02 */ /* 0x008fc80008000f00 */
[----:B------:R4:W-:Y:S03]  /*5f20*/  STL [R1+0xd0], R0 ;  /* 0x0000d00001007387 */ /* 0x0009e60000100800 */
.L_x_40:
[----:B------:R-:W1:Y:S02]  /*5f30*/  LDC.64 R6, c[0x0][0x5b0] ;  /* 0x00016c00ff067b82 */ /* 0x000e640000000a00 */
[----:B-1----:R-:W-:-:S04]  /*5f40*/  ISETP.NE.U32.AND P0, PT, R6, RZ, PT ;  /* 0x000000ff0600720c */ /* 0x002fc80003f05070 */
[----:B------:R-:W-:-:S13]  /*5f50*/  ISETP.NE.AND.EX P0, PT, R7, RZ, PT, P0 ;  /* 0x000000ff0700720c */ /* 0x000fda0003f05300 */
[----:B------:R-:W-:Y:S05]  /*5f60*/  @!P0 BRA `(.L_x_42) ;  /* 0x00000000002c8947 */ /* 0x000fea0003800000 */
[----:B------:R-:W-:Y:S02]  /*5f70*/  ULDC.64 UR4, c[0x0][0x5a8] ;  /* 0x00016a0000047ab9 */ /* 0x000fe40000000a00 */
[----:B------:R-:W-:-:S04]  /*5f80*/  ISETP.NE.U32.AND P0, PT, RZ, UR4, PT ;  /* 0x00000004ff007c0c */ /* 0x000fc8000bf05070 */
[----:B------:R-:W-:-:S13]  /*5f90*/  ISETP.NE.AND.EX P0, PT, RZ, UR5, PT, P0 ;  /* 0x00000005ff007c0c */ /* 0x000fda000bf05300 */
[----:B------:R-:W-:Y:S05]  /*5fa0*/  @!P0 BRA `(.L_x_43) ;  /* 0x0000000000148947 */ /* 0x000fea0003800000 */
[----:B---3--:R-:W1:Y:S01]  /*5fb0*/  LDC.64 R8, c[0x0][0x5a8] ;  /* 0x00016a00ff087b82 */ /* 0x008e620000000a00 */
[----:B------:R-:W-:-:S04]  /*5fc0*/  IMAD R7, R6, UR43, RZ ;  /* 0x0000002b06077c24 */ /* 0x000fc8000f8e02ff */
[----:B-1----:R-:W-:-:S05]  /*5fd0*/  IMAD.WIDE R6, R7, 0x4, R8 ;  /* 0x0000000407067825 */ /* 0x002fca00078e0208 */
[----:B-----5:R1:W5:Y:S01]  /*5fe0*/  LDG.E R16, desc[UR52][R6.64] ;  /* 0x0000003406107981 */ /* 0x020362000c1e1900 */
[----:B------:R-:W-:Y:S05]  /*5ff0*/  BRA `(.L_x_42) ;  /* 0x0000000000087947 */ /* 0x000fea0003800000 */
.L_x_43:
[----:B------:R-:W-:Y:S02]  /*6000*/  ULDC UR4, c[0x0][0x5a0] ;  /* 0x0001680000047ab9 */ /* 0x000fe40000000800 */
[----:B-----5:R-:W-:-:S07]  /*6010*/  IMAD.U32 R16, RZ, RZ, UR4 ;  /* 0x00000004ff107e24 */ /* 0x020fce000f8e00ff */
.L_x_42:
[----:B---34-:R-:W3:Y:S01]  /*6020*/  LDL R0, [R1+0xd4] ;  /* 0x0000d40001007983 */ /* 0x018ee20000100800 */
[----:B-1----:R-:W1:Y:S01]  /*6030*/  LDC.64 R6, c[0x0][0x5c0] ;  /* 0x00017000ff067b82 */ /* 0x002e620000000a00 */
[----:B------:R-:W-:Y:S02]  /*6040*/  ULDC.64 UR4, c[0x0][0x588] ;  /* 0x0001620000047ab9 */ /* 0x000fe40000000a00 */
[----:B------:R-:W4:Y:S04]  /*6050*/  LDL.LU R10, [R1+0xd0] ;  /* 0x0000d000010a7983 */ /* 0x000f280000300800 */
[----:B------:R-:W2:Y:S01]  /*6060*/  LDL R9, [R1+0xbc] ;  /* 0x0000bc0001097983 */ /* 0x000ea20000100800 */
[----:B------:R-:W1:Y:S01]  /*6070*/  LDC R8, c[0x0][0x5c8] ;  /* 0x00017200ff087b82 */ /* 0x000e620000000800 */
[----:B------:R-:W-:Y:S01]  /*6080*/  ISETP.NE.U32.AND P3, PT, RZ, UR4, PT ;  /* 0x00000004ff007c0c */ /* 0x000fe2000bf65070 */
[----:B------:R-:W-:Y:S01]  /*6090*/  IMAD.MOV.U32 R3, RZ, RZ, 0x1 ;  /* 0x00000001ff037424 */ /* 0x000fe200078e00ff */
[----:B------:R-:W-:-:S02]  /*60a0*/  ISETP.EQ.U32.AND P2, PT, R4, RZ, PT ;  /* 0x000000ff0400720c */ /* 0x000fc40003f42070 */
[----:B------:R-:W-:Y:S02]  /*60b0*/  ISETP.NE.AND.EX P3, PT, RZ, UR5, PT, P3 ;  /* 0x00000005ff007c0c */ /* 0x000fe4000bf65330 */
[----:B------:R-:W-:Y:S02]  /*60c0*/  MOV R4, 0x1 ;  /* 0x0000000100047802 */ /* 0x000fe40000000f00 */
[----:B------:R-:W-:Y:S02]  /*60d0*/  ISETP.EQ.OR.EX P2, PT, R5, RZ, !P3, P2 ;  /* 0x000000ff0500720c */ /* 0x000fe40005f42720 */
[----:B------:R-:W-:Y:S02]  /*60e0*/  PLOP3.LUT P3, PT, P3, PT, PT, 0x8, 0x0 ;  /* 0x000000000000781c */ /* 0x000fe40001f6e170 */
[----:B-1----:R-:W-:-:S04]  /*60f0*/  ISETP.NE.U32.AND P0, PT, R6, RZ, PT ;  /* 0x000000ff0600720c */ /* 0x002fc80003f05070 */
[----:B------:R-:W-:-:S04]  /*6100*/  ISETP.NE.AND.EX P0, PT, R7, RZ, PT, P0 ;  /* 0x000000ff0700720c */ /* 0x000fc80003f05300 */
[----:B------:R-:W-:Y:S02]  /*6110*/  FSEL R5, R8, RZ, !P0 ;  /* 0x000000ff08057208 */ /* 0x000fe40004000000 */
[----:B---3--:R-:W-:-:S04]  /*6120*/  LOP3.LUT P4, RZ, R0, 0xff, RZ, 0xc0, !PT ;  /* 0x000000ff00ff7812 */ /* 0x008fc8000788c0ff */
[-C--:B----4-:R-:W-:Y:S02]  /*6130*/  FSEL R0, R2, R10.reuse, !P4 ;  /* 0x0000000a02007208 */ /* 0x090fe40006000000 */
[C---:B--2---:R-:W-:Y:S02]  /*6140*/  FSEL R10, R9.reuse, R10, !P1 ;  /* 0x0000000a090a7208 */ /* 0x044fe40004800000 */
[----:B------:R-:W-:-:S03]  /*6150*/  FSEL R0, R9, R0, !P1 ;  /* 0x0000000009007208 */ /* 0x000fc60004800000 */
[----:B------:R1:W-:Y:S01]  /*6160*/  STL [R1+0xd0], R10 ;  /* 0x0000d00a01007387 */ /* 0x0003e20000100800 */
[----:B------:R-:W-:Y:S05]  /*6170*/  @!P2 BRA `(.L_x_44) ;  /* 0x00000000004ca947 */ /* 0x000fea0003800000 */
[----:B------:R-:W-:Y:S04]  /*6180*/  BSSY B0, `(.L_x_45) ;  /* 0x0000011000007945 */ /* 0x000fe80003800000 */
[----:B------:R-:W-:Y:S05]  /*6190*/  @!P1 BRA `(.L_x_46) ;  /* 0x0000000000309947 */ /* 0x000fea0003800000 */
[----:B-1----:R-:W2:Y:S01]  /*61a0*/  LDL R10, [R1+0xd8] ;  /* 0x0000d800010a7983 */ /* 0x002ea20000100800 */
[----:B------:R-:W-:Y:S02]  /*61b0*/  PRMT R8, RZ, 0x7610, R8 ;  /* 0x00007610ff087816 */ /* 0x000fe40000000008 */
[----:B------:R-:W-:-:S03]  /*61c0*/  PLOP3.LUT P2, PT, P3, PT, PT, 0x80, 0x0 ;  /* 0x000000000000781c */ /* 0x000fc60001f4f070 */
[----:B------:R1:W-:Y:S01]  /*61d0*/  STL.S16 [R1+0xd4], R8 ;  /* 0x0000d40801007387 */ /* 0x0003e20000100600 */
[----:B--2---:R-:W-:-:S13]  /*61e0*/  LOP3.LUT P4, RZ, R10, 0xff, RZ, 0xc0, !PT ;  /* 0x000000ff0aff7812 */ /* 0x004fda000788c0ff */
[----:B-1----:R-:W-:Y:S05]  /*61f0*/  @!P4 BRA `(.L_x_47) ;  /* 0x000000000024c947 */ /* 0x002fea0003800000 */
[----:B------:R-:W-:Y:S01]  /*6200*/  PRMT R4, R10, 0x7610, R4 ;  /* 0x000076100a047816 */ /* 0x000fe20000000004 */
[----:B------:R1:W-:Y:S01]  /*6210*/  STL [R1+0xd0], R9 ;  /* 0x0000d00901007387 */ /* 0x0003e20000100800 */
[----:B------:R-:W-:Y:S02]  /*6220*/  FSETP.EQ.AND P2, PT, R9, RZ, PT ;  /* 0x000000ff0900720b */ /* 0x000fe40003f42000 */
[----:B------:R-:W-:Y:S01]  /*6230*/  MOV R0, R9 ;  /* 0x0000000900007202 */ /* 0x000fe20000000f00 */
[----:B------:R1:W-:Y:S01]  /*6240*/  STL.S16 [R1+0xd4], R4 ;  /* 0x0000d40401007387 */ /* 0x0003e20000100600 */
[----:B------:R-:W-:Y:S09]  /*6250*/  BRA `(.L_x_47) ;  /* 0x00000000000c7947 */ /* 0x000ff20003800000 */
.L_x_46:
[----:B------:R2:W-:Y:S01]  /*6260*/  STL [R1+0xd0], R9 ;  /* 0x0000d00901007387 */ /* 0x0005e20000100800 */
[----:B------:R-:W-:Y:S01]  /*6270*/  FSETP.EQ.AND P2, PT, R9, RZ, PT ;  /* 0x000000ff0900720b */ /* 0x000fe20003f42000 */
[----:B------:R-:W-:-:S12]  /*6280*/  IMAD.MOV.U32 R0, RZ, RZ, R9 ;  /* 0x000000ffff007224 */ /* 0x000fd800078e0009 */
.L_x_47:
[----:B------:R-:W-:Y:S05]  /*6290*/  BSYNC B0 ;  /* 0x0000000000007941 */ /* 0x000fea0003800000 */
.L_x_45:
[----:B-1----:R-:W-:-:S07]  /*62a0*/  SEL R4, RZ, 0x1, P2 ;  /* 0x00000001ff047807 */ /* 0x002fce0001000000 */
.L_x_44:
[----:B------:R-:W-:Y:S04]  /*62b0*/  BSSY B0, `(.L_x_48) ;  /* 0x0000014000007945 */ /* 0x000fe80003800000 */
[----:B------:R-:W-:Y:S05]  /*62c0*/  @!P1 BRA `(.L_x_49) ;  /* 0x00000000003c9947 */ /* 0x000fea0003800000 */
[----:B-1----:R-:W3:Y:S01]  /*62d0*/  LDL R10, [R1+0xdc] ;  /* 0x0000dc00010a7983 */ /* 0x002ee20000100800 */
[----:B------:R-:W-:Y:S02]  /*62e0*/  PRMT R15, RZ, 0x7610, R15 ;  /* 0x00007610ff0f7816 */ /* 0x000fe4000000000f */
[----:B------:R-:W-:-:S03]  /*62f0*/  PRMT R20, RZ, 0x7610, R20 ;  /* 0x00007610ff147816 */ /* 0x000fc60000000014 */
[----:B------:R4:W-:Y:S04]  /*6300*/  STL.S16 [R1+0xd4], R15 ;  /* 0x0000d40f01007387 */ /* 0x0009e80000100600 */
[----:B------:R4:W-:Y:S01]  /*6310*/  STL.S16 [R1+0xd8], R20 ;  /* 0x0000d81401007387 */ /* 0x0009e20000100600 */
[----:B---3--:R-:W-:-:S13]  /*6320*/  LOP3.LUT P1, RZ, R10, 0xff, RZ, 0xc0, !PT ;  /* 0x000000ff0aff7812 */ /* 0x008fda000782c0ff */
[----:B----4-:R-:W-:Y:S05]  /*6330*/  @!P1 BRA `(.L_x_50) ;  /* 0x00000000002c9947 */ /* 0x010fea0003800000 */
[C---:B------:R-:W-:Y:S01]  /*6340*/  PRMT R0, R10.reuse, 0x7610, R0 ;  /* 0x000076100a007816 */ /* 0x040fe20000000000 */
[----:B------:R-:W-:Y:S01]  /*6350*/  STL [R1+0xd0], R9 ;  /* 0x0000d00901007387 */ /* 0x000fe20000100800 */
[----:B------:R-:W-:Y:S02]  /*6360*/  PRMT R8, R10, 0x7610, R8 ;  /* 0x000076100a087816 */ /* 0x000fe40000000008 */
[----:B------:R-:W-:Y:S01]  /*6370*/  FSETP.EQ.AND P3, PT, R9, RZ, PT ;  /* 0x000000ff0900720b */ /* 0x000fe20003f62000 */
[----:B------:R1:W-:Y:S04]  /*6380*/  STL.S16 [R1+0xd8], R0 ;  /* 0x0000d80001007387 */ /* 0x0003e80000100600 */
[----:B------:R4:W-:Y:S01]  /*6390*/  STL.S16 [R1+0xd4], R8 ;  /* 0x0000d40801007387 */ /* 0x0009e20000100600 */
[----:B-1----:R-:W-:Y:S01]  /*63a0*/  MOV R0, R9 ;  /* 0x0000000900007202 */ /* 0x002fe20000000f00 */
[----:B------:R-:W-:Y:S06]  /*63b0*/  BRA `(.L_x_50) ;  /* 0x00000000000c7947 */ /* 0x000fec0003800000 */
.L_x_49:
[----:B------:R3:W-:Y:S01]  /*63c0*/  STL [R1+0xd0], R9 ;  /* 0x0000d00901007387 */ /* 0x0007e20000100800 */
[----:B------:R-:W-:Y:S01]  /*63d0*/  FSETP.EQ.AND P3, PT, R9, RZ, PT ;  /* 0x000000ff0900720b */ /* 0x000fe20003f62000 */
[----:B------:R-:W-:-:S12]  /*63e0*/  IMAD.MOV.U32 R0, RZ, RZ, R9 ;  /* 0x000000ffff007224 */ /* 0x000fd800078e0009 */
.L_x_50:
[----:B------:R-:W-:Y:S05]  /*63f0*/  BSYNC B0 ;  /* 0x0000000000007941 */ /* 0x000fea0003800000 */
.L_x_48:
[----:B------:R-:W-:Y:S01]  /*6400*/  PRMT R4, R4, 0x9910, RZ ;  /* 0x0000991004047816 */ /* 0x000fe200000000ff */
[----:B--23--:R-:W-:Y:S01]  /*6410*/  IMAD.MOV.U32 R9, RZ, RZ, R5 ;  /* 0x000000ffff097224 */ /* 0x00cfe200078e0005 */
[----:B-1----:R-:W-:Y:S02]  /*6420*/  MOV R10, RZ ;  /* 0x000000ff000a7202 */ /* 0x002fe40000000f00 */
[----:B------:R-:W-:Y:S01]  /*6430*/  ISETP.NE.AND P1, PT, R4, RZ, PT ;  /* 0x000000ff0400720c */ /* 0x000fe20003f25270 */
[----:B------:R-:W-:-:S12]  /*6440*/  @!P0 BRA `(.L_x_51) ;  /* 0x0000000000608947 */ /* 0x000fd80003800000 */
[----:B----4-:R-:W1:Y:S01]  /*6450*/  LDC.64 R8, c[0x0][0x5d0] ;  /* 0x00017400ff087b82 */ /* 0x010e620000000a00 */
[----:B------:R-:W-:Y:S01]  /*6460*/  SHF.R.U32.HI R11, RZ, 0x5, R11 ;  /* 0x00000005ff0b7819 */ /* 0x000fe2000001160b */
[----:B------:R-:W-:Y:S01]  /*6470*/  USHF.R.S32.HI UR4, URZ, 0x1f, UR43 ;  /* 0x0000001f3f047899 */ /* 0x000fe2000801142b */
[----:B------:R-:W-:Y:S02]  /*6480*/  ISETP.GE.AND P0, PT, R12, 0x1, PT ;  /* 0x000000010c00780c */ /* 0x000fe40003f06270 */
[----:B------:R-:W-:Y:S02]  /*6490*/  SHF.L.U32 R4, R11, 0x4, RZ ;  /* 0x000000040b047819 */ /* 0x000fe400000006ff */
[----:B------:R-:W-:Y:S02]  /*64a0*/  ISETP.LT.OR P2, PT, R14, 0x9, !P0 ;  /* 0x000000090e00780c */ /* 0x000fe40004741670 */
[----:B------:R-:W-:Y:S02]  /*64b0*/  LOP3.LUT R4, R4, 0xfffffff0, R13, 0xe2, !PT ;  /* 0xfffffff004047812 */ /* 0x000fe400078ee20d */
[----:B------:R-:W-:-:S03]  /*64c0*/  ISETP.LT.OR P0, PT, R14, 0x1, !P0 ;  /* 0x000000010e00780c */ /* 0x000fc60004701670 */
[----:B------:R-:W-:-:S05]  /*64d0*/  VIADD R4, R4, UR42 ;  /* 0x0000002a04047c36 */ /* 0x000fca0008000000 */
[--C-:B------:R-:W-:Y:S01]  /*64e0*/  SHF.R.S32.HI R5, RZ, 0x1f, R4.reuse ;  /* 0x0000001fff057819 */ /* 0x100fe20000011404 */
[C---:B-1----:R-:W-:Y:S02]  /*64f0*/  IMAD R12, R8.reuse, UR4, RZ ;  /* 0x00000004080c7c24 */ /* 0x042fe4000f8e02ff */
[----:B------:R-:W-:-:S04]  /*6500*/  IMAD.WIDE.U32 R4, R8, UR43, R4 ;  /* 0x0000002b08047c25 */ /* 0x000fc8000f8e0004 */
[----:B------:R-:W-:Y:S01]  /*6510*/  IMAD R9, R9, UR43, R12 ;  /* 0x0000002b09097c24 */ /* 0x000fe2000f8e020c */
[----:B------:R-:W-:Y:S02]  /*6520*/  IADD3 R6, P4, R4, R6, RZ ;  /* 0x0000000604067210 */ /* 0x000fe40007f9e0ff */
[----:B------:R-:W-:Y:S02]  /*6530*/  PRMT R4, RZ, 0x7610, R4 ;  /* 0x00007610ff047816 */ /* 0x000fe40000000004 */
[----:B------:R-:W-:-:S05]  /*6540*/  IADD3.X R7, R7, R5, R9, P4, !PT ;  /* 0x0000000507077210 */ /* 0x000fca00027fe409 */
[----:B------:R-:W2:Y:S04]  /*6550*/  @!P2 LDG.E.U8 R5, desc[UR52][R6.64+0x8] ;  /* 0x000008340605a981 */ /* 0x000ea8000c1e1100 */
[----:B------:R-:W3:Y:S01]  /*6560*/  @!P0 LDG.E.U8 R4, desc[UR52][R6.64] ;  /* 0x0000003406048981 */ /* 0x000ee2000c1e1100 */
[----:B--2---:R-:W-:-:S04]  /*6570*/  @!P2 SHF.L.U32 R5, R5, 0x8, RZ ;  /* 0x000000080505a819 */ /* 0x004fc800000006ff */
[----:B---3--:R-:W-:-:S04]  /*6580*/  @!P2 LOP3.LUT R5, R4, R5, RZ, 0xfc, !PT ;  /* 0x000000050405a212 */ /* 0x008fc800078efcff */
[----:B------:R-:W-:-:S04]  /*6590*/  @!P2 PRMT R4, R5, 0x7610, R4 ;  /* 0x000076100504a816 */ /* 0x000fc80000000004 */
[----:B------:R-:W-:-:S05]  /*65a0*/  F2FP.F16.E4M3.UNPACK_B R4, R4 ;  /* 0x00000004ff04723e */ /* 0x000fca00020006ff */
[--C-:B------:R-:W-:Y:S02]  /*65b0*/  HADD2.F32 R9, -RZ, R4.reuse.H0_H0 ;  /* 0x20000004ff097230 */ /* 0x100fe40000004100 */
[----:B------:R-:W-:-:S07]  /*65c0*/  HADD2.F32 R5, -RZ, R4.H1_H1 ;  /* 0x30000004ff057230 */ /* 0x000fce0000004100 */
.L_x_51:
[----:B------:R-:W-:Y:S01]  /*65d0*/  BSSY B0, `(.L_x_52) ;  /* 0x0000049000007945 */ /* 0x000fe20003800000 */
[----:B------:R-:W-:Y:S01]  /*65e0*/  CS2R R6, SRZ ;  /* 0x0000000000067805 */ /* 0x000fe2000001ff00 */
[----:B------:R-:W-:Y:S02]  /*65f0*/  IMAD.MOV.U32 R4, RZ, RZ, RZ ;  /* 0x000000ffff047224 */ /* 0x000fe400078e00ff */
[----:B------:R-:W-:Y:S05]  /*6600*/  @!P1 BRA `(.L_x_53) ;  /* 0x0000000400149947 */ /* 0x000fea0003800000 */
[----:B------:R-:W-:-:S04]  /*6610*/  MOV R4, UR54 ;  /* 0x0000003600047c02 */ /* 0x000fc80008000f00 */
[----:B------:R-:W-:-:S13]  /*6620*/  ISETP.NE.AND P0, PT, R4, 0x3, PT ;  /* 0x000000030400780c */ /* 0x000fda0003f05270 */
[----:B------:R-:W-:Y:S05]  /*6630*/  @!P0 BRA `(.L_x_54) ;  /* 0x0000000000048947 */ /* 0x000fea0003800000 */
[----:B------:R-:W-:Y:S01]  /*6640*/  BPT.TRAP 0x1 ;  /* 0x000000040000795c */ /* 0x000fe20000300000 */
.L_x_54:
[----:B------:R-:W2:Y:S04]  /*6650*/  LDL R6, [R1+0xb4] ;  /* 0x0000b40001067983 */ /* 0x000ea80000100800 */
[----:B------:R-:W3:Y:S01]  /*6660*/  LDL R4, [R1+0xb8] ;  /* 0x0000b80001047983 */ /* 0x000ee20000100800 */
[----:B------:R-:W-:Y:S01]  /*6670*/  BSSY B1, `(.L_x_55) ;  /* 0x0000007000017945 */ /* 0x000fe20003800000 */
[----:B------:R-:W-:Y:S01]  /*6680*/  IMAD.MOV.U32 R10, RZ, RZ, RZ ;  /* 0x000000ffff0a7224 */ /* 0x000fe200078e00ff */
[----:B------:R-:W-:Y:S02]  /*6690*/  MOV R7, RZ ;  /* 0x000000ff00077202 */ /* 0x000fe40000000f00 */
[----:B--2---:R-:W-:Y:S02]  /*66a0*/  LEA R21, R6, UR49, 0x3 ;  /* 0x0000003106157c11 */ /* 0x004fe4000f8e18ff */
[----:B---3--:R-:W-:-:S04]  /*66b0*/  SHF.L.U32 R4, R4, 0x1f, RZ ;  /* 0x0000001f04047819 */ /* 0x008fc800000006ff */
[----:B------:R-:W1:Y:S02]  /*66c0*/  SYNCS.PHASECHK.TRANS64.TRYWAIT P2, [R21+URZ+0x80], R4 ;  /* 0x00008004150075a7 */ /* 0x000e64000804017f */
[----:B-1----:R-:W-:Y:S05]  /*66d0*/  @!P2 BRA `(.L_x_56) ;  /* 0x0000008800a8a947 */ /* 0x002fea0003800000 */
.L_x_243:
[----:B------:R-:W-:Y:S05]  /*66e0*/  BSYNC B1 ;  /* 0x0000000000017941 */ /* 0x000fea0003800000 */
.L_x_55:
[----:B------:R2:W5:Y:S01]  /*66f0*/  LDL R20, [R1+0xb4] ;  /* 0x0000b40001147983 */ /* 0x0005620000100800 */
[----:B------:R-:W-:Y:S01]  /*6700*/  BSSY B1, `(.L_x_57) ;  /* 0x0000021000017945 */ /* 0x000fe20003800000 */
[----:B------:R-:W-:Y:S01]  /*6710*/  IMAD.MOV.U32 R6, RZ, RZ, RZ ;  /* 0x000000ffff067224 */ /* 0x000fe200078e00ff */
[----:B-1----:R-:W-:Y:S02]  /*6720*/  MOV R4, RZ ;  /* 0x000000ff00047202 */ /* 0x002fe40000000f00 */
[----:B------:R-:W-:Y:S05]  /*6730*/  @P3 BRA `(.L_x_58) ;  /* 0x0000000000743947 */ /* 0x000fea0003800000 */
[----:B----4-:R-:W1:Y:S02]  /*6740*/  S2R R8, SR_TID.X ;  /* 0x0000000000087919 */ /* 0x010e640000002100 */
[C---:B-1----:R-:W-:Y:S01]  /*6750*/  IMAD.SHL.U32 R4, R8.reuse, 0x10, RZ ;  /* 0x0000001008047824 */ /* 0x042fe200078e00ff */
[C---:B------:R-:W-:Y:S01]  /*6760*/  SHF.L.U32 R7, R8.reuse, 0x1, RZ ;  /* 0x0000000108077819 */ /* 0x040fe200000006ff */
[----:B------:R-:W-:-:S03]  /*6770*/  IMAD.SHL.U32 R11, R8, 0x8, RZ ;  /* 0x00000008080b7824 */ /* 0x000fc600078e00ff */
[----:B------:R-:W-:Y:S02]  /*6780*/  LOP3.LUT R4, R4, 0xe00, RZ, 0xc0, !PT ;  /* 0x00000e0004047812 */ /* 0x000fe400078ec0ff */
[----:B------:R-:W-:Y:S02]  /*6790*/  LOP3.LUT R6, R11, 0x80, RZ, 0xc0, !PT ;  /* 0x000000800b067812 */ /* 0x000fe400078ec0ff */
[----:B------:R-:W-:Y:S02]  /*67a0*/  LOP3.LUT R4, R4, 0x6, R7, 0xf8, !PT ;  /* 0x0000000604047812 */ /* 0x000fe400078ef807 */
[--C-:B------:R-:W-:Y:S02]  /*67b0*/  LOP3.LUT R7, R6, 0x10, R8.reuse, 0xf8, !PT ;  /* 0x0000001006077812 */ /* 0x100fe400078ef808 */
[----:B------:R-:W-:Y:S02]  /*67c0*/  LOP3.LUT R4, R4, 0x60, R11, 0xf8, !PT ;  /* 0x0000006004047812 */ /* 0x000fe400078ef80b */
[----:B------:R-:W-:-:S02]  /*67d0*/  SHF.R.U32.HI R6, RZ, 0x4, R8 ;  /* 0x00000004ff067819 */ /* 0x000fc40000011608 */
[----:B------:R-:W-:Y:S02]  /*67e0*/  LOP3.LUT R4, R4, R7, RZ, 0xfc, !PT ;  /* 0x0000000704047212 */ /* 0x000fe400078efcff */
[----:B------:R-:W-:Y:S02]  /*67f0*/  LOP3.LUT P2, RZ, R6, 0x1, RZ, 0xc0, !PT ;  /* 0x0000000106ff7812 */ /* 0x000fe4000784c0ff */
[----:B-----5:R-:W-:-:S05]  /*6800*/  LEA R4, R20, R4, 0xc ;  /* 0x0000000414047211 */ /* 0x020fca00078e60ff */
[----:B------:R-:W-:Y:S01]  /*6810*/  VIADD R6, R4, UR49 ;  /* 0x0000003104067c36 */ /* 0x000fe20008000000 */
[----:B------:R-:W-:Y:S03]  /*6820*/  LDS.U16 R8, [R4+UR49+0x208] ;  /* 0x0002083104087984 */ /* 0x000fe60008000400 */
[C---:B------:R-:W-:Y:S01]  /*6830*/  VIADD R10, R6.reuse, 0x110 ;  /* 0x00000110060a7836 */ /* 0x040fe20000000000 */
[----:B------:R-:W-:Y:S01]  /*6840*/  IADD3 R7, R6, 0x100, RZ ;  /* 0x0000010006077810 */ /* 0x000fe20007ffe0ff */
[----:B------:R-:W-:Y:S03]  /*6850*/  LDS.U16 R11, [R4+UR49+0x108] ;  /* 0x00010831040b7984 */ /* 0x000fe60008000400 */
[----:B------:R-:W-:Y:S01]  /*6860*/  @P2 IADD3 R10, R7, -0x10, RZ ;  /* 0xfffffff0070a2810 */ /* 0x000fe20007ffe0ff */
[----:B------:R-:W-:Y:S04]  /*6870*/  LDS.U16 R6, [R4+UR49+0x200] ;  /* 0x0002003104067984 */ /* 0x000fe80008000400 */
[----:B------:R-:W1:Y:S04]  /*6880*/  LDS.U16 R7, [R4+UR49+0x100] ;  /* 0x0001003104077984 */ /* 0x000e680008000400 */
[----:B------:R-:W-:Y:S04]  /*6890*/  LDS.U16 R12, [R10+0x100] ;  /* 0x000100000a0c7984 */ /* 0x000fe80000000400 */
[----:B------:R-:W3:Y:S04]  /*68a0*/  LDS.U16 R13, [R10] ;  /* 0x000000000a0d7984 */ /* 0x000ee80000000400 */
[----:B------:R-:W-:Y:S04]  /*68b0*/  LDS.U16 R14, [R10+0x108] ;  /* 0x000108000a0e7984 */ /* 0x000fe80000000400 */
[----:B------:R-:W4:Y:S01]  /*68c0*/  LDS.U16 R15, [R10+0x8] ;  /* 0x000008000a0f7984 */ /* 0x000f220000000400 */
[----:B-1----:R-:W-:-:S02]  /*68d0*/  PRMT R4, R7, 0x5410, R6 ;  /* 0x0000541007047816 */ /* 0x002fc40000000006 */
[----:B------:R-:W-:Y:S02]  /*68e0*/  PRMT R6, R11, 0x5410, R8 ;  /* 0x000054100b067816 */ /* 0x000fe40000000008 */
[----:B---3--:R-:W-:Y:S02]  /*68f0*/  PRMT R7, R13, 0x5410, R12 ;  /* 0x000054100d077816 */ /* 0x008fe4000000000c */
[----:B----4-:R-:W-:-:S07]  /*6900*/  PRMT R10, R15, 0x5410, R14 ;  /* 0x000054100f0a7816 */ /* 0x010fce000000000e */
.L_x_58:
[----:B------:R-:W-:Y:S05]  /*6910*/  BSYNC B1 ;  /* 0x0000000000017941 */ /* 0x000fea0003800000 */
.L_x_57:
[----:B------:R-:W-:Y:S01]  /*6920*/  @!PT LDS RZ, [RZ] ;  /* 0x00000000fffff984 */ /* 0x000fe20000000800 */
[----:B------:R-:W-:Y:S01]  /*6930*/  @!PT LDS RZ, [RZ] ;  /* 0x00000000fffff984 */ /* 0x000fe20000000800 */
[----:B------:R-:W-:Y:S01]  /*6940*/  @!PT LDS RZ, [RZ] ;  /* 0x00000000fffff984 */ /* 0x000fe20000000800 */
[----:B------:R-:W-:Y:S01]  /*6950*/  @!PT LDS RZ, [RZ] ;  /* 0x00000000fffff984 */ /* 0x000fe20000000800 */
[----:B------:R1:W-:Y:S06]  /*6960*/  MEMBAR.ALL.CTA ;  /* 0x0000000000007992 */ /* 0x0003ec0000008000 */
[----:B-1----:R-:W1:Y:S01]  /*6970*/  FENCE.VIEW.ASYNC.S ;  /* 0x00000000000073c6 */ /* 0x002e620000000000 */
[----:B------:R-:W-:Y:S05]  /*6980*/  @!P0 BRA `(.L_x_59) ;  /* 0x0000000000048947 */ /* 0x000fea0003800000 */
[----:B------:R-:W-:Y:S01]  /*6990*/  BPT.TRAP 0x1 ;  /* 0x000000040000795c */ /* 0x000fe20000300000 */
.L_x_59:
[----:B------:R-:W3:Y:S01]  /*69a0*/  LDL.LU R12, [R1+0xb8] ;  /* 0x0000b800010c7983 */ /* 0x000ee20000300800 */
[----:B----4-:R-:W-:Y:S01]  /*69b0*/  VIADD R8, R21, 0xa0 ;  /* 0x000000a015087836 */ /* 0x010fe20000000000 */
[----:B------:R-:W4:Y:S04]  /*69c0*/  S2R R11, SR_CgaCtaId ;  /* 0x00000000000b7919 */ /* 0x000f280000008800 */
[----:B----4-:R-:W-:-:S04]  /*69d0*/  PRMT R8, R11, 0x654, R8 ;  /* 0x000006540b087816 */ /* 0x010fc80000000008 */
[----:B-1----:R1:W-:Y:S02]  /*69e0*/  SYNCS.ARRIVE.TRANS64.RED.A1T0 RZ, [R8+URZ], RZ ;  /* 0x000000ff08ff79a7 */ /* 0x0023e4000810043f */
[----:B-1---5:R-:W-:-:S04]  /*69f0*/  IADD3 R8, R20, 0x1, RZ ;  /* 0x0000000114087810 */ /* 0x022fc80007ffe0ff */
[----:B------:R-:W-:-:S04]  /*6a00*/  ISETP.NE.AND P0, PT, R8, 0x4, PT ;  /* 0x000000040800780c */ /* 0x000fc80003f05270 */
[----:B------:R-:W-:Y:S02]  /*6a10*/  SEL R11, RZ, 0x1, P0 ;  /* 0x00000001ff0b7807 */ /* 0x000fe40000000000 */
[----:B------:R-:W-:Y:S02]  /*6a20*/  SEL R8, R8, RZ, P0 ;  /* 0x000000ff08087207 */ /* 0x000fe40000000000 */
[----:B---3--:R-:W-:-:S05]  /*6a30*/  LOP3.LUT R12, R12, R11, RZ, 0x3c, !PT ;  /* 0x0000000b0c0c7212 */ /* 0x008fca00078e3cff */
[----:B------:R1:W-:Y:S04]  /*6a40*/  STL [R1+0xb8], R12 ;  /* 0x0000b80c01007387 */ /* 0x0003e80000100800 */
[----:B------:R1:W-:Y:S02]  /*6a50*/  STL [R1+0xb4], R8 ;  /* 0x0000b40801007387 */ /* 0x0003e40000100800 */
.L_x_53:
[----:B------:R-:W-:Y:S05]  /*6a60*/  BSYNC B0 ;  /* 0x0000000000007941 */ /* 0x000fea0003800000 */
.L_x_52:
[----:B------:R-:W3:Y:S01]  /*6a70*/  S2R R25, SR_TID.X ;  /* 0x0000000000197919 */ /* 0x000ee20000002100 */
[-C--:B-1--4-:R-:W-:Y:S01]  /*6a80*/  F2FP.F16.E4M3.UNPACK_B R8, R4.reuse ;  /* 0x00000004ff08723e */ /* 0x092fe200020006ff */
[C---:B-----5:R-:W-:Y:S01]  /*6a90*/  FFMA R227, R16.reuse, R227, R9 ;  /* 0x000000e310e37223 */ /* 0x060fe20000000009 */
[----:B------:R-:W-:Y:S01]  /*6aa0*/  F2FP.F16.E4M3.UNPACK_B R11, R4.H1 ;  /* 0x00000004ff0b723e */ /* 0x000fe200030006ff */
[C---:B------:R-:W-:Y:S01]  /*6ab0*/  FFMA R225, R16.reuse, R225, R5 ;  /* 0x000000e110e17223 */ /* 0x040fe20000000005 */
[----:B------:R-:W-:Y:S01]  /*6ac0*/  F2FP.F16.E4M3.UNPACK_B R15, R6 ;  /* 0x00000006ff0f723e */ /* 0x000fe200020006ff */
[--C-:B------:R-:W-:Y:S02]  /*6ad0*/  HADD2.F32 R12, -RZ, R8.reuse.H0_H0 ;  /* 0x20000008ff0c7230 */ /* 0x100fe40000004100 */
[C---:B------:R-:W-:Y:S01]  /*6ae0*/  FFMA R223, R16.reuse, R223, R9 ;  /* 0x000000df10df7223 */ /* 0x040fe20000000009 */
[----:B------:R-:W-:Y:S02]  /*6af0*/  HADD2.F32 R8, -RZ, R8.H1_H1 ;  /* 0x30000008ff087230 */ /* 0x000fe40000004100 */
[----:B------:R-:W-:Y:S01]  /*6b00*/  FFMA R221, R16, R221, R5 ;  /* 0x000000dd10dd7223 */ /* 0x000fe20000000005 */
[----:B------:R-:W-:-:S02]  /*6b10*/  HADD2.F32 R14, -RZ, R11.H1_H1 ;  /* 0x3000000bff0e7230 */ /* 0x000fc40000004100 */
[----:B------:R-:W-:Y:S01]  /*6b20*/  FFMA R227, R12, R2, R227 ;  /* 0x000000020ce37223 */ /* 0x000fe200000000e3 */
[----:B------:R-:W-:Y:S02]  /*6b30*/  HADD2.F32 R12, -RZ, R11.H0_H0 ;  /* 0x2000000bff0c7230 */ /* 0x000fe40000004100 */
[C-C-:B------:R-:W-:Y:S01]  /*6b40*/  FFMA R11, R16.reuse, R226, R9.reuse ;  /* 0x000000e2100b7223 */ /* 0x140fe20000000009 */
[C---:B------:R-:W-:Y:S01]  /*6b50*/  FFMA R219, R16.reuse, R219, R9 ;  /* 0x000000db10db7223 */ /* 0x040fe20000000009 */
[C-C-:B------:R-:W-:Y:S01]  /*6b60*/  FFMA R217, R16.reuse, R217, R5.reuse ;  /* 0x000000d910d97223 */ /* 0x140fe20000000005 */
[----:B------:R-:W-:Y:S01]  /*6b70*/  FFMA R213, R16, R213, R5 ;  /* 0x000000d510d57223 */ /* 0x000fe20000000005 */
[----:B------:R-:W-:Y:S01]  /*6b80*/  FFMA R26, R8, R2, R11 ;  /* 0x00000002081a7223 */ /* 0x000fe2000000000b */
[----:B------:R-:W-:Y:S01]  /*6b90*/  F2FP.F16.E4M3.UNPACK_B R8, R6.H1 ;  /* 0x00000006ff08723e */ /* 0x000fe200030006ff */
[----:B------:R-:W-:Y:S01]  /*6ba0*/  FFMA R11, R16, R222, R9 ;  /* 0x000000de100b7223 */ /* 0x000fe20000000009 */
[----:B------:R-:W-:Y:S01]  /*6bb0*/  FFMA R225, R12, R2, R225 ;  /* 0x000000020ce17223 */ /* 0x000fe200000000e1 */
[----:B------:R-:W-:-:S02]  /*6bc0*/  HADD2.F32 R12, -RZ, R15.H0_H0 ;  /* 0x2000000fff0c7230 */ /* 0x000fc40000004100 */
[----:B------:R-:W-:Y:S01]  /*6bd0*/  FFMA R215, R16, R215, R9 ;  /* 0x000000d710d77223 */ /* 0x000fe20000000009 */
[--C-:B------:R-:W-:Y:S01]  /*6be0*/  HADD2.F32 R20, -RZ, R8.reuse.H0_H0 ;  /* 0x20000008ff147230 */ /* 0x100fe20000004100 */
[----:B------:R-:W-:Y:S01]  /*6bf0*/  F2FP.SATFINITE.E4M3.F32.PACK_AB_MERGE_C R227, R26, R227, RZ ;  /* 0x000000e31ae3723e */ /* 0x000fe200048070ff */
[----:B------:R-:W-:Y:S02]  /*6c00*/  HADD2.F32 R8, -RZ, R8.H1_H1 ;  /* 0x30000008ff087230 */ /* 0x000fe40000004100 */
[-C--:B------:R-:W-:Y:S01]  /*6c10*/  FFMA R223, R12, R2.reuse, R223 ;  /* 0x000000020cdf7223 */ /* 0x080fe200000000df */
[----:B------:R-:W-:Y:S01]  /*6c20*/  F2FP.F16.E4M3.UNPACK_B R12, R7.H1 ;  /* 0x00000007ff0c723e */ /* 0x000fe200030006ff */
[----:B------:R-:W-:Y:S01]  /*6c30*/  FFMA R221, R20, R2, R221 ;  /* 0x0000000214dd7223 */ /* 0x000fe200000000dd */
[----:B---3--:R-:W-:Y:S02]  /*6c40*/  SHF.R.U32.HI R13, RZ, 0x4, R25 ;  /* 0x00000004ff0d7819 */ /* 0x008fe40000011619 */
[----:B------:R-:W-:-:S02]  /*6c50*/  LOP3.LUT R21, R25, 0xff, RZ, 0xc0, !PT ;  /* 0x000000ff19157812 */ /* 0x000fc400078ec0ff */
[----:B------:R-:W-:Y:S01]  /*6c60*/  LOP3.LUT P2, RZ, R13, 0x1, RZ, 0xc0, !PT ;  /* 0x000000010dff7812 */ /* 0x000fe2000784c0ff */
[----:B------:R-:W-:Y:S02]  /*6c70*/  FFMA R13, R16, R224, R5 ;  /* 0x000000e0100d7223 */ /* 0x000fe40000000005 */
[----:B------:R-:W-:Y:S02]  /*6c80*/  VIADD R21, R21, 0x1f ;  /* 0x0000001f15157836 */ /* 0x000fe40000000000 */
[-C--:B------:R-:W-:Y:S01]  /*6c90*/  FFMA R28, R14, R2.reuse, R13 ;  /* 0x000000020e1c7223 */ /* 0x080fe2000000000d */
[----:B------:R-:W-:Y:S01]  /*6ca0*/  HADD2.F32 R14, -RZ, R15.H1_H1 ;  /* 0x3000000fff0e7230 */ /* 0x000fe20000004100 */
[----:B------:R-:W-:Y:S01]  /*6cb0*/  F2FP.F16.E4M3.UNPACK_B R13, R7 ;  /* 0x00000007ff0d723e */ /* 0x000fe200020006ff */
[----:B------:R-:W-:Y:S01]  /*6cc0*/  IMAD.SHL.U32 R15, R25, 0x10, RZ ;  /* 0x00000010190f7824 */ /* 0x000fe200078e00ff */
[----:B------:R-:W-:Y:S02]  /*6cd0*/  ISETP.GT.U32.AND P0, PT, R21, 0x3e, PT ;  /* 0x0000003e1500780c */ /* 0x000fe40003f04070 */
[----:B------:R-:W-:Y:S01]  /*6ce0*/  FFMA R30, R14, R2, R11 ;  /* 0x000000020e1e7223 */ /* 0x000fe2000000000b */
[----:B------:R-:W-:Y:S01]  /*6cf0*/  FFMA R11, R16, R220, R5 ;  /* 0x000000dc100b7223 */ /* 0x000fe20000000005 */
[--C-:B------:R-:W-:Y:S01]  /*6d00*/  HADD2.F32 R14, -RZ, R13.reuse.H0_H0 ;  /* 0x2000000dff0e7230 */ /* 0x100fe20000004100 */
[----:B------:R-:W-:Y:S01]  /*6d10*/  LOP3.LUT R15, R15, 0xe00, RZ, 0xc0, !PT ;  /* 0x00000e000f0f7812 */ /* 0x000fe200078ec0ff */
[----:B------:R-:W-:-:S02]  /*6d20*/  HADD2.F32 R20, -RZ, R13.H1_H1 ;  /* 0x3000000dff147230 */ /* 0x000fc40000004100 */
[----:B------:R-:W-:Y:S01]  /*6d30*/  FFMA R32, R8, R2, R11 ;  /* 0x0000000208207223 */ /* 0x000fe2000000000b */
[----:B------:R-:W-:Y:S01]  /*6d40*/  FFMA R13, R16, R218, R9 ;  /* 0x000000da100d7223 */ /* 0x000fe20000000009 */
[----:B------:R-:W-:Y:S01]  /*6d50*/  F2FP.F16.E4M3.UNPACK_B R11, R10 ;  /* 0x0000000aff0b723e */ /* 0x000fe200020006ff */
[-C--:B------:R-:W-:Y:S01]  /*6d60*/  FFMA R219, R14, R2.reuse, R219 ;  /* 0x000000020edb7223 */ /* 0x080fe200000000db */
[--C-:B------:R-:W-:Y:S02]  /*6d70*/  HADD2.F32 R8, -RZ, R12.reuse.H0_H0 ;  /* 0x2000000cff087230 */ /* 0x100fe40000004100 */
[----:B------:R-:W-:Y:S01]  /*6d80*/  FFMA R34, R20, R2, R13 ;  /* 0x0000000214227223 */ /* 0x000fe2000000000d */
[----:B------:R-:W-:Y:S01]  /*6d90*/  F2FP.F16.E4M3.UNPACK_B R14, R10.H1 ;  /* 0x0000000aff0e723e */ /* 0x000fe200030006ff */
[----:B------:R-:W-:Y:S02]  /*6da0*/  HADD2.F32 R12, -RZ, R12.H1_H1 ;  /* 0x3000000cff0c7230 */ /* 0x000fe40000004100 */
[----:B------:R-:W-:Y:S01]  /*6db0*/  FFMA R13, R16, R214, R9 ;  /* 0x000000d6100d7223 */ /* 0x000fe20000000009 */
[----:B------:R-:W-:-:S02]  /*6dc0*/  HADD2.F32 R20, -RZ, R11.H0_H0 ;  /* 0x2000000bff147230 */ /* 0x000fc40000004100 */
[----:B------:R-:W-:Y:S01]  /*6dd0*/  FFMA R217, R8, R2, R217 ;  /* 0x0000000208d97223 */ /* 0x000fe200000000d9 */
[----:B------:R-:W-:Y:S02]  /*6de0*/  HADD2.F32 R24, -RZ, R11.H1_H1 ;  /* 0x3000000bff187230 */ /* 0x000fe40000004100 */
[----:B------:R-:W-:Y:S01]  /*6df0*/  FFMA R11, R16, R216, R5 ;  /* 0x000000d8100b7223 */ /* 0x000fe20000000005 */
[--C-:B------:R-:W-:Y:S02]  /*6e00*/  HADD2.F32 R8, -RZ, R14.reuse.H0_H0 ;  /* 0x2000000eff087230 */ /* 0x100fe40000004100 */
[-C--:B------:R-:W-:Y:S01]  /*6e10*/  FFMA R20, R20, R2.reuse, R215 ;  /* 0x0000000214147223 */ /* 0x080fe200000000d7 */
[----:B------:R-:W-:Y:S02]  /*6e20*/  HADD2.F32 R14, -RZ, R14.H1_H1 ;  /* 0x3000000eff0e7230 */ /* 0x000fe40000004100 */
[----:B------:R-:W-:Y:S01]  /*6e30*/  FFMA R12, R12, R2, R11 ;  /* 0x000000020c0c7223 */ /* 0x000fe2000000000b */
[----:B------:R-:W-:Y:S01]  /*6e40*/  FFMA R11, R16, R212, R5 ;  /* 0x000000d4100b7223 */ /* 0x000fe20000000005 */
[-C--:B------:R-:W-:Y:S01]  /*6e50*/  FFMA R13, R24, R2.reuse, R13 ;  /* 0x00000002180d7223 */ /* 0x080fe2000000000d */
[C---:B------:R-:W-:Y:S01]  /*6e60*/  SHF.L.U32 R24, R25.reuse, 0x1, RZ ;  /* 0x0000000119187819 */ /* 0x040fe200000006ff */
[-C--:B------:R-:W-:Y:S01]  /*6e70*/  FFMA R8, R8, R2.reuse, R213 ;  /* 0x0000000208087223 */ /* 0x080fe200000000d5 */
[----:B------:R-:W-:Y:S01]  /*6e80*/  FFMA R11, R14, R2, R11 ;  /* 0x000000020e0b7223 */ /* 0x000fe2000000000b */
[----:B------:R-:W-:-:S02]  /*6e90*/  SHF.L.U32 R14, R25, 0x3, RZ ;  /* 0x00000003190e7819 */ /* 0x000fc400000006ff */
[----:B------:R-:W-:Y:S02]  /*6ea0*/  LOP3.LUT R15, R15, 0x6, R24, 0xf8, !PT ;  /* 0x000000060f0f7812 */ /* 0x000fe400078ef818 */
[----:B------:R-:W-:Y:S02]  /*6eb0*/  LOP3.LUT R21, R14, 0x80, RZ, 0xc0, !PT ;  /* 0x000000800e157812 */ /* 0x000fe400078ec0ff */
[----:B------:R-:W-:Y:S01]  /*6ec0*/  F2FP.SATFINITE.E4M3.F32.PACK_AB_MERGE_C R217, R12, R217, RZ ;  /* 0x000000d90cd9723e */ /* 0x000fe200048070ff */
[----:B------:R-:W-:Y:S01]  /*6ed0*/  IMAD.MOV.U32 R12, RZ, RZ, 0x10 ;  /* 0x00000010ff0c7424 */ /* 0x000fe200078e00ff */
[----:B------:R-:W-:Y:S02]  /*6ee0*/  LOP3.LUT R14, R15, 0x60, R14, 0xf8, !PT ;  /* 0x000000600f0e7812 */ /* 0x000fe400078ef80e */
[----:B------:R-:W-:Y:S02]  /*6ef0*/  LOP3.LUT R21, R21, 0x10, R25, 0xf8, !PT ;  /* 0x0000001015157812 */ /* 0x000fe400078ef819 */
[----:B------:R-:W-:-:S02]  /*6f00*/  F2FP.SATFINITE.E4M3.F32.PACK_AB_MERGE_C R15, R11, R8, RZ ;  /* 0x000000080b0f723e */ /* 0x000fc400048070ff */
[----:B------:R-:W-:Y:S02]  /*6f10*/  F2FP.SATFINITE.E4M3.F32.PACK_AB_MERGE_C R225, R28, R225, RZ ;  /* 0x000000e11ce1723e */ /* 0x000fe400048070ff */
[----:B------:R-:W-:Y:S02]  /*6f20*/  F2FP.SATFINITE.E4M3.F32.PACK_AB_MERGE_C R223, R30, R223, RZ ;  /* 0x000000df1edf723e */ /* 0x000fe400048070ff */
[----:B------:R-:W-:Y:S02]  /*6f30*/  F2FP.SATFINITE.E4M3.F32.PACK_AB_MERGE_C R221, R32, R221, RZ ;  /* 0x000000dd20dd723e */ /* 0x000fe400048070ff */
[----:B------:R-:W-:Y:S02]  /*6f40*/  F2FP.SATFINITE.E4M3.F32.PACK_AB_MERGE_C R219, R34, R219, RZ ;  /* 0x000000db22db723e */ /* 0x000fe400048070ff */
[----:B------:R-:W-:Y:S02]  /*6f50*/  F2FP.SATFINITE.E4M3.F32.PACK_AB_MERGE_C R13, R13, R20, RZ ;  /* 0x000000140d0d723e */ /* 0x000fe400048070ff */
[----:B------:R-:W-:-:S02]  /*6f60*/  LOP3.LUT R8, R14, R21, RZ, 0xfc, !PT ;  /* 0x000000150e087212 */ /* 0x000fc400078efcff */
[----:B------:R-:W-:Y:S01]  /*6f70*/  SEL R11, R12, 0xfffffff0, !P2 ;  /* 0xfffffff00c0b7807 */ /* 0x000fe20005000000 */
[----:B------:R-:W-:Y:S06]  /*6f80*/  @P0 BRA `(.L_x_60) ;  /* 0x0000000000040947 */ /* 0x000fec0003800000 */
[----:B------:R-:W-:-:S04]  /*6f90*/  DEPBAR.LE SB0, 0x1 ;  /* 0x000080400000791a */ /* 0x000fc80000000000 */
.L_x_60:
[----:B------:R-:W-:Y:S05]  /*6fa0*/  WARPSYNC.ALL ;  /* 0x0000000000007948 */ /* 0x000fea0003800000 */
[----:B------:R-:W-:Y:S01]  /*6fb0*/  BAR.SYNC.DEFER_BLOCKING 0x1, 0x100 ;  /* 0x0044000000007b1d */ /* 0x000fe20000010000 */
[----:B------:R-:W-:-:S05]  /*6fc0*/  IADD3 R12, R8, UR49, RZ ;  /* 0x00000031080c7c10 */ /* 0x000fca000fffe0ff */
[----:B------:R-:W-:Y:S01]  /*6fd0*/  IMAD.IADD R12, R12, 0x1, R11 ;  /* 0x000000010c0c7824 */ /* 0x000fe200078e020b */
[----:B------:R-:W-:Y:S01]  /*6fe0*/  BSSY B0, `(.L_x_61) ;  /* 0x0000016000007945 */ /* 0x000fe20003800000 */
[----:B------:R1:W-:Y:S04]  /*6ff0*/  STS.U16 [R8+UR49+0x4100], R227 ;  /* 0x004100e308007988 */ /* 0x0003e80008000431 */
[----:B------:R1:W-:Y:S04]  /*7000*/  STS.U16 [R8+UR49+0x4200], R225 ;  /* 0x004200e108007988 */ /* 0x0003e80008000431 */
[----:B------:R1:W-:Y:S04]  /*7010*/  STS.U16 [R8+UR49+0x4108], R223 ;  /* 0x004108df08007988 */ /* 0x0003e80008000431 */
[----:B------:R1:W-:Y:S04]  /*7020*/  STS.U16 [R8+UR49+0x4208], R221 ;  /* 0x004208dd08007988 */ /* 0x0003e80008000431 */
[----:B------:R1:W-:Y:S04]  /*7030*/  STS.U16 [R12+0x4100], R219 ;  /* 0x004100db0c007388 */ /* 0x0003e80000000400 */
[----:B------:R1:W-:Y:S04]  /*7040*/  STS.U16 [R12+0x4200], R217 ;  /* 0x004200d90c007388 */ /* 0x0003e80000000400 */
[----:B------:R1:W-:Y:S04]  /*7050*/  STS.U16 [R12+0x4108], R13 ;  /* 0x0041080d0c007388 */ /* 0x0003e80000000400 */
[----:B------:R1:W-:Y:S01]  /*7060*/  STS.U16 [R12+0x4208], R15 ;  /* 0x0042080f0c007388 */ /* 0x0003e20000000400 */
[----:B------:R-:W-:Y:S01]  /*7070*/  @!PT LDS RZ, [RZ] ;  /* 0x00000000fffff984 */ /* 0x000fe20000000800 */
[----:B------:R-:W-:Y:S01]  /*7080*/  @!PT LDS RZ, [RZ] ;  /* 0x00000000fffff984 */ /* 0x000fe20000000800 */
[----:B------:R-:W-:Y:S01]  /*7090*/  @!PT LDS RZ, [RZ] ;  /* 0x00000000fffff984 */ /* 0x000fe20000000800 */
[----:B------:R-:W-:Y:S01]  /*70a0*/  @!PT LDS RZ, [RZ] ;  /* 0x00000000fffff984 */ /* 0x000fe20000000800 */
[----:B------:R3:W-:Y:S06]  /*70b0*/  MEMBAR.ALL.CTA ;  /* 0x0000000000007992 */ /* 0x0007ec0000008000 */
[----:B---3--:R-:W3:Y:S02]  /*70c0*/  FENCE.VIEW.ASYNC.S ;  /* 0x00000000000073c6 */ /* 0x008ee40000000000 */
[----:B---3--:R-:W-:Y:S06]  /*70d0*/  BAR.SYNC.DEFER_BLOCKING 0x1, 0x100 ;  /* 0x0044000000007b1d */ /* 0x008fec0000010000 */
[----:B-1----:R-:W-:Y:S05]  /*70e0*/  @P0 BRA `(.L_x_62) ;  /* 0x0000000000140947 */ /* 0x002fea0003800000 */
[----:B------:R-:W-:Y:S02]  /*70f0*/  UIADD3 UR4, UP0, UR58, 0x4f0, URZ ;  /* 0x000004f03a047890 */ /* 0x000fe4000ff1e03f */
[----:B------:R-:W-:Y:S02]  /*7100*/  UIADD3 UR40, UR49, 0x4100, URZ ;  /* 0x0000410031287890 */ /* 0x000fe4000fffe03f */
[----:B------:R-:W-:-:S09]  /*7110*/  UIADD3.X UR5, URZ, UR59, URZ, UP0, !UPT ;  /* 0x0000003b3f057290 */ /* 0x000fd200087fe43f */
[----:B------:R1:W-:Y:S02]  /*7120*/  UTMASTG.3D [UR40], [UR4] ;  /* 0x00000028040073b5 */ /* 0x0003e40008010000 */
[----:B-1----:R0:W-:Y:S02]  /*7130*/  UTMACMDFLUSH ;  /* 0x00000000000079b7 */ /* 0x0021e40000000000 */
.L_x_62:
[----:B------:R-:W-:Y:S05]  /*7140*/  BSYNC B0 ;  /* 0x0000000000007941 */ /* 0x000fea0003800000 */
.L_x_61:
[----:B------:R-:W-:Y:S04]  /*7150*/  BSSY B0, `(.L_x_63) ;  /* 0x0000036000007945 */ /* 0x000fe80003800000 */
[----:B------:R-:W-:Y:S05]  /*7160*/  @!P1 BRA `(.L_x_64) ;  /* 0x0000000000d09947 */ /* 0x000fea0003800000 */
[----:B------:R-:W-:-:S04]  /*7170*/  MOV R13, UR54 ;  /* 0x00000036000d7c02 */ /* 0x000fc80008000f00 */
[----:B------:R-:W-:-:S13]  /*7180*/  ISETP.NE.AND P2, PT, R13, 0x3, PT ;  /* 0x000000030d00780c */ /* 0x000fda0003f45270 */
[----:B------:R-:W-:Y:S05]  /*7190*/  @!P2 BRA `(.L_x_65) ;  /* 0x000000000004a947 */ /* 0x000fea0003800000 */
[----:B------:R-:W-:Y:S01]  /*71a0*/  BPT.TRAP 0x1 ;  /* 0x000000040000795c */ /* 0x000fe20000300000 */
.L_x_65:
[----:B------:R-:W3:Y:S04]  /*71b0*/  LDL R13, [R1+0xb8] ;  /* 0x0000b800010d7983 */ /* 0x000ee80000100800 */
[----:B------:R-:W4:Y:S01]  /*71c0*/  LDL R14, [R1+0xb4] ;  /* 0x0000b400010e7983 */ /* 0x000f220000100800 */
[----:B------:R-:W-:Y:S01]  /*71d0*/  BSSY B1, `(.L_x_66) ;  /* 0x0000005000017945 */ /* 0x000fe20003800000 */
[----:B---3--:R-:W-:Y:S02]  /*71e0*/  SHF.L.U32 R13, R13, 0x1f, RZ ;  /* 0x0000001f0d0d7819 */ /* 0x008fe400000006ff */
[----:B----4-:R-:W-:-:S04]  /*71f0*/  LEA R24, R14, UR49, 0x3 ;  /* 0x000000310e187c11 */ /* 0x010fc8000f8e18ff */
[----:B------:R-:W1:Y:S02]  /*7200*/  SYNCS.PHASECHK.TRANS64.TRYWAIT P4, [R24+URZ+0x80], R13 ;  /* 0x0000800d180075a7 */ /* 0x000e64000808017f */
[----:B-1----:R-:W-:Y:S05]  /*7210*/  @!P4 BRA `(.L_x_67) ;  /* 0x0000007c00ecc947 */ /* 0x002fea0003800000 */
.L_x_244:
[----:B------:R-:W-:Y:S05]  /*7220*/  BSYNC B1 ;  /* 0x0000000000017941 */ /* 0x000fea0003800000 */
.L_x_66:
[----:B------:R-:W-:Y:S04]  /*7230*/  BSSY B1, `(.L_x_68) ;  /* 0x0000012000017945 */ /* 0x000fe80003800000 */
[----:B------:R-:W-:Y:S05]  /*7240*/  @P3 BRA `(.L_x_69) ;  /* 0x0000000000403947 */ /* 0x000fea0003800000 */
[----:B------:R-:W3:Y:S02]  /*7250*/  LDL R14, [R1+0xb4] ;  /* 0x0000b400010e7983 */ /* 0x000ee40000100800 */
[----:B---3--:R-:W-:-:S05]  /*7260*/  IMAD R25, R14, 0x1000, R8 ;  /* 0x000010000e197824 */ /* 0x008fca00078e0208 */
[----:B------:R-:W-:Y:S01]  /*7270*/  IADD3 R20, R25, UR49, RZ ;  /* 0x0000003119147c10 */ /* 0x000fe2000fffe0ff */
[----:B------:R-:W-:Y:S04]  /*7280*/  LDS.U16 R4, [R25+UR49+0x200] ;  /* 0x0002003119047984 */ /* 0x000fe80008000400 */
[----:B------:R-:W-:Y:S01]  /*7290*/  IMAD.IADD R20, R20, 0x1, R11 ;  /* 0x0000000114147824 */ /* 0x000fe200078e020b */
[----:B------:R-:W3:Y:S04]  /*72a0*/  LDS.U16 R7, [R25+UR49+0x100] ;  /* 0x0001003119077984 */ /* 0x000ee80008000400 */
[----:B------:R-:W-:Y:S04]  /*72b0*/  LDS.U16 R10, [R20+0x200] ;  /* 0x00020000140a7984 */ /* 0x000fe80000000400 */
[----:B------:R-:W4:Y:S04]  /*72c0*/  LDS.U16 R15, [R20+0x100] ;  /* 0x00010000140f7984 */ /* 0x000f280000000400 */
[----:B------:R-:W-:Y:S04]  /*72d0*/  LDS.U16 R6, [R25+UR49+0x208] ;  /* 0x0002083119067984 */ /* 0x000fe80008000400 */
[----:B-1----:R-:W1:Y:S04]  /*72e0*/  LDS.U16 R13, [R25+UR49+0x108] ;  /* 0x00010831190d7984 */ /* 0x002e680008000400 */
[----:B------:R-:W-:Y:S04]  /*72f0*/  LDS.U16 R14, [R20+0x208] ;  /* 0x00020800140e7984 */ /* 0x000fe80000000400 */
[----:B------:R-:W5:Y:S01]  /*7300*/  LDS.U16 R21, [R20+0x108] ;  /* 0x0001080014157984 */ /* 0x000f620000000400 */
[----:B---3--:R-:W-:-:S02]  /*7310*/  PRMT R4, R7, 0x5410, R4 ;  /* 0x0000541007047816 */ /* 0x008fc40000000004 */
[----:B----4-:R-:W-:Y:S02]  /*7320*/  PRMT R7, R15, 0x5410, R10 ;  /* 0x000054100f077816 */ /* 0x010fe4000000000a */
[----:B-1----:R-:W-:Y:S02]  /*7330*/  PRMT R6, R13, 0x5410, R6 ;  /* 0x000054100d067816 */ /* 0x002fe40000000006 */
[----:B-----5:R-:W-:-:S07]  /*7340*/  PRMT R10, R21, 0x5410, R14 ;  /* 0x00005410150a7816 */ /* 0x020fce000000000e */
.L_x_69:
[----:B------:R-:W-:Y:S05]  /*7350*/  BSYNC B1 ;  /* 0x0000000000017941 */ /* 0x000fea0003800000 */
.L_x_68:
[----:B------:R-:W-:Y:S01]  /*7360*/  @!PT LDS RZ, [RZ] ;  /* 0x00000000fffff984 */ /* 0x000fe20000000800 */
[----:B------:R-:W-:Y:S01]  /*7370*/  @!PT LDS RZ, [RZ] ;  /* 0x00000000fffff984 */ /* 0x000fe20000000800 */
[----:B------:R-:W-:Y:S01]  /*7380*/  @!PT LDS RZ, [RZ] ;  /* 0x00000000fffff984 */ /* 0x000fe20000000800 */
[----:B------:R-:W-:Y:S01]  /*7390*/  @!PT LDS RZ, [RZ] ;  /* 0x00000000fffff984 */ /* 0x000fe20000000800 */
[----:B------:R3:W-:Y:S06]  /*73a0*/  MEMBAR.ALL.CTA ;  /* 0x0000000000007992 */ /* 0x0007ec0000008000 */
[----:B---3--:R-:W3:Y:S01]  /*73b0*/  FENCE.VIEW.ASYNC.S ;  /* 0x00000000000073c6 */ /* 0x008ee20000000000 */
[----:B------:R-:W-:Y:S05]  /*73c0*/  @!P2 BRA `(.L_x_70) ;  /* 0x000000000004a947 */ /* 0x000fea0003800000 */
[----:B------:R-:W-:Y:S01]  /*73d0*/  BPT.TRAP 0x1 ;  /* 0x000000040000795c */ /* 0x000fe20000300000 */
.L_x_70:
[----:B------:R-:W4:Y:S04]  /*73e0*/  LDL.LU R20, [R1+0xb4] ;  /* 0x0000b40001147983 */ /* 0x000f280000300800 */
[----:B------:R-:W5:Y:S01]  /*73f0*/  LDL.LU R15, [R1+0xb8] ;  /* 0x0000b800010f7983 */ /* 0x000f620000300800 */
[----:B-1----:R-:W-:Y:S01]  /*7400*/  IADD3 R13, R24, 0xa0, RZ ;  /* 0x000000a0180d7810 */ /* 0x002fe20007ffe0ff */
[----:B------:R-:W1:Y:S03]  /*7410*/  S2R R14, SR_CgaCtaId ;  /* 0x00000000000e7919 */ /* 0x000e660000008800 */
[----:B-1----:R-:W-:-:S04]  /*7420*/  PRMT R13, R14, 0x654, R13 ;  /* 0x000006540e0d7816 */ /* 0x002fc8000000000d */
[----:B---3--:R4:W-:Y:S02]  /*7430*/  SYNCS.ARRIVE.TRANS64.RED.A1T0 RZ, [R13+URZ], RZ ;  /* 0x000000ff0dff79a7 */ /* 0x0089e4000810043f */
[----:B----4-:R-:W-:-:S05]  /*7440*/  VIADD R13, R20, 0x1 ;  /* 0x00000001140d7836 */ /* 0x010fca0000000000 */
[----:B------:R-:W-:-:S04]  /*7450*/  ISETP.NE.AND P2, PT, R13, 0x4, PT ;  /* 0x000000040d00780c */ /* 0x000fc80003f45270 */
[----:B------:R-:W-:Y:S02]  /*7460*/  SEL R14, RZ, 0x1, P2 ;  /* 0x00000001ff0e7807 */ /* 0x000fe40001000000 */
[----:B------:R-:W-:Y:S02]  /*7470*/  SEL R13, R13, RZ, P2 ;  /* 0x000000ff0d0d7207 */ /* 0x000fe40001000000 */
[----:B-----5:R-:W-:-:S05]  /*7480*/  LOP3.LUT R15, R15, R14, RZ, 0x3c, !PT ;  /* 0x0000000e0f0f7212 */ /* 0x020fca00078e3cff */
[----:B------:R1:W-:Y:S04]  /*7490*/  STL [R1+0xb8], R15 ;  /* 0x0000b80f01007387 */ /* 0x0003e80000100800 */
[----:B------:R1:W-:Y:S02]  /*74a0*/  STL [R1+0xb4], R13 ;  /* 0x0000b40d01007387 */ /* 0x0003e40000100800 */
.L_x_64:
[----:B------:R-:W-:Y:S05]  /*74b0*/  BSYNC B0 ;  /* 0x0000000000007941 */ /* 0x000fea0003800000 */
.L_x_63:
[-C--:B-1----:R-:W-:Y:S01]  /*74c0*/  F2FP.F16.E4M3.UNPACK_B R13, R4.reuse ;  /* 0x00000004ff0d723e */ /* 0x082fe200020006ff */
[C---:B------:R-:W-:Y:S01]  /*74d0*/  FFMA R211, R16.reuse, R211, R9 ;  /* 0x000000d310d37223 */ /* 0x040fe20000000009 */
[----:B------:R-:W-:Y:S01]  /*74e0*/  F2FP.F16.E4M3.UNPACK_B R15, R4.H1 ;  /* 0x00000004ff0f723e */ /* 0x000fe200030006ff */
[C---:B------:R-:W-:Y:S01]  /*74f0*/  FFMA R209, R16.reuse, R209, R5 ;  /* 0x000000d110d17223 */ /* 0x040fe20000000005 */
[----:B------:R-:W-:Y:S01]  /*7500*/  F2FP.F16.E4M3.UNPACK_B R21, R6 ;  /* 0x00000006ff15723e */ /* 0x000fe200020006ff */
[----:B------:R-:W-:Y:S02]  /*7510*/  HADD2.F32 R14, -RZ, R13.H0_H0 ;  /* 0x2000000dff0e7230 */ /* 0x000fe40000004100 */
[C---:B------:R-:W-:Y:S01]  /*7520*/  FFMA R207, R16.reuse, R207, R9 ;  /* 0x000000cf10cf7223 */ /* 0x040fe20000000009 */
[----:B------:R-:W-:Y:S02]  /*7530*/  HADD2.F32 R24, -RZ, R15.H0_H0 ;  /* 0x2000000fff187230 */ /* 0x000fe40000004100 */
[----:B------:R-:W-:Y:S01]  /*7540*/  FFMA R205, R16, R205, R5 ;  /* 0x000000cd10cd7223 */ /* 0x000fe20000000005 */
[----:B------:R-:W-:-:S02]  /*7550*/  HADD2.F32 R20, -RZ, R13.H1_H1 ;  /* 0x3000000dff147230 */ /* 0x000fc40000004100 */
[----:B------:R-:W-:Y:S01]  /*7560*/  FFMA R13, R16, R210, R9 ;  /* 0x000000d2100d7223 */ /* 0x000fe20000000009 */
[-C--:B------:R-:W-:Y:S01]  /*7570*/  FFMA R211, R14, R2.reuse, R211 ;  /* 0x000000020ed37223 */ /* 0x080fe200000000d3 */
[-C--:B------:R-:W-:Y:S01]  /*7580*/  FFMA R209, R24, R2.reuse, R209 ;  /* 0x0000000218d17223 */ /* 0x080fe200000000d1 */
[----:B------:R-:W-:Y:S02]  /*7590*/  HADD2.F32 R24, -RZ, R21.H0_H0 ;  /* 0x20000015ff187230 */ /* 0x000fe40000004100 */
[----:B------:R-:W-:Y:S01]  /*75a0*/  FFMA R14, R20, R2, R13 ;  /* 0x00000002140e7223 */ /* 0x000fe2000000000d */
[----:B------:R-:W-:Y:S02]  /*75b0*/  HADD2.F32 R20, -RZ, R15.H1_H1 ;  /* 0x3000000fff147230 */ /* 0x000fe40000004100 */
[C---:B------:R-:W-:Y:S01]  /*75c0*/  FFMA R15, R16.reuse, R206, R9 ;  /* 0x000000ce100f7223 */ /* 0x040fe20000000009 */
[----:B------:R-:W-:Y:S01]  /*75d0*/  HADD2.F32 R26, -RZ, R21.H1_H1 ;  /* 0x30000015ff1a7230 */ /* 0x000fe20000004100 */
[----:B------:R-:W-:Y:S01]  /*75e0*/  F2FP.F16.E4M3.UNPACK_B R21, R6.H1 ;  /* 0x00000006ff15723e */ /* 0x000fe200030006ff */
[----:B------:R-:W-:Y:S01]  /*75f0*/  FFMA R13, R16, R208, R5 ;  /* 0x000000d0100d7223 */ /* 0x000fe20000000005 */
[-C--:B------:R-:W-:Y:S01]  /*7600*/  FFMA R207, R24, R2.reuse, R207 ;  /* 0x0000000218cf7223 */ /* 0x080fe200000000cf */
[----:B------:R-:W-:Y:S01]  /*7610*/  FFMA R203, R16, R203, R9 ;  /* 0x000000cb10cb7223 */ /* 0x000fe20000000009 */
[----:B------:R-:W-:Y:S01]  /*7620*/  FFMA R24, R26, R2, R15 ;  /* 0x000000021a187223 */ /* 0x000fe2000000000f */
[----:B------:R-:W-:Y:S01]  /*7630*/  F2FP.F16.E4M3.UNPACK_B R15, R7 ;  /* 0x00000007ff0f723e */ /* 0x000fe200020006ff */
[----:B------:R-:W-:-:S02]  /*7640*/  HADD2.F32 R26, -RZ, R21.H0_H0 ;  /* 0x20000015ff1a7230 */ /* 0x000fc40000004100 */
[----:B------:R-:W-:Y:S01]  /*7650*/  FFMA R20, R20, R2, R13 ;  /* 0x0000000214147223 */ /* 0x000fe2000000000d */
[----:B------:R-:W-:Y:S02]  /*7660*/  HADD2.F32 R28, -RZ, R21.H1_H1 ;  /* 0x30000015ff1c7230 */ /* 0x000fe40000004100 */
[----:B------:R-:W-:Y:S01]  /*7670*/  FFMA R13, R16, R204, R5 ;  /* 0x000000cc100d7223 */ /* 0x000fe20000000005 */
[--C-:B------:R-:W-:Y:S01]  /*7680*/  HADD2.F32 R30, -RZ, R15.reuse.H0_H0 ;  /* 0x2000000fff1e7230 */ /* 0x100fe20000004100 */
[----:B------:R-:W-:Y:S01]  /*7690*/  F2FP.F16.E4M3.UNPACK_B R21, R7.H1 ;  /* 0x00000007ff15723e */ /* 0x000fe200030006ff */
[-C--:B------:R-:W-:Y:S01]  /*76a0*/  FFMA R205, R26, R2.reuse, R205 ;  /* 0x000000021acd7223 */ /* 0x080fe200000000cd */
[----:B------:R-:W-:Y:S01]  /*76b0*/  FFMA R26, R28, R2, R13 ;  /* 0x000000021c1a7223 */ /* 0x000fe2000000000d */
[----:B------:R-:W-:Y:S02]  /*76c0*/  HADD2.F32 R28, -RZ, R15.H1_H1 ;  /* 0x3000000fff1c7230 */ /* 0x000fe40000004100 */
[----:B------:R-:W-:Y:S01]  /*76d0*/  FFMA R13, R16, R202, R9 ;  /* 0x000000ca100d7223 */ /* 0x000fe20000000009 */
[----:B------:R-:W-:Y:S01]  /*76e0*/  FFMA R203, R30, R2, R203 ;  /* 0x000000021ecb7223 */ /* 0x000fe200000000cb */
[----:B------:R-:W-:-:S02]  /*76f0*/  HADD2.F32 R30, -RZ, R21.H0_H0 ;  /* 0x20000015ff1e7230 */ /* 0x000fc40000004100 */
[C-C-:B------:R-:W-:Y:S01]  /*7700*/  FFMA R201, R16.reuse, R201, R5.reuse ;  /* 0x000000c910c97223 */ /* 0x140fe20000000005 */
[----:B------:R-:W-:Y:S02]  /*7710*/  HADD2.F32 R32, -RZ, R21.H1_H1 ;  /* 0x30000015ff207230 */ /* 0x000fe40000004100 */
[----:B------:R-:W-:Y:S01]  /*7720*/  FFMA R15, R16, R200, R5 ;  /* 0x000000c8100f7223 */ /* 0x000fe20000000005 */
[----:B------:R-:W-:Y:S01]  /*7730*/  F2FP.F16.E4M3.UNPACK_B R21, R10 ;  /* 0x0000000aff15723e */ /* 0x000fe200020006ff */
[----:B------:R-:W-:Y:S01]  /*7740*/  FFMA R28, R28, R2, R13 ;  /* 0x000000021c1c7223 */ /* 0x000fe2000000000d */
[----:B------:R-:W-:Y:S01]  /*7750*/  F2FP.F16.E4M3.UNPACK_B R13, R10.H1 ;  /* 0x0000000aff0d723e */ /* 0x000fe200030006ff */
[-C--:B------:R-:W-:Y:S01]  /*7760*/  FFMA R201, R30, R2.reuse, R201 ;  /* 0x000000021ec97223 */ /* 0x080fe200000000c9 */
[----:B------:R-:W-:Y:S01]  /*7770*/  FFMA R30, R32, R2, R15 ;  /* 0x00000002201e7223 */ /* 0x000fe2000000000f */
[--C-:B------:R-:W-:Y:S02]  /*7780*/  HADD2.F32 R32, -RZ, R21.reuse.H0_H0 ;  /* 0x20000015ff207230 */ /* 0x100fe40000004100 */
[----:B------:R-:W-:Y:S01]  /*7790*/  FFMA R199, R16, R199, R9 ;  /* 0x000000c710c77223 */ /* 0x000fe20000000009 */
[----:B------:R-:W-:-:S02]  /*77a0*/  HADD2.F32 R34, -RZ, R21.H1_H1 ;  /* 0x30000015ff227230 */ /* 0x000fc40000004100 */
[C-C-:B------:R-:W-:Y:S01]  /*77b0*/  FFMA R197, R16.reuse, R197, R5.reuse ;  /* 0x000000c510c57223 */ /* 0x140fe20000000005 */
[--C-:B------:R-:W-:Y:S02]  /*77c0*/  HADD2.F32 R36, -RZ, R13.reuse.H0_H0 ;  /* 0x2000000dff247230 */ /* 0x100fe40000004100 */
[C---:B------:R-:W-:Y:S01]  /*77d0*/  FFMA R15, R16.reuse, R196, R5 ;  /* 0x000000c4100f7223 */ /* 0x040fe20000000005 */
[----:B------:R-:W-:Y:S02]  /*77e0*/  HADD2.F32 R38, -RZ, R13.H1_H1 ;  /* 0x3000000dff267230 */ /* 0x000fe40000004100 */
[----:B------:R-:W-:Y:S01]  /*77f0*/  FFMA R13, R16, R198, R9 ;  /* 0x000000c6100d7223 */ /* 0x000fe20000000009 */
[-C--:B------:R-:W-:Y:S01]  /*7800*/  FFMA R199, R32, R2.reuse, R199 ;  /* 0x0000000220c77223 */ /* 0x080fe200000000c7 */
[-C--:B------:R-:W-:Y:S01]  /*7810*/  FFMA R197, R36, R2.reuse, R197 ;  /* 0x0000000224c57223 */ /* 0x080fe200000000c5 */
[----:B------:R-:W-:Y:S01]  /*7820*/  F2FP.SATFINITE.E4M3.F32.PACK_AB_MERGE_C R211, R14, R211, RZ ;  /* 0x000000d30ed3723e */ /* 0x000fe200048070ff */
[-C--:B------:R-:W-:Y:S01]  /*7830*/  FFMA R32, R34, R2.reuse, R13 ;  /* 0x0000000222207223 */ /* 0x080fe2000000000d */
[----:B------:R-:W-:Y:S01]  /*7840*/  FFMA R34, R38, R2, R15 ;  /* 0x0000000226227223 */ /* 0x000fe2000000000f */
[----:B------:R-:W-:-:S02]  /*7850*/  F2FP.SATFINITE.E4M3.F32.PACK_AB_MERGE_C R209, R20, R209, RZ ;  /* 0x000000d114d1723e */ /* 0x000fc400048070ff */
[----:B------:R-:W-:Y:S02]  /*7860*/  F2FP.SATFINITE.E4M3.F32.PACK_AB_MERGE_C R207, R24, R207, RZ ;  /* 0x000000cf18cf723e */ /* 0x000fe400048070ff */
[----:B------:R-:W-:Y:S02]  /*7870*/  F2FP.SATFINITE.E4M3.F32.PACK_AB_MERGE_C R205, R26, R205, RZ ;  /* 0x000000cd1acd723e */ /* 0x000fe400048070ff */
[----:B------:R-:W-:Y:S02]  /*7880*/  F2FP.SATFINITE.E4M3.F32.PACK_AB_MERGE_C R203, R28, R203, RZ ;  /* 0x000000cb1ccb723e */ /* 0x000fe400048070ff */
[----:B------:R-:W-:Y:S02]  /*7890*/  F2FP.SATFINITE.E4M3.F32.PACK_AB_MERGE_C R201, R30, R201, RZ ;  /* 0x000000c91ec9723e */ /* 0x000fe400048070ff */
[----:B------:R-:W-:Y:S02]  /*78a0*/  F2FP.SATFINITE.E4M3.F32.PACK_AB_MERGE_C R199, R32, R199, RZ ;  /* 0x000000c720c7723e */ /* 0x000fe400048070ff */
[----:B------:R-:W-:Y:S01]  /*78b0*/  F2FP.SATFINITE.E4M3.F32.PACK_AB_MERGE_C R197, R34, R197, RZ ;  /* 0x000000c522c5723e */ /* 0x000fe200048070ff */
[----:B------:R-:W-:Y:S06]  /*78c0*/  @P0 BRA `(.L_x_71) ;  /* 0x0000000000040947 */ /* 0x000fec0003800000 */
[----:B------:R-:W-:-:S04]  /*78d0*/  DEPBAR.LE SB0, 0x1 ;  /* 0x000080400000791a */ /* 0x000fc80000000000 */
.L_x_71:
[----:B------:R-:W-:Y:S05]  /*78e0*/  WARPSYNC.ALL ;  /* 0x0000000000007948 */ /* 0x000fea0003800000 */
[----:B------:R-:W-:Y:S06]  /*78f0*/  BAR.SYNC.DEFER_BLOCKING 0x1, 0x100 ;  /* 0x0044000000007b1d */ /* 0x000fec0000010000 */
        /* <DEDUP_REMOVED lines=19> */
[----:B------:R-:W-:Y:S02]  /*7a30*/  UIADD3 UR4, UR49, 0x5100, URZ ;  /* 0x0000510031047890 */ /* 0x000fe4000fffe03f */
[----:B------:R-:W-:Y:S01]  /*7a40*/  UIADD3.X UR9, URZ, UR59, URZ, UP0, !UPT ;  /* 0x0000003b3f097290 */ /* 0x000fe200087fe43f */
[----:B------:R-:W-:Y:S01]  /*7a50*/  UMOV UR6, UR42 ;  /* 0x0000002a00067c82 */ /* 0x000fe20008000000 */
[----:B------:R-:W-:-:S07]  /*7a60*/  UMOV UR7, UR43 ;  /* 0x0000002b00077c82 */ /* 0x000fce0008000000 */
[----:B------:R1:W-:Y:S02]  /*7a70*/  UTMASTG.3D [UR4], [UR8] ;  /* 0x00000004080073b5 */ /* 0x0003e40008010000 */
[----:B-1----:R0:W-:Y:S02]  /*7a80*/  UTMACMDFLUSH ;  /* 0x00000000000079b7 */ /* 0x0021e40000000000 */
.L_x_73:
[----:B------:R-:W-:Y:S05]  /*7a90*/  BSYNC B0 ;  /* 0x0000000000007941 */ /* 0x000fea0003800000 */
.L_x_72:
[----:B------:R-:W3:Y:S04]  /*7aa0*/  LDL R20, [R1+0xb4] ;  /* 0x0000b40001147983 */ /* 0x000ee80000100800 */
[----:B------:R-:W4:Y:S01]  /*7ab0*/  LDL R15, [R1+0xb8] ;  /* 0x0000b800010f7983 */ /* 0x000f220000100800 */
[----:B------:R-:W-:Y:S01]  /*7ac0*/  BSSY B0, `(.L_x_74) ;  /* 0x0000036000007945 */ /* 0x000fe20003800000 */
[----:B---3--:R-:W-:Y:S01]  /*7ad0*/  MOV R14, R20 ;  /* 0x00000014000e7202 */ /* 0x008fe20000000f00 */
[----:B----4-:R-:W-:Y:S02]  /*7ae0*/  IMAD.MOV.U32 R13, RZ, RZ, R15 ;  /* 0x000000ffff0d7224 */ /* 0x010fe400078e000f */
[----:B------:R-:W-:Y:S05]  /*7af0*/  @!P1 BRA `(.L_x_75) ;  /* 0x0000000000c89947 */ /* 0x000fea0003800000 */
[----:B------:R-:W-:-:S04]  /*7b00*/  MOV R13, UR54 ;  /* 0x00000036000d7c02 */ /* 0x000fc80008000f00 */
[----:B------:R-:W-:-:S13]  /*7b10*/  ISETP.NE.AND P2, PT, R13, 0x3, PT ;  /* 0x000000030d00780c */ /* 0x000fda0003f45270 */
[----:B------:R-:W-:Y:S05]  /*7b20*/  @!P2 BRA `(.L_x_76) ;  /* 0x000000000004a947 */ /* 0x000fea0003800000 */
[----:B------:R-:W-:Y:S01]  /*7b30*/  BPT.TRAP 0x1 ;  /* 0x000000040000795c */ /* 0x000fe20000300000 */
.L_x_76:
[----:B------:R-:W-:Y:S01]  /*7b40*/  LEA R20, R20, UR49, 0x3 ;  /* 0x0000003114147c11 */ /* 0x000fe2000f8e18ff */
[----:B------:R-:W-:Y:S01]  /*7b50*/  BSSY B1, `(.L_x_77) ;  /* 0x0000004000017945 */ /* 0x000fe20003800000 */
[----:B------:R-:W-:-:S04]  /*7b60*/  SHF.L.U32 R13, R15, 0x1f, RZ ;  /* 0x0000001f0f0d7819 */ /* 0x000fc800000006ff */
[----:B------:R-:W1:Y:S02]  /*7b70*/  SYNCS.PHASECHK.TRANS64.TRYWAIT P4, [R20+URZ+0x80], R13 ;  /* 0x0000800d140075a7 */ /* 0x000e64000808017f */
[----:B-1----:R-:W-:Y:S05]  /*7b80*/  @!P4 BRA `(.L_x_78) ;  /* 0x0000007400a4c947 */ /* 0x002fea0003800000 */
.L_x_245:
[----:B------:R-:W-:Y:S05]  /*7b90*/  BSYNC B1 ;  /* 0x0000000000017941 */ /* 0x000fea0003800000 */
.L_x_77:
[----:B------:R-:W-:Y:S04]  /*7ba0*/  BSSY B1, `(.L_x_79) ;  /* 0x0000012000017945 */ /* 0x000fe80003800000 */
[----:B------:R-:W-:Y:S05]  /*7bb0*/  @P3 BRA `(.L_x_80) ;  /* 0x0000000000403947 */ /* 0x000fea0003800000 */
[----:B------:R-:W3:Y:S02]  /*7bc0*/  LDL R14, [R1+0xb4] ;  /* 0x0000b400010e7983 */ /* 0x000ee40000100800 */
[----:B---3--:R-:W-:-:S05]  /*7bd0*/  IMAD R24, R14, 0x1000, R8 ;  /* 0x000010000e187824 */ /* 0x008fca00078e0208 */
[----:B------:R-:W-:Y:S01]  /*7be0*/  IADD3 R4, R24, UR49, RZ ;  /* 0x0000003118047c10 */ /* 0x000fe2000fffe0ff */
[----:B------:R-:W-:Y:S04]  /*7bf0*/  LDS.U16 R7, [R24+UR49+0x100] ;  /* 0x0001003118077984 */ /* 0x000fe80008000400 */
[----:B------:R-:W-:Y:S01]  /*7c00*/  IMAD.IADD R25, R4, 0x1, R11 ;  /* 0x0000000104197824 */ /* 0x000fe200078e020b */
[----:B------:R-:W-:Y:S04]  /*7c10*/  LDS.U16 R6, [R24+UR49+0x208] ;  /* 0x0002083118067984 */ /* 0x000fe80008000400 */
[----:B------:R-:W3:Y:S04]  /*7c20*/  LDS.U16 R4, [R24+UR49+0x200] ;  /* 0x0002003118047984 */ /* 0x000ee80008000400 */
[----:B------:R-:W-:Y:S04]  /*7c30*/  LDS.U16 R10, [R25+0x200] ;  /* 0x00020000190a7984 */ /* 0x000fe80000000400 */
[----:B------:R-:W4:Y:S04]  /*7c40*/  LDS.U16 R15, [R25+0x100] ;  /* 0x00010000190f7984 */ /* 0x000f280000000400 */
[----:B-1----:R-:W1:Y:S04]  /*7c50*/  LDS.U16 R13, [R24+UR49+0x108] ;  /* 0x00010831180d7984 */ /* 0x002e680008000400 */
[----:B------:R-:W-:Y:S04]  /*7c60*/  LDS.U16 R14, [R25+0x208] ;  /* 0x00020800190e7984 */ /* 0x000fe80000000400 */
[----:B------:R-:W5:Y:S01]  /*7c70*/  LDS.U16 R21, [R25+0x108] ;  /* 0x0001080019157984 */ /* 0x000f620000000400 */
[----:B---3--:R-:W-:-:S02]  /*7c80*/  PRMT R4, R7, 0x5410, R4 ;  /* 0x0000541007047816 */ /* 0x008fc40000000004 */
[----:B----4-:R-:W-:Y:S02]  /*7c90*/  PRMT R7, R15, 0x5410, R10 ;  /* 0x000054100f077816 */ /* 0x010fe4000000000a */
[----:B-1----:R-:W-:Y:S02]  /*7ca0*/  PRMT R6, R13, 0x5410, R6 ;  /* 0x000054100d067816 */ /* 0x002fe40000000006 */
[----:B-----5:R-:W-:-:S07]  /*7cb0*/  PRMT R10, R21, 0x5410, R14 ;  /* 0x00005410150a7816 */ /* 0x020fce000000000e */
.L_x_80:
[----:B------:R-:W-:Y:S05]  /*7cc0*/  BSYNC B1 ;  /* 0x0000000000017941 */ /* 0x000fea0003800000 */
.L_x_79:
        /* <DEDUP_REMOVED lines=8> */
.L_x_81:
[----:B------:R-:W4:Y:S04]  /*7d50*/  LDL.LU R21, [R1+0xb4] ;  /* 0x0000b40001157983 */ /* 0x000f280000300800 */
[----:B------:R-:W5:Y:S01]  /*7d60*/  LDL.LU R15, [R1+0xb8] ;  /* 0x0000b800010f7983 */ /* 0x000f620000300800 */
[----:B-1----:R-:W-:Y:S01]  /*7d70*/  IADD3 R13, R20, 0xa0, RZ ;  /* 0x000000a0140d7810 */ /* 0x002fe20007ffe0ff */
[----:B------:R-:W1:Y:S03]  /*7d80*/  S2R R14, SR_CgaCtaId ;  /* 0x00000000000e7919 */ /* 0x000e660000008800 */
[----:B-1----:R-:W-:-:S04]  /*7d90*/  PRMT R13, R14, 0x654, R13 ;  /* 0x000006540e0d7816 */ /* 0x002fc8000000000d */
[----:B---3--:R1:W-:Y:S01]  /*7da0*/  SYNCS.ARRIVE.TRANS64.RED.A1T0 RZ, [R13+URZ], RZ ;  /* 0x000000ff0dff79a7 */ /* 0x0083e2000810043f */
[----:B----4-:R-:W-:-:S05]  /*7db0*/  VIADD R14, R21, 0x1 ;  /* 0x00000001150e7836 */ /* 0x010fca0000000000 */
[----:B------:R-:W-:-:S04]  /*7dc0*/  ISETP.NE.AND P2, PT, R14, 0x4, PT ;  /* 0x000000040e00780c */ /* 0x000fc80003f45270 */
[----:B-1----:R-:W-:Y:S02]  /*7dd0*/  SEL R13, RZ, 0x1, P2 ;  /* 0x00000001ff0d7807 */ /* 0x002fe40001000000 */
[----:B------:R-:W-:Y:S02]  /*7de0*/  SEL R14, R14, RZ, P2 ;  /* 0x000000ff0e0e7207 */ /* 0x000fe40001000000 */
[----:B-----5:R-:W-:-:S03]  /*7df0*/  LOP3.LUT R13, R15, R13, RZ, 0x3c, !PT ;  /* 0x0000000d0f0d7212 */ /* 0x020fc600078e3cff */
[----:B------:R1:W-:Y:S04]  /*7e00*/  STL [R1+0xb4], R14 ;  /* 0x0000b40e01007387 */ /* 0x0003e80000100800 */
[----:B------:R1:W-:Y:S02]  /*7e10*/  STL [R1+0xb8], R13 ;  /* 0x0000b80d01007387 */ /* 0x0003e40000100800 */
.L_x_75:
[----:B------:R-:W-:Y:S05]  /*7e20*/  BSYNC B0 ;  /* 0x0000000000007941 */ /* 0x000fea0003800000 */
.L_x_74:
[-C--:B------:R-:W-:Y:S01]  /*7e30*/  F2FP.F16.E4M3.UNPACK_B R15, R4.reuse ;  /* 0x00000004ff0f723e */ /* 0x080fe200020006ff */
        /* <DEDUP_REMOVED lines=65> */
.L_x_82:
        /* <DEDUP_REMOVED lines=16> */
[----:B----4-:R-:W4:Y:S02]  /*8350*/  FENCE.VIEW.ASYNC.S ;  /* 0x00000000000073c6 */ /* 0x010f240000000000 */
[----:B----4-:R-:W-:Y:S06]  /*8360*/  BAR.SYNC.DEFER_BLOCKING 0x1, 0x100 ;  /* 0x0044000000007b1d */ /* 0x010fec0000010000 */
[----:B---3--:R-:W-:Y:S05]  /*8370*/  @P0 BRA `(.L_x_84) ;  /* 0x0000000000200947 */ /* 0x008fea0003800000 */
[----:B------:R-:W-:Y:S02]  /*8380*/  UIADD3 UR8, UP0, UR58, 0x4f0, URZ ;  /* 0x000004f03a087890 */ /* 0x000fe4000ff1e03f */
[----:B------:R-:W-:Y:S02]  /*8390*/  UIADD3 UR5, UR41, 0x40, URZ ;  /* 0x0000004029057890 */ /* 0x000fe4000fffe03f */
[----:B------:R-:W-:Y:S02]  /*83a0*/  UIADD3 UR4, UR49, 0x4100, URZ ;  /* 0x0000410031047890 */ /* 0x000fe4000fffe03f */
[----:B------:R-:W-:Y:S01]  /*83b0*/  UIADD3.X UR9, URZ, UR59, URZ, UP0, !UPT ;  /* 0x0000003b3f097290 */ /* 0x000fe200087fe43f */
[----:B------:R-:W-:Y:S01]  /*83c0*/  UMOV UR6, UR42 ;  /* 0x0000002a00067c82 */ /* 0x000fe20008000000 */
[----:B------:R-:W-:-:S07]  /*83d0*/  UMOV UR7, UR43 ;  /* 0x0000002b00077c82 */ /* 0x000fce0008000000 */
[----:B------:R3:W-:Y:S02]  /*83e0*/  UTMASTG.3D [UR4], [UR8] ;  /* 0x00000004080073b5 */ /* 0x0007e40008010000 */
[----:B---3--:R0:W-:Y:S02]  /*83f0*/  UTMACMDFLUSH ;  /* 0x00000000000079b7 */ /* 0x0081e40000000000 */
.L_x_84:
[----:B------:R-:W-:Y:S05]  /*8400*/  BSYNC B0 ;  /* 0x0000000000007941 */ /* 0x000fea0003800000 */
.L_x_83:
[----:B------:R-:W-:Y:S04]  /*8410*/  BSSY B0, `(.L_x_85) ;  /* 0x000003c000007945 */ /* 0x000fe80003800000 */
[----:B------:R-:W-:Y:S05]  /*8420*/  @!P1 BRA `(.L_x_86) ;  /* 0x0000000000e89947 */ /* 0x000fea0003800000 */
[----:B------:R-:W-:-:S04]  /*8430*/  MOV R15, UR54 ;  /* 0x00000036000f7c02 */ /* 0x000fc80008000f00 */
[----:B------:R-:W-:-:S13]  /*8440*/  ISETP.NE.AND P2, PT, R15, 0x3, PT ;  /* 0x000000030f00780c */ /* 0x000fda0003f45270 */
[----:B------:R-:W-:Y:S05]  /*8450*/  @!P2 BRA `(.L_x_87) ;  /* 0x000000000004a947 */ /* 0x000fea0003800000 */
[----:B------:R-:W-:Y:S01]  /*8460*/  BPT.TRAP 0x1 ;  /* 0x000000040000795c */ /* 0x000fe20000300000 */
.L_x_87:
[----:B------:R-:W3:Y:S04]  /*8470*/  LDL R20, [R1+0xb8] ;  /* 0x0000b80001147983 */ /* 0x000ee80000100800 */
[----:B------:R-:W4:Y:S01]  /*8480*/  LDL R15, [R1+0xb4] ;  /* 0x0000b400010f7983 */ /* 0x000f220000100800 */
[----:B------:R-:W-:Y:S01]  /*8490*/  BSSY B1, `(.L_x_88) ;  /* 0x0000005000017945 */ /* 0x000fe20003800000 */
[----:B---3--:R-:W-:Y:S02]  /*84a0*/  SHF.L.U32 R20, R20, 0x1f, RZ ;  /* 0x0000001f14147819 */ /* 0x008fe400000006ff */
[----:B----4-:R-:W-:-:S04]  /*84b0*/  LEA R15, R15, UR49, 0x3 ;  /* 0x000000310f0f7c11 */ /* 0x010fc8000f8e18ff */
[----:B------:R-:W3:Y:S02]  /*84c0*/  SYNCS.PHASECHK.TRANS64.TRYWAIT P4, [R15+URZ+0x80], R20 ;  /* 0x000080140f0075a7 */ /* 0x000ee4000808017f */
[----:B---3--:R-:W-:Y:S05]  /*84d0*/  @!P4 BRA `(.L_x_89) ;  /* 0x0000006c0064c947 */ /* 0x008fea0003800000 */
.L_x_246:
[----:B------:R-:W-:Y:S05]  /*84e0*/  BSYNC B1 ;  /* 0x0000000000017941 */ /* 0x000fea0003800000 */
.L_x_88:
[----:B------:R-:W-:Y:S04]  /*84f0*/  BSSY B1, `(.L_x_90) ;  /* 0x0000012000017945 */ /* 0x000fe80003800000 */
[----:B------:R-:W-:Y:S05]  /*8500*/  @P3 BRA `(.L_x_91) ;  /* 0x0000000000403947 */ /* 0x000fea0003800000 */
[----:B------:R-:W4:Y:S02]  /*8510*/  LDL R21, [R1+0xb4] ;  /* 0x0000b40001157983 */ /* 0x000f240000100800 */
[----:B----4-:R-:W-:-:S05]  /*8520*/  IMAD R24, R21, 0x1000, R8 ;  /* 0x0000100015187824 */ /* 0x010fca00078e0208 */
[----:B------:R-:W-:Y:S01]  /*8530*/  IADD3 R4, R24, UR49, RZ ;  /* 0x0000003118047c10 */ /* 0x000fe2000fffe0ff */
[----:B------:R-:W-:Y:S04]  /*8540*/  LDS.U16 R7, [R24+UR49+0x100] ;  /* 0x0001003118077984 */ /* 0x000fe80008000400 */
[----:B------:R-:W-:Y:S01]  /*8550*/  IMAD.IADD R26, R4, 0x1, R11 ;  /* 0x00000001041a7824 */ /* 0x000fe200078e020b */
[----:B------:R-:W-:Y:S04]  /*8560*/  LDS.U16 R6, [R24+UR49+0x208] ;  /* 0x0002083118067984 */ /* 0x000fe80008000400 */
[----:B------:R-:W4:Y:S04]  /*8570*/  LDS.U16 R4, [R24+UR49+0x200] ;  /* 0x0002003118047984 */ /* 0x000f280008000400 */
[----:B------:R-:W-:Y:S04]  /*8580*/  LDS.U16 R10, [R26+0x200] ;  /* 0x000200001a0a7984 */ /* 0x000fe80000000400 */
[----:B------:R-:W5:Y:S04]  /*8590*/  LDS.U16 R21, [R26+0x100] ;  /* 0x000100001a157984 */ /* 0x000f680000000400 */
[----:B---3--:R-:W3:Y:S04]  /*85a0*/  LDS.U16 R15, [R24+UR49+0x108] ;  /* 0x00010831180f7984 */ /* 0x008ee80008000400 */
[----:B------:R-:W-:Y:S04]  /*85b0*/  LDS.U16 R20, [R26+0x208] ;  /* 0x000208001a147984 */ /* 0x000fe80000000400 */
[----:B------:R-:W1:Y:S01]  /*85c0*/  LDS.U16 R25, [R26+0x108] ;  /* 0x000108001a197984 */ /* 0x000e620000000400 */
[----:B----4-:R-:W-:-:S02]  /*85d0*/  PRMT R4, R7, 0x5410, R4 ;  /* 0x0000541007047816 */ /* 0x010fc40000000004 */
[----:B-----5:R-:W-:Y:S02]  /*85e0*/  PRMT R7, R21, 0x5410, R10 ;  /* 0x0000541015077816 */ /* 0x020fe4000000000a */
[----:B---3--:R-:W-:Y:S02]  /*85f0*/  PRMT R6, R15, 0x5410, R6 ;  /* 0x000054100f067816 */ /* 0x008fe40000000006 */
[----:B-1----:R-:W-:-:S07]  /*8600*/  PRMT R10, R25, 0x5410, R20 ;  /* 0x00005410190a7816 */ /* 0x002fce0000000014 */
.L_x_91:
[----:B------:R-:W-:Y:S05]  /*8610*/  BSYNC B1 ;  /* 0x0000000000017941 */ /* 0x000fea0003800000 */
.L_x_90:
[----:B------:R-:W-:Y:S01]  /*8620*/  @!PT LDS RZ, [RZ] ;  /* 0x00000000fffff984 */ /* 0x000fe20000000800 */
[----:B------:R-:W-:Y:S01]  /*8630*/  @!PT LDS RZ, [RZ] ;  /* 0x00000000fffff984 */ /* 0x000fe20000000800 */
[----:B------:R-:W-:Y:S01]  /*8640*/  @!PT LDS RZ, [RZ] ;  /* 0x00000000fffff984 */ /* 0x000fe20000000800 */
[----:B------:R-:W-:Y:S01]  /*8650*/  @!PT LDS RZ, [RZ] ;  /* 0x00000000fffff984 */ /* 0x000fe20000000800 */
[----:B------:R4:W-:Y:S06]  /*8660*/  MEMBAR.ALL.CTA ;  /* 0x0000000000007992 */ /* 0x0009ec0000008000 */
[----:B----4-:R-:W4:Y:S01]  /*8670*/  FENCE.VIEW.ASYNC.S ;  /* 0x00000000000073c6 */ /* 0x010f220000000000 */
[----:B------:R-:W-:Y:S05]  /*8680*/  @!P2 BRA `(.L_x_92) ;  /* 0x000000000004a947 */ /* 0x000fea0003800000 */
[----:B------:R-:W-:Y:S01]  /*8690*/  BPT.TRAP 0x1 ;  /* 0x000000040000795c */ /* 0x000fe20000300000 */
.L_x_92:
[----:B------:R-:W5:Y:S04]  /*86a0*/  LDL.LU R21, [R1+0xb4] ;  /* 0x0000b40001157983 */ /* 0x000f680000300800 */
[----:B------:R-:W2:Y:S01]  /*86b0*/  LDL.LU R24, [R1+0xb8] ;  /* 0x0000b80001187983 */ /* 0x000ea20000300800 */
[C---:B---3--:R-:W-:Y:S01]  /*86c0*/  LEA R15, R14.reuse, UR49, 0x3 ;  /* 0x000000310e0f7c11 */ /* 0x048fe2000f8e18ff */
[----:B-1----:R-:W-:Y:S01]  /*86d0*/  VIADD R14, R14, 0x1 ;  /* 0x000000010e0e7836 */ /* 0x002fe20000000000 */
[----:B------:R-:W1:Y:S02]  /*86e0*/  S2R R20, SR_CgaCtaId ;  /* 0x0000000000147919 */ /* 0x000e640000008800 */
[----:B------:R-:W-:Y:S02]  /*86f0*/  IADD3 R15, R15, 0xa0, RZ ;  /* 0x000000a00f0f7810 */ /* 0x000fe40007ffe0ff */
[----:B------:R-:W-:-:S04]  /*8700*/  ISETP.NE.AND P2, PT, R14, 0x4, PT ;  /* 0x000000040e00780c */ /* 0x000fc80003f45270 */
[----:B------:R-:W-:Y:S02]  /*8710*/  SEL R14, R14, RZ, P2 ;  /* 0x000000ff0e0e7207 */ /* 0x000fe40001000000 */
[----:B-1----:R-:W-:Y:S02]  /*8720*/  PRMT R15, R20, 0x654, R15 ;  /* 0x00000654140f7816 */ /* 0x002fe4000000000f */
[----:B------:R-:W-:Y:S02]  /*8730*/  SEL R20, RZ, 0x1, P2 ;  /* 0x00000001ff147807 */ /* 0x000fe40001000000 */
[----:B----4-:R5:W-:Y:S02]  /*8740*/  SYNCS.ARRIVE.TRANS64.RED.A1T0 RZ, [R15+URZ], RZ ;  /* 0x000000ff0fff79a7 */ /* 0x010be4000810043f */
[----:B------:R-:W-:Y:S02]  /*8750*/  LOP3.LUT R13, R13, R20, RZ, 0x3c, !PT ;  /* 0x000000140d0d7212 */ /* 0x000fe400078e3cff */
[----:B-----5:R-:W-:-:S04]  /*8760*/  IADD3 R15, R21, 0x1, RZ ;  /* 0x00000001150f7810 */ /* 0x020fc80007ffe0ff */
[----:B------:R-:W-:-:S04]  /*8770*/  ISETP.NE.AND P4, PT, R15, 0x4, PT ;  /* 0x000000040f00780c */ /* 0x000fc80003f85270 */
[----:B------:R-:W-:Y:S02]  /*8780*/  SEL R21, RZ, 0x1, P4 ;  /* 0x00000001ff157807 */ /* 0x000fe40002000000 */
[----:B------:R-:W-:Y:S02]  /*8790*/  SEL R15, R15, RZ, P4 ;  /* 0x000000ff0f0f7207 */ /* 0x000fe40002000000 */
[----:B--2---:R-:W-:-:S03]  /*87a0*/  LOP3.LUT R24, R24, R21, RZ, 0x3c, !PT ;  /* 0x0000001518187212 */ /* 0x004fc600078e3cff */
[----:B------:R3:W-:Y:S04]  /*87b0*/  STL [R1+0xb4], R15 ;  /* 0x0000b40f01007387 */ /* 0x0007e80000100800 */
[----:B------:R3:W-:Y:S02]  /*87c0*/  STL [R1+0xb8], R24 ;  /* 0x0000b81801007387 */ /* 0x0007e40000100800 */
.L_x_86:
[----:B------:R-:W-:Y:S05]  /*87d0*/  BSYNC B0 ;  /* 0x0000000000007941 */ /* 0x000fea0003800000 */
.L_x_85:
[-C--:B---3--:R-:W-:Y:S01]  /*87e0*/  F2FP.F16.E4M3.UNPACK_B R15, R4.reuse ;  /* 0x00000004ff0f723e */ /* 0x088fe200020006ff */
        /* <DEDUP_REMOVED lines=65> */
.L_x_93:
        /* <DEDUP_REMOVED lines=27> */
.L_x_95:
[----:B------:R-:W-:Y:S05]  /*8db0*/  BSYNC B0 ;  /* 0x0000000000007941 */ /* 0x000fea0003800000 */
.L_x_94:
[----:B------:R-:W-:Y:S04]  /*8dc0*/  BSSY B0, `(.L_x_96) ;  /* 0x000003c000007945 */ /* 0x000fe80003800000 */
[----:B------:R-:W-:Y:S05]  /*8dd0*/  @!P1 BRA `(.L_x_97) ;  /* 0x0000000000e89947 */ /* 0x000fea0003800000 */
[----:B------:R-:W-:-:S05]  /*8de0*/  IMAD.U32 R15, RZ, RZ, UR54 ;  /* 0x00000036ff0f7e24 */ /* 0x000fca000f8e00ff */
[----:B------:R-:W-:-:S13]  /*8df0*/  ISETP.NE.AND P2, PT, R15, 0x3, PT ;  /* 0x000000030f00780c */ /* 0x000fda0003f45270 */
[----:B------:R-:W-:Y:S05]  /*8e00*/  @!P2 BRA `(.L_x_98) ;  /* 0x000000000004a947 */ /* 0x000fea0003800000 */
[----:B------:R-:W-:Y:S01]  /*8e10*/  BPT.TRAP 0x1 ;  /* 0x000000040000795c */ /* 0x000fe20000300000 */
.L_x_98:
[----:B------:R-:W3:Y:S04]  /*8e20*/  LDL R20, [R1+0xb8] ;  /* 0x0000b80001147983 */ /* 0x000ee80000100800 */
[----:B------:R-:W4:Y:S01]  /*8e30*/  LDL R15, [R1+0xb4] ;  /* 0x0000b400010f7983 */ /* 0x000f220000100800 */
[----:B------:R-:W-:Y:S01]  /*8e40*/  BSSY B1, `(.L_x_99) ;  /* 0x0000005000017945 */ /* 0x000fe20003800000 */
[----:B---3--:R-:W-:Y:S02]  /*8e50*/  SHF.L.U32 R20, R20, 0x1f, RZ ;  /* 0x0000001f14147819 */ /* 0x008fe400000006ff */
[----:B----4-:R-:W-:-:S04]  /*8e60*/  LEA R15, R15, UR49, 0x3 ;  /* 0x000000310f0f7c11 */ /* 0x010fc8000f8e18ff */
[----:B------:R-:W3:Y:S02]  /*8e70*/  SYNCS.PHASECHK.TRANS64.TRYWAIT P4, [R15+URZ+0x80], R20 ;  /* 0x000080140f0075a7 */ /* 0x000ee4000808017f */
[----:B---3--:R-:W-:Y:S05]  /*8e80*/  @!P4 BRA `(.L_x_100) ;  /* 0x00000064000cc947 */ /* 0x008fea0003800000 */
.L_x_247:
[----:B------:R-:W-:Y:S05]  /*8e90*/  BSYNC B1 ;  /* 0x0000000000017941 */ /* 0x000fea0003800000 */
.L_x_99:
[----:B------:R-:W-:Y:S04]  /*8ea0*/  BSSY B1, `(.L_x_101) ;  /* 0x0000012000017945 */ /* 0x000fe80003800000 */
[----:B------:R-:W-:Y:S05]  /*8eb0*/  @P3 BRA `(.L_x_102) ;  /* 0x0000000000403947 */ /* 0x000fea0003800000 */
[----:B------:R-:W4:Y:S02]  /*8ec0*/  LDL R21, [R1+0xb4] ;  /* 0x0000b40001157983 */ /* 0x000f240000100800 */
[----:B----4-:R-:W-:-:S05]  /*8ed0*/  LEA R24, R21, R8, 0xc ;  /* 0x0000000815187211 */ /* 0x010fca00078e60ff */
[----:B------:R-:W-:Y:S01]  /*8ee0*/  VIADD R4, R24, UR49 ;  /* 0x0000003118047c36 */ /* 0x000fe20008000000 */
[----:B------:R-:W-:Y:S04]  /*8ef0*/  LDS.U16 R7, [R24+UR49+0x100] ;  /* 0x0001003118077984 */ /* 0x000fe80008000400 */
[----:B------:R-:W-:Y:S01]  /*8f00*/  IADD3 R26, R4, R11, RZ ;  /* 0x0000000b041a7210 */ /* 0x000fe20007ffe0ff */
        /* <DEDUP_REMOVED lines=11> */
.L_x_102:
[----:B------:R-:W-:Y:S05]  /*8fc0*/  BSYNC B1 ;  /* 0x0000000000017941 */ /* 0x000fea0003800000 */
.L_x_101:
        /* <DEDUP_REMOVED lines=8> */
.L_x_103:
[----:B------:R-:W5:Y:S04]  /*9050*/  LDL.LU R21, [R1+0xb4] ;  /* 0x0000b40001157983 */ /* 0x000f680000300800 */
[----:B------:R-:W2:Y:S01]  /*9060*/  LDL.LU R24, [R1+0xb8] ;  /* 0x0000b80001187983 */ /* 0x000ea20000300800 */
[C---:B---3--:R-:W-:Y:S02]  /*9070*/  LEA R15, R14.reuse, UR49, 0x3 ;  /* 0x000000310e0f7c11 */ /* 0x048fe4000f8e18ff */
[----:B-1----:R-:W-:Y:S01]  /*9080*/  IADD3 R14, R14, 0x1, RZ ;  /* 0x000000010e0e7810 */ /* 0x002fe20007ffe0ff */
[----:B------:R-:W1:Y:S02]  /*9090*/  S2R R20, SR_CgaCtaId ;  /* 0x0000000000147919 */ /* 0x000e640000008800 */
[----:B------:R-:W-:Y:S01]  /*90a0*/  VIADD R15, R15, 0xa0 ;  /* 0x000000a00f0f7836 */ /* 0x000fe20000000000 */
[----:B------:R-:W-:-:S04]  /*90b0*/  ISETP.NE.AND P2, PT, R14, 0x4, PT ;  /* 0x000000040e00780c */ /* 0x000fc80003f45270 */
[----:B------:R-:W-:Y:S02]  /*90c0*/  SEL R14, R14, RZ, P2 ;  /* 0x000000ff0e0e7207 */ /* 0x000fe40001000000 */
[----:B-1----:R-:W-:Y:S02]  /*90d0*/  PRMT R15, R20, 0x654, R15 ;  /* 0x00000654140f7816 */ /* 0x002fe4000000000f */
[----:B------:R-:W-:Y:S02]  /*90e0*/  SEL R20, RZ, 0x1, P2 ;  /* 0x00000001ff147807 */ /* 0x000fe40001000000 */
[----:B----4-:R5:W-:Y:S02]  /*90f0*/  SYNCS.ARRIVE.TRANS64.RED.A1T0 RZ, [R15+URZ], RZ ;  /* 0x000000ff0fff79a7 */ /* 0x010be4000810043f */
[----:B------:R-:W-:Y:S01]  /*9100*/  LOP3.LUT R13, R13, R20, RZ, 0x3c, !PT ;  /* 0x000000140d0d7212 */ /* 0x000fe200078e3cff */
[----:B-----5:R-:W-:-:S05]  /*9110*/  VIADD R15, R21, 0x1 ;  /* 0x00000001150f7836 */ /* 0x020fca0000000000 */
[----:B------:R-:W-:-:S04]  /*9120*/  ISETP.NE.AND P4, PT, R15, 0x4, PT ;  /* 0x000000040f00780c */ /* 0x000fc80003f85270 */
[----:B------:R-:W-:Y:S02]  /*9130*/  SEL R21, RZ, 0x1, P4 ;  /* 0x00000001ff157807 */ /* 0x000fe40002000000 */
[----:B------:R-:W-:Y:S02]  /*9140*/  SEL R15, R15, RZ, P4 ;  /* 0x000000ff0f0f7207 */ /* 0x000fe40002000000 */
[----:B--2---:R-:W-:-:S03]  /*9150*/  LOP3.LUT R24, R24, R21, RZ, 0x3c, !PT ;  /* 0x0000001518187212 */ /* 0x004fc600078e3cff */
[----:B------:R3:W-:Y:S04]  /*9160*/  STL [R1+0xb4], R15 ;  /* 0x0000b40f01007387 */ /* 0x0007e80000100800 */
[----:B------:R3:W-:Y:S02]  /*9170*/  STL [R1+0xb8], R24 ;  /* 0x0000b81801007387 */ /* 0x0007e40000100800 */
.L_x_97:
[----:B------:R-:W-:Y:S05]  /*9180*/  BSYNC B0 ;  /* 0x0000000000007941 */ /* 0x000fea0003800000 */
.L_x_96:
        /* <DEDUP_REMOVED lines=28> */
[--C-:B------:R-:W-:Y:S02]  /*9350*/  HADD2.F32 R32, -RZ, R21.reuse.H0_H0 ;  /* 0x20000015ff207230 */ /* 0x100fe40000004100 */
[-C--:B------:R-:W-:Y:S01]  /*9360*/  FFMA R157, R28, R2.reuse, R157 ;  /* 0x000000021c9d7223 */ /* 0x080fe2000000009d */
[----:B------:R-:W-:Y:S01]  /*9370*/  F2FP.F16.E4M3.UNPACK_B R25, R7.H1 ;  /* 0x00000007ff19723e */ /* 0x000fe200030006ff */
[----:B------:R-:W-:Y:S01]  /*9380*/  FFMA R28, R30, R2, R15 ;  /* 0x000000021e1c7223 */ /* 0x000fe2000000000f */
[----:B------:R-:W-:Y:S02]  /*9390*/  HADD2.F32 R30, -RZ, R21.H1_H1 ;  /* 0x30000015ff1e7230 */ /* 0x000fe40000004100 */
[----:B------:R-:W-:Y:S01]  /*93a0*/  FFMA R15, R16, R154, R9 ;  /* 0x0000009a100f7223 */ /* 0x000fe20000000009 */
[----:B------:R-:W-:Y:S01]  /*93b0*/  FFMA R155, R32, R2, R155 ;  /* 0x00000002209b7223 */ /* 0x000fe2000000009b */
[----:B------:R-:W-:-:S02]  /*93c0*/  HADD2.F32 R32, -RZ, R25.H0_H0 ;  /* 0x20000019ff207230 */ /* 0x000fc40000004100 */
[----:B------:R-:W-:Y:S01]  /*93d0*/  FFMA R153, R16, R153, R5 ;  /* 0x0000009910997223 */ /* 0x000fe20000000005 */
[----:B------:R-:W-:Y:S02]  /*93e0*/  HADD2.F32 R34, -RZ, R25.H1_H1 ;  /* 0x30000019ff227230 */ /* 0x000fe40000004100 */
[----:B------:R-:W-:Y:S01]  /*93f0*/  FFMA R30, R30, R2, R15 ;  /* 0x000000021e1e7223 */ /* 0x000fe2000000000f */
[----:B------:R-:W-:Y:S01]  /*9400*/  FFMA R21, R16, R152, R5 ;  /* 0x0000009810157223 */ /* 0x000fe20000000005 */
[----:B------:R-:W-:Y:S01]  /*9410*/  F2FP.F16.E4M3.UNPACK_B R25, R10 ;  /* 0x0000000aff19723e */ /* 0x000fe200020006ff */
[----:B------:R-:W-:Y:S01]  /*9420*/  FFMA R153, R32, R2, R153 ;  /* 0x0000000220997223 */ /* 0x000fe20000000099 */
[----:B------:R-:W-:Y:S01]  /*9430*/  F2FP.F16.E4M3.UNPACK_B R15, R10.H1 ;  /* 0x0000000aff0f723e */ /* 0x000fe200030006ff */
[----:B------:R-:W-:Y:S01]  /*9440*/  FFMA R32, R34, R2, R21 ;  /* 0x0000000222207223 */ /* 0x000fe20000000015 */
[----:B------:R-:W-:Y:S01]  /*9450*/  FFMA R23, R16, R23, R9 ;  /* 0x0000001710177223 */ /* 0x000fe20000000009 */
[----:B------:R-:W-:-:S02]  /*9460*/  HADD2.F32 R34, -RZ, R25.H0_H0 ;  /* 0x20000019ff227230 */ /* 0x000fc40000004100 */
[C-C-:B------:R-:W-:Y:S01]  /*9470*/  FFMA R19, R16.reuse, R19, R5.reuse ;  /* 0x0000001310137223 */ /* 0x140fe20000000005 */
[----:B------:R-:W-:Y:S02]  /*9480*/  HADD2.F32 R36, -RZ, R25.H1_H1 ;  /* 0x30000019ff247230 */ /* 0x000fe40000004100 */
[----:B------:R-:W-:Y:S01]  /*9490*/  FFMA R21, R16, R18, R5 ;  /* 0x0000001210157223 */ /* 0x000fe20000000005 */
[--C-:B------:R-:W-:Y:S02]  /*94a0*/  HADD2.F32 R38, -RZ, R15.reuse.H0_H0 ;  /* 0x2000000fff267230 */ /* 0x100fe40000004100 */
[----:B------:R-:W-:Y:S01]  /*94b0*/  FFMA R23, R34, R2, R23 ;  /* 0x0000000222177223 */ /* 0x000fe20000000017 */
[----:B------:R-:W-:Y:S02]  /*94c0*/  HADD2.F32 R40, -RZ, R15.H1_H1 ;  /* 0x3000000fff287230 */ /* 0x000fe40000004100 */
[----:B------:R-:W-:Y:S01]  /*94d0*/  FFMA R15, R16, R22, R9 ;  /* 0x00000016100f7223 */ /* 0x000fe20000000009 */
[----:B------:R-:W-:Y:S01]  /*94e0*/  F2FP.SATFINITE.E4M3.F32.PACK_AB_MERGE_C R163, R20, R163, RZ ;  /* 0x000000a314a3723e */ /* 0x000fe200048070ff */
        /* <DEDUP_REMOVED lines=9> */
[----:B------:R-:W-:Y:S01]  /*9580*/  F2FP.SATFINITE.E4M3.F32.PACK_AB_MERGE_C R19, R22, R19, RZ ;  /* 0x000000131613723e */ /* 0x000fe200048070ff */
[----:B------:R-:W-:Y:S06]  /*9590*/  @P0 BRA `(.L_x_104) ;  /* 0x0000000000040947 */ /* 0x000fec0003800000 */
[----:B------:R-:W-:-:S04]  /*95a0*/  DEPBAR.LE SB0, 0x1 ;  /* 0x000080400000791a */ /* 0x000fc80000000000 */
.L_x_104:
        /* <DEDUP_REMOVED lines=27> */
.L_x_106:
[----:B------:R-:W-:Y:S05]  /*9760*/  BSYNC B0 ;  /* 0x0000000000007941 */ /* 0x000fea0003800000 */
.L_x_105:
[----:B------:R-:W-:Y:S04]  /*9770*/  BSSY B0, `(.L_x_107) ;  /* 0x000003c000007945 */ /* 0x000fe80003800000 */
[----:B------:R-:W-:Y:S05]  /*9780*/  @!P1 BRA `(.L_x_108) ;  /* 0x0000000000e89947 */ /* 0x000fea0003800000 */
[----:B------:R-:W-:-:S04]  /*9790*/  MOV R15, UR54 ;  /* 0x00000036000f7c02 */ /* 0x000fc80008000f00 */
[----:B------:R-:W-:-:S13]  /*97a0*/  ISETP.NE.AND P2, PT, R15, 0x3, PT ;  /* 0x000000030f00780c */ /* 0x000fda0003f45270 */
[----:B------:R-:W-:Y:S05]  /*97b0*/  @!P2 BRA `(.L_x_109) ;  /* 0x000000000004a947 */ /* 0x000fea0003800000 */
[----:B------:R-:W-:Y:S01]  /*97c0*/  BPT.TRAP 0x1 ;  /* 0x000000040000795c */ /* 0x000fe20000300000 */
.L_x_109:
[----:B------:R-:W3:Y:S04]  /*97d0*/  LDL R18, [R1+0xb8] ;  /* 0x0000b80001127983 */ /* 0x000ee80000100800 */
[----:B------:R-:W4:Y:S01]  /*97e0*/  LDL R15, [R1+0xb4] ;  /* 0x0000b400010f7983 */ /* 0x000f220000100800 */
[----:B------:R-:W-:Y:S01]  /*97f0*/  BSSY B1, `(.L_x_110) ;  /* 0x0000005000017945 */ /* 0x000fe20003800000 */
[----:B---3--:R-:W-:Y:S02]  /*9800*/  SHF.L.U32 R18, R18, 0x1f, RZ ;  /* 0x0000001f12127819 */ /* 0x008fe400000006ff */
[----:B----4-:R-:W-:-:S04]  /*9810*/  LEA R15, R15, UR49, 0x3 ;  /* 0x000000310f0f7c11 */ /* 0x010fc8000f8e18ff */
[----:B------:R-:W3:Y:S02]  /*9820*/  SYNCS.PHASECHK.TRANS64.TRYWAIT P4, [R15+URZ+0x80], R18 ;  /* 0x000080120f0075a7 */ /* 0x000ee4000808017f */
[----:B---3--:R-:W-:Y:S05]  /*9830*/  @!P4 BRA `(.L_x_111) ;  /* 0x0000005800b4c947 */ /* 0x008fea0003800000 */
.L_x_248:
[----:B------:R-:W-:Y:S05]  /*9840*/  BSYNC B1 ;  /* 0x0000000000017941 */ /* 0x000fea0003800000 */
.L_x_110:
        /* <DEDUP_REMOVED lines=18> */
.L_x_113:
[----:B------:R-:W-:Y:S05]  /*9970*/  BSYNC B1 ;  /* 0x0000000000017941 */ /* 0x000fea0003800000 */
.L_x_112:
        /* <DEDUP_REMOVED lines=8> */
.L_x_114:
        /* <DEDUP_REMOVED lines=19> */
.L_x_108:
[----:B------:R-:W-:Y:S05]  /*9b30*/  BSYNC B0 ;  /* 0x0000000000007941 */ /* 0x000fea0003800000 */
.L_x_107:
[----:B------:R-:W4:Y:S04]  /*9b40*/  LDL.LU R33, [R1] ;  /* 0x0000000001217983 */ /* 0x000f280000300800 */
[----:B------:R-:W5:Y:S04]  /*9b50*/  LDL.LU R26, [R1+0x4] ;  /* 0x00000400011a7983 */ /* 0x000f680000300800 */
[----:B------:R-:W2:Y:S04]  /*9b60*/  LDL.LU R25, [R1+0x8] ;  /* 0x0000080001197983 */ /* 0x000ea80000300800 */
[----:B------:R-:W2:Y:S04]  /*9b70*/  LDL.LU R32, [R1+0xc] ;  /* 0x00000c0001207983 */ /* 0x000ea80000300800 */
[----:B------:R-:W2:Y:S01]  /*9b80*/  LDL.LU R30, [R1+0x10] ;  /* 0x00001000011e7983 */ /* 0x000ea20000300800 */
[----:B---3--:R-:W-:-:S03]  /*9b90*/  F2FP.F16.E4M3.UNPACK_B R15, R4 ;  /* 0x00000004ff0f723e */ /* 0x008fc600020006ff */
[----:B------:R-:W3:Y:S04]  /*9ba0*/  LDL.LU R27, [R1+0x14] ;  /* 0x00001400011b7983 */ /* 0x000ee80000300800 */
[----:B------:R-:W3:Y:S04]  /*9bb0*/  LDL.LU R34, [R1+0x18] ;  /* 0x0000180001227983 */ /* 0x000ee80000300800 */
[----:B------:R-:W3:Y:S01]  /*9bc0*/  LDL.LU R31, [R1+0x1c] ;  /* 0x00001c00011f7983 */ /* 0x000ee20000300800 */
[----:B------:R-:W-:-:S03]  /*9bd0*/  HADD2.F32 R18, -RZ, R15.H0_H0 ;  /* 0x2000000fff127230 */ /* 0x000fc60000004100 */
[----:B------:R-:W3:Y:S01]  /*9be0*/  LDL.LU R29, [R1+0x20] ;  /* 0x00002000011d7983 */ /* 0x000ee20000300800 */
[----:B------:R-:W-:Y:S02]  /*9bf0*/  HADD2.F32 R20, -RZ, R15.H1_H1 ;  /* 0x3000000fff147230 */ /* 0x000fe40000004100 */
[C---:B------:R-:W-:Y:S01]  /*9c00*/  FFMA R15, R16.reuse, R228, R9 ;  /* 0x000000e4100f7223 */ /* 0x040fe20000000009 */
[----:B------:R-:W-:Y:S01]  /*9c10*/  F2FP.F16.E4M3.UNPACK_B R19, R4.H1 ;  /* 0x00000004ff13723e */ /* 0x000fe200030006ff */
[----:B------:R-:W3:Y:S01]  /*9c20*/  LDL.LU R38, [R1+0x24] ;  /* 0x0000240001267983 */ /* 0x000ee20000300800 */
[----:B------:R-:W-:Y:S01]  /*9c30*/  FFMA R229, R16, R229, R5 ;  /* 0x000000e510e57223 */ /* 0x000fe20000000005 */
[----:B------:R-:W-:Y:S01]  /*9c40*/  FFMA R23, R20, R2, R15 ;  /* 0x0000000214177223 */ /* 0x000fe2000000000f */
[----:B------:R-:W-:Y:S01]  /*9c50*/  F2FP.F16.E4M3.UNPACK_B R21, R6 ;  /* 0x00000006ff15723e */ /* 0x000fe200020006ff */
[----:B------:R-:W3:Y:S01]  /*9c60*/  LDL.LU R37, [R1+0x28] ;  /* 0x0000280001257983 */ /* 0x000ee20000300800 */
[----:B------:R-:W-:-:S02]  /*9c70*/  HADD2.F32 R22, -RZ, R19.H0_H0 ;  /* 0x20000013ff167230 */ /* 0x000fc40000004100 */
[----:B------:R-:W-:Y:S01]  /*9c80*/  FFMA R17, R16, R17, R9 ;  /* 0x0000001110117223 */ /* 0x000fe20000000009 */
[----:B------:R-:W-:Y:S01]  /*9c90*/  HADD2.F32 R20, -RZ, R19.H1_H1 ;  /* 0x30000013ff147230 */ /* 0x000fe20000004100 */
[----:B------:R-:W3:Y:S01]  /*9ca0*/  LDL.LU R35, [R1+0x2c] ;  /* 0x00002c0001237983 */ /* 0x000ee20000300800 */
[--C-:B------:R-:W-:Y:S02]  /*9cb0*/  HADD2.F32 R24, -RZ, R21.reuse.H1_H1 ;  /* 0x30000015ff187230 */ /* 0x100fe40000004100 */
[-C--:B------:R-:W-:Y:S01]  /*9cc0*/  FFMA R229, R22, R2.reuse, R229 ;  /* 0x0000000216e57223 */ /* 0x080fe200000000e5 */
[----:B------:R-:W-:Y:S02]  /*9cd0*/  HADD2.F32 R22, -RZ, R21.H0_H0 ;  /* 0x20000015ff167230 */ /* 0x000fe40000004100 */
[----:B----4-:R-:W-:Y:S01]  /*9ce0*/  FFMA R15, R16, R33, R5 ;  /* 0x00000021100f7223 */ /* 0x010fe20000000005 */
[----:B------:R-:W-:Y:S01]  /*9cf0*/  FFMA R18, R18, R2, R17 ;  /* 0x0000000212127223 */ /* 0x000fe20000000011 */
[----:B------:R-:W4:Y:S01]  /*9d00*/  LDL.LU R33, [R1+0x30] ;  /* 0x0000300001217983 */ /* 0x000f220000300800 */
[----:B------:R-:W-:Y:S01]  /*9d10*/  F2FP.F16.E4M3.UNPACK_B R21, R6.H1 ;  /* 0x00000006ff15723e */ /* 0x000fe200030006ff */
[C-C-:B-----5:R-:W-:Y:S01]  /*9d20*/  FFMA R17, R16.reuse, R26, R9.reuse ;  /* 0x0000001a10117223 */ /* 0x160fe20000000009 */
[----:B------:R-:W-:Y:S01]  /*9d30*/  F2FP.F16.E4M3.UNPACK_B R28, R7 ;  /* 0x00000007ff1c723e */ /* 0x000fe200020006ff */
[----:B--2---:R-:W-:Y:S01]  /*9d40*/  FFMA R19, R16, R25, R9 ;  /* 0x0000001910137223 */ /* 0x004fe20000000009 */
[-C--:B------:R-:W-:Y:S01]  /*9d50*/  FFMA R20, R20, R2.reuse, R15 ;  /* 0x0000000214147223 */ /* 0x080fe2000000000f */
[----:B------:R-:W-:-:S02]  /*9d60*/  FFMA R22, R22, R2, R17 ;  /* 0x0000000216167223 */ /* 0x000fc40000000011 */
[----:B------:R-:W-:Y:S01]  /*9d70*/  FFMA R25, R24, R2, R19 ;  /* 0x0000000218197223 */ /* 0x000fe20000000013 */
[--C-:B------:R-:W-:Y:S02]  /*9d80*/  HADD2.F32 R24, -RZ, R21.reuse.H0_H0 ;  /* 0x20000015ff187230 */ /* 0x100fe40000004100 */
[C-C-:B------:R-:W-:Y:S01]  /*9d90*/  FFMA R15, R16.reuse, R32, R5.reuse ;  /* 0x00000020100f7223 */ /* 0x140fe20000000005 */
[----:B------:R-:W-:Y:S02]  /*9da0*/  HADD2.F32 R26, -RZ, R21.H1_H1 ;  /* 0x30000015ff1a7230 */ /* 0x000fe40000004100 */
[----:B------:R-:W-:Y:S01]  /*9db0*/  FFMA R17, R16, R30, R5 ;  /* 0x0000001e10117223 */ /* 0x000fe20000000005 */
[--C-:B------:R-:W-:Y:S01]  /*9dc0*/  HADD2.F32 R30, -RZ, R28.reuse.H0_H0 ;  /* 0x2000001cff1e7230 */ /* 0x100fe20000004100 */
[----:B------:R-:W-:Y:S01]  /*9dd0*/  F2FP.F16.E4M3.UNPACK_B R21, R7.H1 ;  /* 0x00000007ff15723e */ /* 0x000fe200030006ff */
[----:B------:R-:W-:Y:S01]  /*9de0*/  FFMA R24, R24, R2, R15 ;  /* 0x0000000218187223 */ /* 0x000fe2000000000f */
[----:B---3--:R-:W-:Y:S01]  /*9df0*/  FFMA R19, R16, R27, R9 ;  /* 0x0000001b10137223 */ /* 0x008fe20000000009 */
[----:B------:R-:W-:-:S02]  /*9e00*/  HADD2.F32 R28, -RZ, R28.H1_H1 ;  /* 0x3000001cff1c7230 */ /* 0x000fc40000004100 */
[----:B------:R-:W-:Y:S01]  /*9e10*/  FFMA R27, R26, R2, R17 ;  /* 0x000000021a1b7223 */ /* 0x000fe20000000011 */
[----:B------:R-:W-:Y:S01]  /*9e20*/  FFMA R15, R16, R34, R9 ;  /* 0x00000022100f7223 */ /* 0x000fe20000000009 */
[----:B------:R-:W-:Y:S01]  /*9e30*/  FFMA R26, R30, R2, R19 ;  /* 0x000000021e1a7223 */ /* 0x000fe20000000013 */
[--C-:B------:R-:W-:Y:S02]  /*9e40*/  HADD2.F32 R30, -RZ, R21.reuse.H0_H0 ;  /* 0x20000015ff1e7230 */ /* 0x100fe40000004100 */
[----:B------:R-:W-:Y:S02]  /*9e50*/  HADD2.F32 R32, -RZ, R21.H1_H1 ;  /* 0x30000015ff207230 */ /* 0x000fe40000004100 */
[C-C-:B------:R-:W-:Y:S01]  /*9e60*/  FFMA R17, R16.reuse, R31, R5.reuse ;  /* 0x0000001f10117223 */ /* 0x140fe20000000005 */
[----:B------:R-:W-:Y:S01]  /*9e70*/  F2FP.F16.E4M3.UNPACK_B R21, R10 ;  /* 0x0000000aff15723e */ /* 0x000fe200020006ff */
[----:B------:R-:W-:Y:S01]  /*9e80*/  FFMA R19, R16, R29, R5 ;  /* 0x0000001d10137223 */ /* 0x000fe20000000005 */
[----:B------:R-:W-:Y:S01]  /*9e90*/  FFMA R29, R28, R2, R15 ;  /* 0x000000021c1d7223 */ /* 0x000fe2000000000f */
[----:B------:R-:W-:Y:S01]  /*9ea0*/  F2FP.F16.E4M3.UNPACK_B R15, R10.H1 ;  /* 0x0000000aff0f723e */ /* 0x000fe200030006ff */
[-C--:B------:R-:W-:Y:S01]  /*9eb0*/  FFMA R28, R30, R2.reuse, R17 ;  /* 0x000000021e1c7223 */ /* 0x080fe20000000011 */
[----:B------:R-:W-:Y:S01]  /*9ec0*/  FFMA R31, R32, R2, R19 ;  /* 0x00000002201f7223 */ /* 0x000fe20000000013 */
[----:B------:R-:W-:-:S02]  /*9ed0*/  HADD2.F32 R30, -RZ, R21.H0_H0 ;  /* 0x20000015ff1e7230 */ /* 0x000fc40000004100 */
[--C-:B------:R-:W-:Y:S02]  /*9ee0*/  HADD2.F32 R34, -RZ, R15.reuse.H0_H0 ;  /* 0x2000000fff227230 */ /* 0x100fe40000004100 */
[----:B------:R-:W-:Y:S02]  /*9ef0*/  HADD2.F32 R36, -RZ, R15.H1_H1 ;  /* 0x3000000fff247230 */ /* 0x000fe40000004100 */
[C-C-:B------:R-:W-:Y:S01]  /*9f00*/  FFMA R15, R16.reuse, R38, R9.reuse ;  /* 0x00000026100f7223 */ /* 0x140fe20000000009 */
[----:B------:R-:W-:Y:S02]  /*9f10*/  HADD2.F32 R32, -RZ, R21.H1_H1 ;  /* 0x30000015ff207230 */ /* 0x000fe40000004100 */
[C---:B------:R-:W-:Y:S01]  /*9f20*/  FFMA R17, R16.reuse, R37, R9 ;  /* 0x0000002510117223 */ /* 0x040fe20000000009 */
[----:B------:R-:W-:Y:S01]  /*9f30*/  FFMA R19, R16, R35, R5 ;  /* 0x0000002310137223 */ /* 0x000fe20000000005 */
[-C--:B------:R-:W-:Y:S02]  /*9f40*/  FFMA R15, R30, R2.reuse, R15 ;  /* 0x000000021e0f7223 */ /* 0x080fe4000000000f */
        /* <DEDUP_REMOVED lines=9> */
[----:B----4-:R-:W-:-:S04]  /*9fe0*/  FFMA R21, R16, R33, R5 ;  /* 0x0000002110157223 */ /* 0x010fc80000000005 */
[----:B------:R-:W-:-:S05]  /*9ff0*/  FFMA R32, R36, R2, R21 ;  /* 0x0000000224207223 */ /* 0x000fca0000000015 */
[----:B------:R-:W-:Y:S01]  /*a000*/  F2FP.SATFINITE.E4M3.F32.PACK_AB_MERGE_C R19, R32, R19, RZ ;  /* 0x000000132013723e */ /* 0x000fe200048070ff */
[----:B------:R-:W-:Y:S06]  /*a010*/  @P0 BRA `(.L_x_115) ;  /* 0x0000000000040947 */ /* 0x000fec0003800000 */
[----:B------:R-:W-:-:S04]  /*a020*/  DEPBAR.LE SB0, 0x1 ;  /* 0x000080400000791a */ /* 0x000fc80000000000 */
.L_x_115:
        /* <DEDUP_REMOVED lines=18> */
[----:B--2---:R-:W-:Y:S05]  /*a150*/  @P0 BRA `(.L_x_117) ;  /* 0x0000000000200947 */ /* 0x004fea0003800000 */
[----:B------:R-:W-:Y:S02]  /*a160*/  UIADD3 UR8, UP0, UR58, 0x4f0, URZ ;  /* 0x000004f03a087890 */ /* 0x000fe4000ff1e03f */
[----:B------:R-:W-:Y:S02]  /*a170*/  UIADD3 UR5, UR41, 0xa0, URZ ;  /* 0x000000a029057890 */ /* 0x000fe4000fffe03f */
[----:B------:R-:W-:Y:S02]  /*a180*/  UIADD3 UR4, UR49, 0x5100, URZ ;  /* 0x0000510031047890 */ /* 0x000fe4000fffe03f */
[----:B------:R-:W-:Y:S01]  /*a190*/  UIADD3.X UR9, URZ, UR59, URZ, UP0, !UPT ;  /* 0x0000003b3f097290 */ /* 0x000fe200087fe43f */
[----:B------:R-:W-:Y:S01]  /*a1a0*/  UMOV UR6, UR42 ;  /* 0x0000002a00067c82 */ /* 0x000fe20008000000 */
[----:B------:R-:W-:-:S07]  /*a1b0*/  UMOV UR7, UR43 ;  /* 0x0000002b00077c82 */ /* 0x000fce0008000000 */
[----:B------:R2:W-:Y:S02]  /*a1c0*/  UTMASTG.3D [UR4], [UR8] ;  /* 0x00000004080073b5 */ /* 0x0005e40008010000 */
[----:B--2---:R0:W-:Y:S02]  /*a1d0*/  UTMACMDFLUSH ;  /* 0x00000000000079b7 */ /* 0x0041e40000000000 */
.L_x_117:
[----:B------:R-:W-:Y:S05]  /*a1e0*/  BSYNC B0 ;  /* 0x0000000000007941 */ /* 0x000fea0003800000 */
.L_x_116:
[----:B------:R-:W-:Y:S04]  /*a1f0*/  BSSY B0, `(.L_x_118) ;  /* 0x000003c000007945 */ /* 0x000fe80003800000 */
[----:B------:R-:W-:Y:S05]  /*a200*/  @!P1 BRA `(.L_x_119) ;  /* 0x0000000000e89947 */ /* 0x000fea0003800000 */
[----:B------:R-:W-:-:S05]  /*a210*/  IMAD.U32 R15, RZ, RZ, UR54 ;  /* 0x00000036ff0f7e24 */ /* 0x000fca000f8e00ff */
[----:B------:R-:W-:-:S13]  /*a220*/  ISETP.NE.AND P2, PT, R15, 0x3, PT ;  /* 0x000000030f00780c */ /* 0x000fda0003f45270 */
[----:B------:R-:W-:Y:S05]  /*a230*/  @!P2 BRA `(.L_x_120) ;  /* 0x000000000004a947 */ /* 0x000fea0003800000 */
[----:B------:R-:W-:Y:S01]  /*a240*/  BPT.TRAP 0x1 ;  /* 0x000000040000795c */ /* 0x000fe20000300000 */
.L_x_120:
[----:B------:R-:W2:Y:S04]  /*a250*/  LDL R17, [R1+0xb8] ;  /* 0x0000b80001117983 */ /* 0x000ea80000100800 */
[----:B------:R-:W3:Y:S01]  /*a260*/  LDL R15, [R1+0xb4] ;  /* 0x0000b400010f7983 */ /* 0x000ee20000100800 */
[----:B------:R-:W-:Y:S01]  /*a270*/  BSSY B1, `(.L_x_121) ;  /* 0x0000005000017945 */ /* 0x000fe20003800000 */
[----:B--2---:R-:W-:Y:S02]  /*a280*/  SHF.L.U32 R18, R17, 0x1f, RZ ;  /* 0x0000001f11127819 */ /* 0x004fe400000006ff */
[----:B---3--:R-:W-:-:S04]  /*a290*/  LEA R15, R15, UR49, 0x3 ;  /* 0x000000310f0f7c11 */ /* 0x008fc8000f8e18ff */
[----:B------:R-:W2:Y:S02]  /*a2a0*/  SYNCS.PHASECHK.TRANS64.TRYWAIT P4, [R15+URZ+0x80], R18 ;  /* 0x000080120f0075a7 */ /* 0x000ea4000808017f */
[----:B--2---:R-:W-:Y:S05]  /*a2b0*/  @!P4 BRA `(.L_x_122) ;  /* 0x000000500028c947 */ /* 0x004fea0003800000 */
.L_x_249:
[----:B------:R-:W-:Y:S05]  /*a2c0*/  BSYNC B1 ;  /* 0x0000000000017941 */ /* 0x000fea0003800000 */
.L_x_121:
[----:B------:R-:W-:Y:S04]  /*a2d0*/  BSSY B1, `(.L_x_123) ;  /* 0x0000012000017945 */ /* 0x000fe80003800000 */
[----:B------:R-:W-:Y:S05]  /*a2e0*/  @P3 BRA `(.L_x_124) ;  /* 0x0000000000403947 */ /* 0x000fea0003800000 */
[----:B------:R-:W3:Y:S02]  /*a2f0*/  LDL R17, [R1+0xb4] ;  /* 0x0000b40001117983 */ /* 0x000ee40000100800 */
[----:B---3--:R-:W-:-:S05]  /*a300*/  LEA R20, R17, R8, 0xc ;  /* 0x0000000811147211 */ /* 0x008fca00078e60ff */
[----:B------:R-:W-:Y:S01]  /*a310*/  VIADD R4, R20, UR49 ;  /* 0x0000003114047c36 */ /* 0x000fe20008000000 */
[----:B------:R-:W-:Y:S04]  /*a320*/  LDS.U16 R7, [R20+UR49+0x100] ;  /* 0x0001003114077984 */ /* 0x000fe80008000400 */
[----:B------:R-:W-:Y:S01]  /*a330*/  IADD3 R21, R4, R11, RZ ;  /* 0x0000000b04157210 */ /* 0x000fe20007ffe0ff */
[----:B------:R-:W-:Y:S04]  /*a340*/  LDS.U16 R6, [R20+UR49+0x208] ;  /* 0x0002083114067984 */ /* 0x000fe80008000400 */
[----:B------:R-:W3:Y:S04]  /*a350*/  LDS.U16 R4, [R20+UR49+0x200] ;  /* 0x0002003114047984 */ /* 0x000ee80008000400 */
[----:B------:R-:W-:Y:S04]  /*a360*/  LDS.U16 R10, [R21+0x200] ;  /* 0x00020000150a7984 */ /* 0x000fe80000000400 */
[----:B------:R-:W4:Y:S04]  /*a370*/  LDS.U16 R17, [R21+0x100] ;  /* 0x0001000015117984 */ /* 0x000f280000000400 */
[----:B--2---:R-:W2:Y:S04]  /*a380*/  LDS.U16 R15, [R20+UR49+0x108] ;  /* 0x00010831140f7984 */ /* 0x004ea80008000400 */
[----:B------:R-:W-:Y:S04]  /*a390*/  LDS.U16 R18, [R21+0x208] ;  /* 0x0002080015127984 */ /* 0x000fe80000000400 */
[----:B------:R-:W5:Y:S01]  /*a3a0*/  LDS.U16 R19, [R21+0x108] ;  /* 0x0001080015137984 */ /* 0x000f620000000400 */
[----:B---3--:R-:W-:-:S02]  /*a3b0*/  PRMT R4, R7, 0x5410, R4 ;  /* 0x0000541007047816 */ /* 0x008fc40000000004 */
[----:B----4-:R-:W-:Y:S02]  /*a3c0*/  PRMT R7, R17, 0x5410, R10 ;  /* 0x0000541011077816 */ /* 0x010fe4000000000a */
[----:B--2---:R-:W-:Y:S02]  /*a3d0*/  PRMT R6, R15, 0x5410, R6 ;  /* 0x000054100f067816 */ /* 0x004fe40000000006 */
[----:B-----5:R-:W-:-:S07]  /*a3e0*/  PRMT R10, R19, 0x5410, R18 ;  /* 0x00005410130a7816 */ /* 0x020fce0000000012 */
.L_x_124:
[----:B------:R-:W-:Y:S05]  /*a3f0*/  BSYNC B1 ;  /* 0x0000000000017941 */ /* 0x000fea0003800000 */
.L_x_123:
        /* <DEDUP_REMOVED lines=8> */
.L_x_125:
[----:B------:R-:W4:Y:S04]  /*a480*/  LDL.LU R17, [R1+0xb4] ;  /* 0x0000b40001117983 */ /* 0x000f280000300800 */
[----:B------:R-:W5:Y:S01]  /*a490*/  LDL.LU R19, [R1+0xb8] ;  /* 0x0000b80001137983 */ /* 0x000f620000300800 */
[C---:B--2---:R-:W-:Y:S02]  /*a4a0*/  LEA R15, R14.reuse, UR49, 0x3 ;  /* 0x000000310e0f7c11 */ /* 0x044fe4000f8e18ff */
[----:B-1----:R-:W-:Y:S01]  /*a4b0*/  IADD3 R14, R14, 0x1, RZ ;  /* 0x000000010e0e7810 */ /* 0x002fe20007ffe0ff */
[----:B------:R-:W1:Y:S02]  /*a4c0*/  S2R R18, SR_CgaCtaId ;  /* 0x0000000000127919 */ /* 0x000e640000008800 */
[----:B------:R-:W-:Y:S01]  /*a4d0*/  VIADD R15, R15, 0xa0 ;  /* 0x000000a00f0f7836 */ /* 0x000fe20000000000 */
[----:B------:R-:W-:-:S04]  /*a4e0*/  ISETP.NE.AND P2, PT, R14, 0x4, PT ;  /* 0x000000040e00780c */ /* 0x000fc80003f45270 */
[----:B------:R-:W-:Y:S02]  /*a4f0*/  SEL R14, R14, RZ, P2 ;  /* 0x000000ff0e0e7207 */ /* 0x000fe40001000000 */
[----:B-1----:R-:W-:Y:S02]  /*a500*/  PRMT R15, R18, 0x654, R15 ;  /* 0x00000654120f7816 */ /* 0x002fe4000000000f */
[----:B------:R-:W-:Y:S02]  /*a510*/  SEL R18, RZ, 0x1, P2 ;  /* 0x00000001ff127807 */ /* 0x000fe40001000000 */
[----:B---3--:R4:W-:Y:S02]  /*a520*/  SYNCS.ARRIVE.TRANS64.RED.A1T0 RZ, [R15+URZ], RZ ;  /* 0x000000ff0fff79a7 */ /* 0x0089e4000810043f */
[----:B------:R-:W-:Y:S01]  /*a530*/  LOP3.LUT R13, R13, R18, RZ, 0x3c, !PT ;  /* 0x000000120d0d7212 */ /* 0x000fe200078e3cff */
[----:B----4-:R-:W-:-:S05]  /*a540*/  VIADD R15, R17, 0x1 ;  /* 0x00000001110f7836 */ /* 0x010fca0000000000 */
[----:B------:R-:W-:-:S04]  /*a550*/  ISETP.NE.AND P4, PT, R15, 0x4, PT ;  /* 0x000000040f00780c */ /* 0x000fc80003f85270 */
[----:B------:R-:W-:Y:S02]  /*a560*/  SEL R17, RZ, 0x1, P4 ;  /* 0x00000001ff117807 */ /* 0x000fe40002000000 */
[----:B------:R-:W-:Y:S02]  /*a570*/  SEL R15, R15, RZ, P4 ;  /* 0x000000ff0f0f7207 */ /* 0x000fe40002000000 */
[----:B-----5:R-:W-:-:S03]  /*a580*/  LOP3.LUT R19, R19, R17, RZ, 0x3c, !PT ;  /* 0x0000001113137212 */ /* 0x020fc600078e3cff */
[----:B------:R2:W-:Y:S04]  /*a590*/  STL [R1+0xb4], R15 ;  /* 0x0000b40f01007387 */ /* 0x0005e80000100800 */
[----:B------:R2:W-:Y:S02]  /*a5a0*/  STL [R1+0xb8], R19 ;  /* 0x0000b81301007387 */ /* 0x0005e40000100800 */
.L_x_119:
[----:B------:R-:W-:Y:S05]  /*a5b0*/  BSYNC B0 ;  /* 0x0000000000007941 */ /* 0x000fea0003800000 */
.L_x_118:
[----:B------:R-:W3:Y:S04]  /*a5c0*/  LDL.LU R22, [R1+0x34] ;  /* 0x0000340001167983 */ /* 0x000ee80000300800 */
[----:B------:R-:W4:Y:S04]  /*a5d0*/  LDL.LU R17, [R1+0x38] ;  /* 0x0000380001117983 */ /* 0x000f280000300800 */
[----:B--2---:R-:W2:Y:S04]  /*a5e0*/  LDL.LU R19, [R1+0x3c] ;  /* 0x00003c0001137983 */ /* 0x004ea80000300800 */
[----:B------:R-:W5:Y:S04]  /*a5f0*/  LDL.LU R35, [R1+0x40] ;  /* 0x0000400001237983 */ /* 0x000f680000300800 */
[----:B------:R-:W2:Y:S04]  /*a600*/  LDL.LU R27, [R1+0x44] ;  /* 0x00004400011b7983 */ /* 0x000ea80000300800 */
[----:B------:R-:W2:Y:S04]  /*a610*/  LDL.LU R25, [R1+0x48] ;  /* 0x0000480001197983 */ /* 0x000ea80000300800 */
[----:B------:R-:W2:Y:S04]  /*a620*/  LDL.LU R32, [R1+0x4c] ;  /* 0x00004c0001207983 */ /* 0x000ea80000300800 */
[----:B------:R-:W2:Y:S01]  /*a630*/  LDL.LU R30, [R1+0x50] ;  /* 0x00005000011e7983 */ /* 0x000ea20000300800 */
[----:B------:R-:W-:-:S02]  /*a640*/  F2FP.F16.E4M3.UNPACK_B R15, R4 ;  /* 0x00000004ff0f723e */ /* 0x000fc400020006ff */
[----:B------:R-:W-:Y:S01]  /*a650*/  F2FP.F16.E4M3.UNPACK_B R21, R4.H1 ;  /* 0x00000004ff15723e */ /* 0x000fe200030006ff */
[----:B------:R-:W2:Y:S02]  /*a660*/  LDL.LU R29, [R1+0x54] ;  /* 0x00005400011d7983 */ /* 0x000ea40000300800 */
[--C-:B------:R-:W-:Y:S02]  /*a670*/  HADD2.F32 R18, -RZ, R15.reuse.H0_H0 ;  /* 0x2000000fff127230 */ /* 0x100fe40000004100 */
[----:B------:R-:W2:Y:S01]  /*a680*/  LDL.LU R34, [R1+0x58] ;  /* 0x0000580001227983 */ /* 0x000ea20000300800 */
[----:B------:R-:W-:-:S03]  /*a690*/  HADD2.F32 R20, -RZ, R15.H1_H1 ;  /* 0x3000000fff147230 */ /* 0x000fc60000004100 */
[----:B------:R-:W2:Y:S04]  /*a6a0*/  LDL.LU R33, [R1+0x5c] ;  /* 0x00005c0001217983 */ /* 0x000ea80000300800 */
[----:B------:R-:W2:Y:S04]  /*a6b0*/  LDL.LU R31, [R1+0x60] ;  /* 0x00006000011f7983 */ /* 0x000ea80000300800 */
[----:B------:R-:W2:Y:S04]  /*a6c0*/  LDL.LU R39, [R1+0x64] ;  /* 0x0000640001277983 */ /* 0x000ea80000300800 */
[----:B------:R-:W2:Y:S04]  /*a6d0*/  LDL.LU R38, [R1+0x68] ;  /* 0x0000680001267983 */ /* 0x000ea80000300800 */
[----:B------:R-:W2:Y:S01]  /*a6e0*/  LDL.LU R37, [R1+0x6c] ;  /* 0x00006c0001257983 */ /* 0x000ea20000300800 */
[----:B---3--:R-:W-:-:S04]  /*a6f0*/  FFMA R15, R16, R22, R9 ;  /* 0x00000016100f7223 */ /* 0x008fc80000000009 */
[----:B------:R-:W-:Y:S01]  /*a700*/  FFMA R18, R18, R2, R15 ;  /* 0x0000000212127223 */ /* 0x000fe2000000000f */
[C---:B-----5:R-:W-:Y:S02]  /*a710*/  FFMA R15, R16.reuse, R35, R5 ;  /* 0x00000023100f7223 */ /* 0x060fe40000000005 */
[----:B------:R-:W3:Y:S01]  /*a720*/  LDL.LU R35, [R1+0x70] ;  /* 0x0000700001237983 */ /* 0x000ee20000300800 */
[C---:B----4-:R-:W-:Y:S01]  /*a730*/  FFMA R17, R16.reuse, R17, R9 ;  /* 0x0000001110117223 */ /* 0x050fe20000000009 */
[----:B------:R-:W-:Y:S01]  /*a740*/  HADD2.F32 R22, -RZ, R21.H0_H0 ;  /* 0x20000015ff167230 */ /* 0x000fe20000004100 */
[----:B------:R-:W-:Y:S01]  /*a750*/  F2FP.F16.E4M3.UNPACK_B R24, R6 ;  /* 0x00000006ff18723e */ /* 0x000fe200020006ff */
[----:B--2---:R-:W-:Y:S01]  /*a760*/  FFMA R19, R16, R19, R5 ;  /* 0x0000001310137223 */ /* 0x004fe20000000005 */
[----:B------:R-:W-:-:S03]  /*a770*/  FFMA R23, R20, R2, R17 ;  /* 0x0000000214177223 */ /* 0x000fc60000000011 */
[----:B------:R-:W-:Y:S01]  /*a780*/  FFMA R20, R22, R2, R19 ;  /* 0x0000000216147223 */ /* 0x000fe20000000013 */
[--C-:B------:R-:W-:Y:S02]  /*a790*/  HADD2.F32 R26, -RZ, R24.reuse.H0_H0 ;  /* 0x20000018ff1a7230 */ /* 0x100fe40000004100 */
[C-C-:B------:R-:W-:Y:S01]  /*a7a0*/  FFMA R19, R16.reuse, R25, R9.reuse ;  /* 0x0000001910137223 */ /* 0x140fe20000000009 */
[----:B------:R-:W-:Y:S01]  /*a7b0*/  HADD2.F32 R22, -RZ, R21.H1_H1 ;  /* 0x30000015ff167230 */ /* 0x000fe20000004100 */
[----:B------:R-:W-:Y:S01]  /*a7c0*/  F2FP.F16.E4M3.UNPACK_B R21, R6.H1 ;  /* 0x00000006ff15723e */ /* 0x000fe200030006ff */
[----:B------:R-:W-:Y:S02]  /*a7d0*/  HADD2.F32 R24, -RZ, R24.H1_H1 ;  /* 0x30000018ff187230 */ /* 0x000fe40000004100 */
[----:B------:R-:W-:Y:S01]  /*a7e0*/  FFMA R17, R16, R27, R9 ;  /* 0x0000001b10117223 */ /* 0x000fe20000000009 */
[----:B------:R-:W-:Y:S01]  /*a7f0*/  F2FP.F16.E4M3.UNPACK_B R28, R7 ;  /* 0x00000007ff1c723e */ /* 0x000fe200020006ff */
[-C--:B------:R-:W-:Y:S01]  /*a800*/  FFMA R25, R22, R2.reuse, R15 ;  /* 0x0000000216197223 */ /* 0x080fe2000000000f */
[----:B------:R-:W-:Y:S01]  /*a810*/  FFMA R27, R24, R2, R19 ;  /* 0x00000002181b7223 */ /* 0x000fe20000000013 */
[----:B------:R-:W-:-:S02]  /*a820*/  HADD2.F32 R24, -RZ, R21.H0_H0 ;  /* 0x20000015ff187230 */ /* 0x000fc40000004100 */
[----:B------:R-:W-:Y:S01]  /*a830*/  FFMA R22, R26, R2, R17 ;  /* 0x000000021a167223 */ /* 0x000fe20000000011 */
[C-C-:B------:R-:W-:Y:S01]  /*a840*/  FFMA R15, R16.reuse, R32, R5.reuse ;  /* 0x00000020100f7223 */ /* 0x140fe20000000005 */
[----:B------:R-:W-:Y:S02]  /*a850*/  HADD2.F32 R26, -RZ, R21.H1_H1 ;  /* 0x30000015ff1a7230 */ /* 0x000fe40000004100 */
[C---:B------:R-:W-:Y:S01]  /*a860*/  FFMA R17, R16.reuse, R30, R5 ;  /* 0x0000001e10117223 */ /* 0x040fe20000000005 */
[--C-:B------:R-:W-:Y:S02]  /*a870*/  HADD2.F32 R30, -RZ, R28.reuse.H0_H0 ;  /* 0x2000001cff1e7230 */ /* 0x100fe40000004100 */
[----:B------:R-:W-:Y:S01]  /*a880*/  FFMA R19, R16, R29, R9 ;  /* 0x0000001d10137223 */ /* 0x000fe20000000009 */
[----:B------:R-:W-:Y:S01]  /*a890*/  F2FP.F16.E4M3.UNPACK_B R21, R7.H1 ;  /* 0x00000007ff15723e */ /* 0x000fe200030006ff */
[----:B------:R-:W-:Y:S01]  /*a8a0*/  FFMA R24, R24, R2, R15 ;  /* 0x0000000218187223 */ /* 0x000fe2000000000f */
[----:B------:R-:W-:-:S02]  /*a8b0*/  HADD2.F32 R28, -RZ, R28.H1_H1 ;  /* 0x3000001cff1c7230 */ /* 0x000fc40000004100 */
[----:B------:R-:W-:Y:S01]  /*a8c0*/  FFMA R15, R16, R34, R9 ;  /* 0x00000022100f7223 */ /* 0x000fe20000000009 */
[-C--:B------:R-:W-:Y:S01]  /*a8d0*/  FFMA R29, R26, R2.reuse, R17 ;  /* 0x000000021a1d7223 */ /* 0x080fe20000000011 */
[-C--:B------:R-:W-:Y:S01]  /*a8e0*/  FFMA R26, R30, R2.reuse, R19 ;  /* 0x000000021e1a7223 */ /* 0x080fe20000000013 */
[----:B------:R-:W-:Y:S01]  /*a8f0*/  FFMA R19, R16, R31, R5 ;  /* 0x0000001f10137223 */ /* 0x000fe20000000005 */
[--C-:B------:R-:W-:Y:S02]  /*a900*/  HADD2.F32 R30, -RZ, R21.reuse.H0_H0 ;  /* 0x20000015ff1e7230 */ /* 0x100fe40000004100 */
[----:B------:R-:W-:Y:S01]  /*a910*/  FFMA R31, R28, R2, R15 ;  /* 0x000000021c1f7223 */ /* 0x000fe2000000000f */
[----:B------:R-:W-:Y:S02]  /*a920*/  HADD2.F32 R32, -RZ, R21.H1_H1 ;  /* 0x30000015ff207230 */ /* 0x000fe40000004100 */
[----:B------:R-:W-:Y:S01]  /*a930*/  FFMA R17, R16, R33, R5 ;  /* 0x0000002110117223 */ /* 0x000fe20000000005 */
[----:B------:R-:W-:-:S02]  /*a940*/  F2FP.F16.E4M3.UNPACK_B R21, R10 ;  /* 0x0000000aff15723e */ /* 0x000fc400020006ff */
[----:B------:R-:W-:Y:S01]  /*a950*/  F2FP.F16.E4M3.UNPACK_B R15, R10.H1 ;  /* 0x0000000aff0f723e */ /* 0x000fe200030006ff */
[-C--:B------:R-:W-:Y:S01]  /*a960*/  FFMA R28, R30, R2.reuse, R17 ;  /* 0x000000021e1c7223 */ /* 0x080fe20000000011 */
[----:B------:R-:W-:Y:S01]  /*a970*/  FFMA R33, R32, R2, R19 ;  /* 0x0000000220217223 */ /* 0x000fe20000000013 */
[----:B------:R-:W-:Y:S02]  /*a980*/  HADD2.F32 R30, -RZ, R21.H0_H0 ;  /* 0x20000015ff1e7230 */ /* 0x000fe40000004100 */
[--C-:B------:R-:W-:Y:S02]  /*a990*/  HADD2.F32 R34, -RZ, R15.reuse.H0_H0 ;  /* 0x2000000fff227230 */ /* 0x100fe40000004100 */
[----:B------:R-:W-:Y:S02]  /*a9a0*/  HADD2.F32 R36, -RZ, R15.H1_H1 ;  /* 0x3000000fff247230 */ /* 0x000fe40000004100 */
[----:B------:R-:W-:Y:S01]  /*a9b0*/  FFMA R15, R16, R39, R9 ;  /* 0x00000027100f7223 */ /* 0x000fe20000000009 */
[----:B------:R-:W-:-:S02]  /*a9c0*/  HADD2.F32 R32, -RZ, R21.H1_H1 ;  /* 0x30000015ff207230 */ /* 0x000fc40000004100 */
[C---:B------:R-:W-:Y:S01]  /*a9d0*/  FFMA R17, R16.reuse, R38, R9 ;  /* 0x0000002610117223 */ /* 0x040fe20000000009 */
[----:B------:R-:W-:Y:S01]  /*a9e0*/  FFMA R19, R16, R37, R5 ;  /* 0x0000002510137223 */ /* 0x000fe20000000005 */
[-C--:B------:R-:W-:Y:S02]  /*a9f0*/  FFMA R15, R30, R2.reuse, R15 ;  /* 0x000000021e0f7223 */ /* 0x080fe4000000000f */
[-C--:B------:R-:W-:Y:S01]  /*aa00*/  FFMA R30, R32, R2.reuse, R17 ;  /* 0x00000002201e7223 */ /* 0x080fe20000000011 */
[----:B------:R-:W-:Y:S01]  /*aa10*/  FFMA R19, R34, R2, R19 ;  /* 0x0000000222137223 */ /* 0x000fe20000000013 */
[----:B------:R-:W-:Y:S02]  /*aa20*/  F2FP.SATFINITE.E4M3.F32.PACK_AB_MERGE_C R23, R23, R18, RZ ;  /* 0x000000121717723e */ /* 0x000fe400048070ff */
[----:B------:R-:W-:Y:S02]  /*aa30*/  F2FP.SATFINITE.E4M3.F32.PACK_AB_MERGE_C R25, R25, R20, RZ ;  /* 0x000000141919723e */ /* 0x000fe400048070ff */
[----:B------:R-:W-:-:S02]  /*aa40*/  F2FP.SATFINITE.E4M3.F32.PACK_AB_MERGE_C R27, R27, R22, RZ ;  /* 0x000000161b1b723e */ /* 0x000fc400048070ff */
[----:B------:R-:W-:Y:S02]  /*aa50*/  F2FP.SATFINITE.E4M3.F32.PACK_AB_MERGE_C R29, R29, R24, RZ ;  /* 0x000000181d1d723e */ /* 0x000fe400048070ff */
[----:B------:R-:W-:Y:S02]  /*aa60*/  F2FP.SATFINITE.E4M3.F32.PACK_AB_MERGE_C R31, R31, R26, RZ ;  /* 0x0000001a1f1f723e */ /* 0x000fe400048070ff */
[----:B------:R-:W-:Y:S02]  /*aa70*/  F2FP.SATFINITE.E4M3.F32.PACK_AB_MERGE_C R33, R33, R28, RZ ;  /* 0x0000001c2121723e */ /* 0x000fe400048070ff */
[----:B------:R-:W-:Y:S01]  /*aa80*/  F2FP.SATFINITE.E4M3.F32.PACK_AB_MERGE_C R15, R30, R15, RZ ;  /* 0x0000000f1e0f723e */ /* 0x000fe200048070ff */
[----:B---3--:R-:W-:-:S04]  /*aa90*/  FFMA R21, R16, R35, R5 ;  /* 0x0000002310157223 */ /* 0x008fc80000000005 */
[----:B------:R-:W-:-:S05]  /*aaa0*/  FFMA R32, R36, R2, R21 ;  /* 0x0000000224207223 */ /* 0x000fca0000000015 */
[----:B------:R-:W-:Y:S01]  /*aab0*/  F2FP.SATFINITE.E4M3.F32.PACK_AB_MERGE_C R19, R32, R19, RZ ;  /* 0x000000132013723e */ /* 0x000fe200048070ff */
[----:B------:R-:W-:Y:S06]  /*aac0*/  @P0 BRA `(.L_x_126) ;  /* 0x0000000000040947 */ /* 0x000fec0003800000 */
[----:B------:R-:W-:-:S04]  /*aad0*/  DEPBAR.LE SB0, 0x1 ;  /* 0x000080400000791a */ /* 0x000fc80000000000 */
.L_x_126:
        /* <DEDUP_REMOVED lines=27> */
.L_x_128:
[----:B------:R-:W-:Y:S05]  /*ac90*/  BSYNC B0 ;  /* 0x0000000000007941 */ /* 0x000fea0003800000 */
.L_x_127:
[----:B------:R-:W-:Y:S04]  /*aca0*/  BSSY B0, `(.L_x_129) ;  /* 0x0000033000007945 */ /* 0x000fe80003800000 */
[----:B------:R-:W-:Y:S05]  /*acb0*/  @!P1 BRA `(.L_x_130) ;  /* 0x0000000000c49947 */ /* 0x000fea0003800000 */
[----:B------:R-:W-:-:S04]  /*acc0*/  MOV R15, UR54 ;  /* 0x00000036000f7c02 */ /* 0x000fc80008000f00 */
[----:B------:R-:W-:-:S13]  /*acd0*/  ISETP.NE.AND P2, PT, R15, 0x3, PT ;  /* 0x000000030f00780c */ /* 0x000fda0003f45270 */
[----:B------:R-:W-:Y:S05]  /*ace0*/  @!P2 BRA `(.L_x_131) ;  /* 0x000000000004a947 */ /* 0x000fea0003800000 */
[----:B------:R-:W-:Y:S01]  /*acf0*/  BPT.TRAP 0x1 ;  /* 0x000000040000795c */ /* 0x000fe20000300000 */
.L_x_131:
[----:B------:R-:W2:Y:S04]  /*ad00*/  LDL R17, [R1+0xb4] ;  /* 0x0000b40001117983 */ /* 0x000ea80000100800 */
[----:B------:R-:W3:Y:S01]  /*ad10*/  LDL.LU R15, [R1+0xb8] ;  /* 0x0000b800010f7983 */ /* 0x000ee20000300800 */
[----:B------:R-:W-:Y:S01]  /*ad20*/  BSSY B1, `(.L_x_132) ;  /* 0x0000005000017945 */ /* 0x000fe20003800000 */
[----:B--2---:R-:W-:Y:S02]  /*ad30*/  LEA R18, R17, UR49, 0x3 ;  /* 0x0000003111127c11 */ /* 0x004fe4000f8e18ff */
[----:B---3--:R-:W-:-:S04]  /*ad40*/  SHF.L.U32 R15, R15, 0x1f, RZ ;  /* 0x0000001f0f0f7819 */ /* 0x008fc800000006ff */
[----:B------:R-:W2:Y:S02]  /*ad50*/  SYNCS.PHASECHK.TRANS64.TRYWAIT P1, [R18+URZ+0x80], R15 ;  /* 0x0000800f120075a7 */ /* 0x000ea4000802017f */
[----:B--2---:R-:W-:Y:S05]  /*ad60*/  @!P1 BRA `(.L_x_133) ;  /* 0x0000004400909947 */ /* 0x004fea0003800000 */
.L_x_250:
[----:B------:R-:W-:Y:S05]  /*ad70*/  BSYNC B1 ;  /* 0x0000000000017941 */ /* 0x000fea0003800000 */
.L_x_132:
[----:B------:R-:W-:Y:S04]  /*ad80*/  BSSY B1, `(.L_x_134) ;  /* 0x0000012000017945 */ /* 0x000fe80003800000 */
[----:B------:R-:W-:Y:S05]  /*ad90*/  @P3 BRA `(.L_x_135) ;  /* 0x0000000000403947 */ /* 0x000fea0003800000 */
[----:B------:R-:W3:Y:S02]  /*ada0*/  LDL.LU R17, [R1+0xb4] ;  /* 0x0000b40001117983 */ /* 0x000ee40000300800 */
[----:B---3--:R-:W-:-:S05]  /*adb0*/  IMAD R4, R17, 0x1000, R8 ;  /* 0x0000100011047824 */ /* 0x008fca00078e0208 */
[----:B------:R-:W-:Y:S01]  /*adc0*/  IADD3 R6, R4, UR49, RZ ;  /* 0x0000003104067c10 */ /* 0x000fe2000fffe0ff */
[----:B------:R-:W-:Y:S04]  /*add0*/  LDS.U16 R7, [R4+UR49+0x100] ;  /* 0x0001003104077984 */ /* 0x000fe80008000400 */
[----:B------:R-:W-:Y:S01]  /*ade0*/  IMAD.IADD R19, R11, 0x1, R6 ;  /* 0x000000010b137824 */ /* 0x000fe200078e0206 */
[----:B------:R-:W-:Y:S04]  /*adf0*/  LDS.U16 R10, [R4+UR49+0x208] ;  /* 0x00020831040a7984 */ /* 0x000fe80008000400 */
[----:B------:R-:W3:Y:S04]  /*ae00*/  LDS.U16 R6, [R4+UR49+0x200] ;  /* 0x0002003104067984 */ /* 0x000ee80008000400 */
[----:B------:R3:W4:Y:S04]  /*ae10*/  LDS.U16 R11, [R4+UR49+0x108] ;  /* 0x00010831040b7984 */ /* 0x0007280008000400 */
[----:B--2---:R-:W-:Y:S04]  /*ae20*/  LDS.U16 R15, [R19+0x200] ;  /* 0x00020000130f7984 */ /* 0x004fe80000000400 */
[----:B------:R-:W2:Y:S04]  /*ae30*/  LDS.U16 R18, [R19+0x100] ;  /* 0x0001000013127984 */ /* 0x000ea80000000400 */
[----:B------:R-:W-:Y:S04]  /*ae40*/  LDS.U16 R17, [R19+0x208] ;  /* 0x0002080013117984 */ /* 0x000fe80000000400 */
[----:B------:R-:W5:Y:S01]  /*ae50*/  LDS.U16 R20, [R19+0x108] ;  /* 0x0001080013147984 */ /* 0x000f620000000400 */
[----:B---3--:R-:W-:-:S02]  /*ae60*/  PRMT R4, R7, 0x5410, R6 ;  /* 0x0000541007047816 */ /* 0x008fc40000000006 */
[----:B----4-:R-:W-:Y:S02]  /*ae70*/  PRMT R6, R11, 0x5410, R10 ;  /* 0x000054100b067816 */ /* 0x010fe4000000000a */
[----:B--2---:R-:W-:Y:S02]  /*ae80*/  PRMT R7, R18, 0x5410, R15 ;  /* 0x0000541012077816 */ /* 0x004fe4000000000f */
[----:B-----5:R-:W-:-:S07]  /*ae90*/  PRMT R10, R20, 0x5410, R17 ;  /* 0x00005410140a7816 */ /* 0x020fce0000000011 */
.L_x_135:
[----:B------:R-:W-:Y:S05]  /*aea0*/  BSYNC B1 ;  /* 0x0000000000017941 */ /* 0x000fea0003800000 */
.L_x_134:
        /* <DEDUP_REMOVED lines=8> */
.L_x_136:
[----:B--2---:R-:W2:Y:S01]  /*af30*/  S2R R18, SR_CgaCtaId ;  /* 0x0000000000127919 */ /* 0x004ea20000008800 */
[C---:B------:R-:W-:Y:S01]  /*af40*/  LEA R11, R14.reuse, UR49, 0x3 ;  /* 0x000000310e0b7c11 */ /* 0x040fe2000f8e18ff */
[----:B-1----:R-:W-:-:S03]  /*af50*/  VIADD R14, R14, 0x1 ;  /* 0x000000010e0e7836 */ /* 0x002fc60000000000 */
[----:B------:R-:W-:Y:S02]  /*af60*/  IADD3 R11, R11, 0xa0, RZ ;  /* 0x000000a00b0b7810 */ /* 0x000fe40007ffe0ff */
[----:B------:R-:W-:-:S04]  /*af70*/  ISETP.NE.AND P1, PT, R14, 0x4, PT ;  /* 0x000000040e00780c */ /* 0x000fc80003f25270 */
[----:B------:R-:W-:Y:S02]  /*af80*/  SEL R14, R14, RZ, P1 ;  /* 0x000000ff0e0e7207 */ /* 0x000fe40000800000 */
[----:B--2---:R-:W-:Y:S02]  /*af90*/  PRMT R11, R18, 0x654, R11 ;  /* 0x00000654120b7816 */ /* 0x004fe4000000000b */
[----:B------:R-:W-:Y:S02]  /*afa0*/  SEL R18, RZ, 0x1, P1 ;  /* 0x00000001ff127807 */ /* 0x000fe40000800000 */
[----:B---3--:R2:W-:Y:S02]  /*afb0*/  SYNCS.ARRIVE.TRANS64.RED.A1T0 RZ, [R11+URZ], RZ ;  /* 0x000000ff0bff79a7 */ /* 0x0085e4000810043f */
[----:B------:R-:W-:-:S07]  /*afc0*/  LOP3.LUT R13, R13, R18, RZ, 0x3c, !PT ;  /* 0x000000120d0d7212 */ /* 0x000fce00078e3cff */
.L_x_130:
[----:B------:R-:W-:Y:S05]  /*afd0*/  BSYNC B0 ;  /* 0x0000000000007941 */ /* 0x000fea0003800000 */
.L_x_129:
[----:B--2---:R-:W2:Y:S04]  /*afe0*/  LDL.LU R11, [R1+0x74] ;  /* 0x00007400010b7983 */ /* 0x004ea80000300800 */
[----:B------:R-:W3:Y:S04]  /*aff0*/  LDL.LU R15, [R1+0x78] ;  /* 0x00007800010f7983 */ /* 0x000ee80000300800 */
[----:B------:R-:W4:Y:S04]  /*b000*/  LDL.LU R19, [R1+0x84] ;  /* 0x0000840001137983 */ /* 0x000f280000300800 */
[----:B------:R-:W5:Y:S04]  /*b010*/  LDL.LU R21, [R1+0x88] ;  /* 0x0000880001157983 */ /* 0x000f680000300800 */
        /* <DEDUP_REMOVED lines=11> */
[----:B------:R-:W5:Y:S01]  /*b0d0*/  LDL.LU R26, [R1+0xac] ;  /* 0x0000ac00011a7983 */ /* 0x000f620000300800 */
[----:B------:R-:W-:-:S02]  /*b0e0*/  F2FP.F16.E4M3.UNPACK_B R22, R10.H1 ;  /* 0x0000000aff16723e */ /* 0x000fc400030006ff */
[-C--:B------:R-:W-:Y:S02]  /*b0f0*/  F2FP.F16.E4M3.UNPACK_B R18, R4.reuse ;  /* 0x00000004ff12723e */ /* 0x080fe400020006ff */
[----:B------:R-:W-:Y:S02]  /*b100*/  F2FP.F16.E4M3.UNPACK_B R4, R4.H1 ;  /* 0x00000004ff04723e */ /* 0x000fe400030006ff */
[----:B------:R-:W-:Y:S01]  /*b110*/  F2FP.F16.E4M3.UNPACK_B R10, R10 ;  /* 0x0000000aff0a723e */ /* 0x000fe200020006ff */
[C-C-:B--2---:R-:W-:Y:S01]  /*b120*/  FFMA R11, R16.reuse, R11, R9.reuse ;  /* 0x0000000b100b7223 */ /* 0x144fe20000000009 */
[C-C-:B---3--:R-:W-:Y:S01]  /*b130*/  FFMA R15, R16.reuse, R15, R9.reuse ;  /* 0x0000000f100f7223 */ /* 0x148fe20000000009 */
[C-C-:B----4-:R-:W-:Y:S01]  /*b140*/  FFMA R19, R16.reuse, R19, R9.reuse ;  /* 0x0000001310137223 */ /* 0x150fe20000000009 */
[C-C-:B-----5:R-:W-:Y:S01]  /*b150*/  FFMA R21, R16.reuse, R21, R9.reuse ;  /* 0x0000001510157223 */ /* 0x160fe20000000009 */
[C-C-:B------:R-:W-:Y:S01]  /*b160*/  FFMA R27, R16.reuse, R27, R9.reuse ;  /* 0x0000001b101b7223 */ /* 0x140fe20000000009 */
[C-C-:B------:R-:W-:Y:S01]  /*b170*/  FFMA R29, R16.reuse, R29, R9.reuse ;  /* 0x0000001d101d7223 */ /* 0x140fe20000000009 */
[C-C-:B------:R-:W-:Y:S01]  /*b180*/  FFMA R35, R16.reuse, R32, R9.reuse ;  /* 0x0000002010237223 */ /* 0x140fe20000000009 */
[C---:B------:R-:W-:Y:S01]  /*b190*/  FFMA R37, R16.reuse, R31, R9 ;  /* 0x0000001f10257223 */ /* 0x040fe20000000009 */
[C-C-:B------:R-:W-:Y:S01]  /*b1a0*/  FFMA R9, R16.reuse, R30, R5.reuse ;  /* 0x0000001e10097223 */ /* 0x140fe20000000005 */
[C-C-:B------:R-:W-:Y:S01]  /*b1b0*/  FFMA R17, R16.reuse, R17, R5.reuse ;  /* 0x0000001110117223 */ /* 0x140fe20000000005 */
[C-C-:B------:R-:W-:Y:S01]  /*b1c0*/  FFMA R23, R16.reuse, R23, R5.reuse ;  /* 0x0000001710177223 */ /* 0x140fe20000000005 */
[C-C-:B------:R-:W-:Y:S01]  /*b1d0*/  FFMA R25, R16.reuse, R25, R5.reuse ;  /* 0x0000001910197223 */ /* 0x140fe20000000005 */
[C-C-:B------:R-:W-:Y:S01]  /*b1e0*/  FFMA R31, R16.reuse, R28, R5.reuse ;  /* 0x0000001c101f7223 */ /* 0x140fe20000000005 */
[----:B------:R-:W-:Y:S01]  /*b1f0*/  FFMA R33, R16, R24, R5 ;  /* 0x0000001810217223 */ /* 0x000fe20000000005 */
[----:B------:R-:W-:-:S02]  /*b200*/  HADD2.F32 R24, -RZ, R22.H1_H1 ;  /* 0x30000016ff187230 */ /* 0x000fc40000004100 */
[----:B------:R-:W-:Y:S02]  /*b210*/  HADD2.F32 R22, -RZ, R22.H0_H0 ;  /* 0x20000016ff167230 */ /* 0x000fe40000004100 */
[----:B------:R-:W-:Y:S01]  /*b220*/  FFMA R39, R16, R20, R5 ;  /* 0x0000001410277223 */ /* 0x000fe20000000005 */
[--C-:B------:R-:W-:Y:S02]  /*b230*/  HADD2.F32 R20, -RZ, R18.reuse.H0_H0 ;  /* 0x20000012ff147230 */ /* 0x100fe40000004100 */
[----:B------:R-:W-:Y:S02]  /*b240*/  HADD2.F32 R18, -RZ, R18.H1_H1 ;  /* 0x30000012ff127230 */ /* 0x000fe40000004100 */
[----:B------:R-:W-:Y:S01]  /*b250*/  FFMA R32, R24, R2, R39 ;  /* 0x0000000218207223 */ /* 0x000fe20000000027 */
[----:B------:R-:W-:Y:S01]  /*b260*/  FFMA R5, R16, R26, R5 ;  /* 0x0000001a10057223 */ /* 0x000fe20000000005 */
[----:B------:R-:W-:Y:S01]  /*b270*/  FFMA R24, R20, R2, R11 ;  /* 0x0000000214187223 */ /* 0x000fe2000000000b */
[--C-:B------:R-:W-:Y:S01]  /*b280*/  HADD2.F32 R20, -RZ, R4.reuse.H0_H0 ;  /* 0x20000004ff147230 */ /* 0x100fe20000004100 */
[-C--:B------:R-:W-:Y:S01]  /*b290*/  F2FP.F16.E4M3.UNPACK_B R11, R6.reuse ;  /* 0x00000006ff0b723e */ /* 0x080fe200020006ff */
[----:B------:R-:W-:Y:S01]  /*b2a0*/  HADD2.F32 R4, -RZ, R4.H1_H1 ;  /* 0x30000004ff047230 */ /* 0x000fe20000004100 */
[----:B------:R-:W-:Y:S01]  /*b2b0*/  F2FP.F16.E4M3.UNPACK_B R6, R6.H1 ;  /* 0x00000006ff06723e */ /* 0x000fe200030006ff */
[-C--:B------:R-:W-:Y:S01]  /*b2c0*/  FFMA R15, R18, R2.reuse, R15 ;  /* 0x00000002120f7223 */ /* 0x080fe2000000000f */
[----:B------:R-:W-:Y:S01]  /*b2d0*/  FFMA R26, R20, R2, R9 ;  /* 0x00000002141a7223 */ /* 0x000fe20000000009 */
[----:B------:R-:W-:-:S02]  /*b2e0*/  HADD2.F32 R18, -RZ, R11.H0_H0 ;  /* 0x2000000bff127230 */ /* 0x000fc40000004100 */
[-C--:B------:R-:W-:Y:S01]  /*b2f0*/  FFMA R17, R4, R2.reuse, R17 ;  /* 0x0000000204117223 */ /* 0x080fe20000000011 */
[--C-:B------:R-:W-:Y:S01]  /*b300*/  HADD2.F32 R4, -RZ, R6.reuse.H0_H0 ;  /* 0x20000006ff047230 */ /* 0x100fe20000004100 */
[-C--:B------:R-:W-:Y:S01]  /*b310*/  F2FP.F16.E4M3.UNPACK_B R9, R7.reuse ;  /* 0x00000007ff09723e */ /* 0x080fe200020006ff */
[----:B------:R-:W-:Y:S02]  /*b320*/  HADD2.F32 R6, -RZ, R6.H1_H1 ;  /* 0x30000006ff067230 */ /* 0x000fe40000004100 */
[-C--:B------:R-:W-:Y:S01]  /*b330*/  FFMA R19, R18, R2.reuse, R19 ;  /* 0x0000000212137223 */ /* 0x080fe20000000013 */
[----:B------:R-:W-:Y:S01]  /*b340*/  F2FP.F16.E4M3.UNPACK_B R7, R7.H1 ;  /* 0x00000007ff07723e */ /* 0x000fe200030006ff */
[-C--:B------:R-:W-:Y:S01]  /*b350*/  FFMA R23, R4, R2.reuse, R23 ;  /* 0x0000000204177223 */ /* 0x080fe20000000017 */
[--C-:B------:R-:W-:Y:S02]  /*b360*/  HADD2.F32 R18, -RZ, R9.reuse.H1_H1 ;  /* 0x30000009ff127230 */ /* 0x100fe40000004100 */
[----:B------:R-:W-:Y:S01]  /*b370*/  FFMA R28, R6, R2, R25 ;  /* 0x00000002061c7223 */ /* 0x000fe20000000019 */
[----:B------:R-:W-:-:S02]  /*b380*/  HADD2.F32 R4, -RZ, R9.H0_H0 ;  /* 0x20000009ff047230 */ /* 0x000fc40000004100 */
[-C--:B------:R-:W-:Y:S01]  /*b390*/  FFMA R5, R22, R2.reuse, R5 ;  /* 0x0000000216057223 */ /* 0x080fe20000000005 */
[----:B------:R-:W-:Y:S02]  /*b3a0*/  HADD2.F32 R20, -RZ, R11.H1_H1 ;  /* 0x3000000bff147230 */ /* 0x000fe40000004100 */
[-C--:B------:R-:W-:Y:S01]  /*b3b0*/  FFMA R30, R18, R2.reuse, R29 ;  /* 0x00000002121e7223 */ /* 0x080fe2000000001d */
[----:B------:R-:W-:Y:S02]  /*b3c0*/  HADD2.F32 R18, -RZ, R10.H0_H0 ;  /* 0x2000000aff127230 */ /* 0x000fe40000004100 */
[-C--:B------:R-:W-:Y:S01]  /*b3d0*/  FFMA R27, R4, R2.reuse, R27 ;  /* 0x00000002041b7223 */ /* 0x080fe2000000001b */
[--C-:B------:R-:W-:Y:S02]  /*b3e0*/  HADD2.F32 R4, -RZ, R7.reuse.H0_H0 ;  /* 0x20000007ff047230 */ /* 0x100fe40000004100 */
[----:B------:R-:W-:Y:S01]  /*b3f0*/  FFMA R20, R20, R2, R21 ;  /* 0x0000000214147223 */ /* 0x000fe20000000015 */
[----:B------:R-:W-:-:S02]  /*b400*/  HADD2.F32 R6, -RZ, R7.H1_H1 ;  /* 0x30000007ff067230 */ /* 0x000fc40000004100 */
[-C--:B------:R-:W-:Y:S01]  /*b410*/  FFMA R18, R18, R2.reuse, R35 ;  /* 0x0000000212127223 */ /* 0x080fe20000000023 */
[----:B------:R-:W-:Y:S02]  /*b420*/  HADD2.F32 R10, -RZ, R10.H1_H1 ;  /* 0x3000000aff0a7230 */ /* 0x000fe40000004100 */
[----:B------:R-:W-:Y:S01]  /*b430*/  FFMA R4, R4, R2, R31 ;  /* 0x0000000204047223 */ /* 0x000fe2000000001f */
[----:B------:R-:W-:Y:S01]  /*b440*/  F2FP.SATFINITE.E4M3.F32.PACK_AB_MERGE_C R15, R15, R24, RZ ;  /* 0x000000180f0f723e */ /* 0x000fe200048070ff */
[----:B------:R-:W-:Y:S01]  /*b450*/  FFMA R33, R6, R2, R33 ;  /* 0x0000000206217223 */ /* 0x000fe20000000021 */
[----:B------:R-:W-:Y:S01]  /*b460*/  F2FP.SATFINITE.E4M3.F32.PACK_AB_MERGE_C R17, R17, R26, RZ ;  /* 0x0000001a1111723e */ /* 0x000fe200048070ff */
[----:B------:R-:W-:Y:S01]  /*b470*/  FFMA R37, R10, R2, R37 ;  /* 0x000000020a257223 */ /* 0x000fe20000000025 */
[----:B------:R-:W-:Y:S02]  /*b480*/  F2FP.SATFINITE.E4M3.F32.PACK_AB_MERGE_C R19, R20, R19, RZ ;  /* 0x000000131413723e */ /* 0x000fe400048070ff */
[----:B------:R-:W-:-:S02]  /*b490*/  F2FP.SATFINITE.E4M3.F32.PACK_AB_MERGE_C R23, R28, R23, RZ ;  /* 0x000000171c17723e */ /* 0x000fc400048070ff */
[----:B------:R-:W-:Y:S02]  /*b4a0*/  F2FP.SATFINITE.E4M3.F32.PACK_AB_MERGE_C R27, R30, R27, RZ ;  /* 0x0000001b1e1b723e */ /* 0x000fe400048070ff */
[----:B------:R-:W-:Y:S02]  /*b4b0*/  F2FP.SATFINITE.E4M3.F32.PACK_AB_MERGE_C R33, R33, R4, RZ ;  /* 0x000000042121723e */ /* 0x000fe400048070ff */
[----:B------:R-:W-:Y:S02]  /*b4c0*/  F2FP.SATFINITE.E4M3.F32.PACK_AB_MERGE_C R37, R37, R18, RZ ;  /* 0x000000122525723e */ /* 0x000fe400048070ff */
[----:B------:R-:W-:Y:S01]  /*b4d0*/  F2FP.SATFINITE.E4M3.F32.PACK_AB_MERGE_C R5, R32, R5, RZ ;  /* 0x000000052005723e */ /* 0x000fe200048070ff */
[----:B------:R-:W-:Y:S06]  /*b4e0*/  @P0 BRA `(.L_x_137) ;  /* 0x0000000000040947 */ /* 0x000fec0003800000 */
[----:B------:R-:W-:-:S04]  /*b4f0*/  DEPBAR.LE SB0, 0x1 ;  /* 0x000080400000791a */ /* 0x000fc80000000000 */
.L_x_137:
[----:B------:R-:W2:Y:S01]  /*b500*/  LDL.LU R18, [R1+0xc8] ;  /* 0x0000c80001127983 */ /* 0x000ea20000300800 */
        /* <DEDUP_REMOVED lines=17> */
[----:B----4-:R-:W-:Y:S01]  /*b620*/  BAR.SYNC.DEFER_BLOCKING 0x1, 0x100 ;  /* 0x0044000000007b1d */ /* 0x010fe20000010000 */
[----:B--2---:R-:W-:-:S05]  /*b630*/  IADD3 R18, P1, R18, UR50, RZ ;  /* 0x0000003212127c10 */ /* 0x004fca000ff3e0ff */
[----:B------:R3:W-:Y:S01]  /*b640*/  STL [R1+0xc8], R18 ;  /* 0x0000c81201007387 */ /* 0x0007e20000100800 */
[----:B------:R-:W-:Y:S07]  /*b650*/  @P0 BRA `(.L_x_139) ;  /* 0x0000000000200947 */ /* 0x000fee0003800000 */
        /* <DEDUP_REMOVED lines=8> */
.L_x_139:
[----:B------:R-:W-:Y:S05]  /*b6e0*/  BSYNC B0 ;  /* 0x0000000000007941 */ /* 0x000fea0003800000 */
.L_x_138:
[----:B---3--:R-:W2:Y:S01]  /*b6f0*/  LDL.LU R19, [R1+0xcc] ;  /* 0x0000cc0001137983 */ /* 0x008ea20000300800 */
[----:B------:R-:W-:Y:S01]  /*b700*/  MOV R4, 0xffffffff ;  /* 0xffffffff00047802 */ /* 0x000fe20000000f00 */
[----:B------:R-:W-:Y:S01]  /*b710*/  ULDC.64 UR4, c[0x0][0x8f8] ;  /* 0x00023e0000047ab9 */ /* 0x000fe20000000a00 */
[----:B------:R-:W-:Y:S01]  /*b720*/  UMOV UR57, 0xffffffff ;  /* 0xffffffff00397882 */ /* 0x000fe20000000000 */
[----:B------:R-:W-:Y:S01]  /*b730*/  ISETP.GE.U32.AND P0, PT, R18, UR4, PT ;  /* 0x0000000412007c0c */ /* 0x000fe2000bf06070 */
[----:B------:R-:W-:Y:S01]  /*b740*/  UMOV UR43, 0xffffffff ;  /* 0xffffffff002b7882 */ /* 0x000fe20000000000 */
[----:B------:R-:W-:Y:S02]  /*b750*/  PRMT R2, RZ, 0x7610, R2 ;  /* 0x00007610ff027816 */ /* 0x000fe40000000002 */
[----:B--2---:R-:W-:-:S04]  /*b760*/  IADD3.X R19, R19, UR39, RZ, P1, !PT ;  /* 0x0000002713137c10 */ /* 0x004fc80008ffe4ff */
[----:B------:R-:W-:Y:S01]  /*b770*/  ISETP.GE.U32.AND.EX P0, PT, R19, UR5, PT, P0 ;  /* 0x0000000513007c0c */ /* 0x000fe2000bf06100 */
[----:B------:R2:W-:Y:S04]  /*b780*/  STL [R1+0xcc], R19 ;  /* 0x0000cc1301007387 */ /* 0x0005e80000100800 */
[----:B------:R2:W-:Y:S08]  /*b790*/  STL [R1+0xe0], R4 ;  /* 0x0000e00401007387 */ /* 0x0005f00000100800 */
[----:B------:R-:W-:Y:S05]  /*b7a0*/  @P0 BRA `(.L_x_140) ;  /* 0x00000004007c0947 */ /* 0x000fea0003800000 */
[----:B------:R-:W3:Y:S01]  /*b7b0*/  LDC.64 R10, c[0x0][0x8d0] ;  /* 0x00023400ff0a7b82 */ /* 0x000ee20000000a00 */
[----:B------:R-:W4:Y:S01]  /*b7c0*/  S2R R17, SR_CTAID.X ;  /* 0x0000000000117919 */ /* 0x000f220000002500 */
[----:B------:R-:W-:Y:S01]  /*b7d0*/  IMAD.MOV.U32 R8, RZ, RZ, R18 ;  /* 0x000000ffff087224 */ /* 0x000fe200078e0012 */
[----:B------:R-:W-:-:S05]  /*b7e0*/  MOV R9, R19 ;  /* 0x0000001300097202 */ /* 0x000fca0000000f00 */
[----:B------:R-:W1:Y:S08]  /*b7f0*/  LDC R12, c[0x0][0x8d8] ;  /* 0x00023600ff0c7b82 */ /* 0x000e700000000800 */
[----:B------:R-:W1:Y:S01]  /*b800*/  LDC.64 R20, c[0x0][0x8c8] ;  /* 0x00023200ff147b82 */ /* 0x000e620000000a00 */
[----:B---3--:R-:W-:-:S04]  /*b810*/  ISETP.NE.U32.AND P0, PT, R10, RZ, PT ;  /* 0x000000ff0a00720c */ /* 0x008fc80003f05070 */
[----:B------:R-:W-:-:S13]  /*b820*/  ISETP.NE.AND.EX P0, PT, R11, RZ, PT, P0 ;  /* 0x000000ff0b00720c */ /* 0x000fda0003f05300 */
[----:B-1--4-:R-:W-:Y:S05]  /*b830*/  @!P0 BRA `(.L_x_141) ;  /* 0x0000000000288947 */ /* 0x012fea0003800000 */
[----:B------:R-:W1:Y:S02]  /*b840*/  LDC R2, c[0x0][0x8dc] ;  /* 0x00023700ff027b82 */ /* 0x000e640000000800 */
[----:B-1----:R-:W-:-:S05]  /*b850*/  IADD3 R9, P0, R18, R2, RZ ;  /* 0x0000000212097210 */ /* 0x002fca0007f1e0ff */
[----:B------:R-:W-:-:S04]  /*b860*/  IMAD.X R15, RZ, RZ, R19, P0 ;  /* 0x000000ffff0f7224 */ /* 0x000fc800000e0613 */
[----:B--2---:R-:W-:-:S04]  /*b870*/  IMAD.WIDE.U32 R4, R15, R10, RZ ;  /* 0x0000000a0f047225 */ /* 0x004fc800078e00ff */
[----:B------:R-:W-:-:S04]  /*b880*/  IMAD.WIDE.U32 R6, P0, R9, R11, R4 ;  /* 0x0000000b09067225 */ /* 0x000fc80007800004 */
[----:B------:R-:W-:Y:S01]  /*b890*/  IMAD.WIDE.U32 R4, R9, R10, RZ ;  /* 0x0000000a09047225 */ /* 0x000fe200078e00ff */
[----:B------:R-:W-:-:S03]  /*b8a0*/  IADD3.X R9, RZ, RZ, RZ, P0, !PT ;  /* 0x000000ffff097210 */ /* 0x000fc600007fe4ff */
[----:B------:R-:W-:Y:S01]  /*b8b0*/  IMAD.MOV.U32 R8, RZ, RZ, R7 ;  /* 0x000000ffff087224 */ /* 0x000fe200078e0007 */
[----:B------:R-:W-:-:S05]  /*b8c0*/  IADD3 RZ, P0, R5, R6, RZ ;  /* 0x0000000605ff7210 */ /* 0x000fca0007f1e0ff */
[----:B------:R-:W-:-:S08]  /*b8d0*/  IMAD.WIDE.U32.X R8, R15, R11, R8, P0 ;  /* 0x0000000b0f087225 */ /* 0x000fd000000e0408 */
.L_x_141:
[----:B------:R-:W1:Y:S01]  /*b8e0*/  S2R R11, SR_CTAID.Y ;  /* 0x00000000000b7919 */ /* 0x000e620000002600 */
[-CC-:B------:R-:W-:Y:S01]  /*b8f0*/  SHF.R.U64 R27, R8, R12.reuse, R9.reuse ;  /* 0x0000000c081b7219 */ /* 0x180fe20000001209 */
[----:B------:R-:W3:Y:S01]  /*b900*/  LDC R6, c[0x0][0x8c0] ;  /* 0x00023000ff067b82 */ /* 0x000ee20000000800 */
[----:B------:R-:W-:Y:S01]  /*b910*/  SHF.R.U32.HI R2, RZ, R12, R9 ;  /* 0x0000000cff027219 */ /* 0x000fe20000011609 */
[----:B--2---:R-:W-:Y:S01]  /*b920*/  IMAD.MOV.U32 R4, RZ, RZ, R18 ;  /* 0x000000ffff047224 */ /* 0x004fe200078e0012 */
[----:B------:R-:W-:Y:S01]  /*b930*/  IADD3 R7, P0, RZ, -R27, RZ ;  /* 0x8000001bff077210 */ /* 0x000fe20007f1e0ff */
[----:B------:R-:W-:Y:S01]  /*b940*/  ULDC UR4, c[0x0][0x150] ;  /* 0x0000540000047ab9 */ /* 0x000fe20000000800 */
[----:B------:R-:W-:Y:S02]  /*b950*/  MOV R5, R19 ;  /* 0x0000001300057202 */ /* 0x000fe40000000f00 */
[----:B------:R-:W-:Y:S01]  /*b960*/  IADD3.X R9, RZ, ~R2, RZ, P0, !PT ;  /* 0x80000002ff097210 */ /* 0x000fe200007fe4ff */
[----:B------:R-:W2:Y:S01]  /*b970*/  LDC.64 R18, c[0x0][0x8e8] ;  /* 0x00023a00ff127b82 */ /* 0x000ea20000000a00 */
[----:B------:R-:W-:Y:S01]  /*b980*/  I2FP.F32.U32 R8, R17 ;  /* 0x0000001100087245 */ /* 0x000fe20000201000 */
[----:B------:R-:W-:-:S04]  /*b990*/  IMAD.WIDE.U32 R4, R7, R20, R4 ;  /* 0x0000001407047225 */ /* 0x000fc800078e0004 */
[----:B------:R-:W-:Y:S02]  /*b9a0*/  IMAD R2, R9, R20, RZ ;  /* 0x0000001409027224 */ /* 0x000fe400078e02ff */
[----:B------:R-:W-:Y:S01]  /*b9b0*/  FMUL R8, R8, UR4 ;  /* 0x0000000408087c20 */ /* 0x000fe20008400000 */
[----:B------:R-:W4:Y:S01]  /*b9c0*/  LDC R12, c[0x0][0x8b0] ;  /* 0x00022c00ff0c7b82 */ /* 0x000f220000000800 */
[----:B------:R-:W-:Y:S01]  /*b9d0*/  ULDC UR4, c[0x0][0x154] ;  /* 0x0000550000047ab9 */ /* 0x000fe20000000800 */
[----:B------:R-:W-:-:S03]  /*b9e0*/  IMAD R7, R7, R21, R2 ;  /* 0x0000001507077224 */ /* 0x000fc600078e0202 */
[----:B------:R-:W5:Y:S01]  /*b9f0*/  F2I.U32.TRUNC.NTZ R8, R8 ;  /* 0x0000000800087305 */ /* 0x000f62000020f000 */
[----:B------:R-:W-:Y:S02]  /*ba00*/  IMAD.IADD R5, R5, 0x1, R7 ;  /* 0x0000000105057824 */ /* 0x000fe400078e0207 */
[----:B------:R-:W4:Y:S01]  /*ba10*/  LDC R22, c[0x0][0x900] ;  /* 0x00024000ff167b82 */ /* 0x000f220000000800 */
[----:B------:R-:W-:Y:S02]  /*ba20*/  IMAD.MOV.U32 R7, RZ, RZ, -0x1 ;  /* 0xffffffffff077424 */ /* 0x000fe400078e00ff */
[-CC-:B---3--:R-:W-:Y:S02]  /*ba30*/  SHF.R.U64 R10, R4, R6.reuse, R5.reuse ;  /* 0x00000006040a7219 */ /* 0x188fe40000001205 */
[----:B------:R-:W-:Y:S02]  /*ba40*/  SHF.R.U32.HI R5, RZ, R6, R5 ;  /* 0x00000006ff057219 */ /* 0x000fe40000011605 */
[----:B-1----:R-:W-:Y:S01]  /*ba50*/  I2FP.F32.U32 R4, R11 ;  /* 0x0000000b00047245 */ /* 0x002fe20000201000 */
[----:B------:R-:W1:Y:S01]  /*ba60*/  LDC R2, c[0x0][0x144] ;  /* 0x00005100ff027b82 */ /* 0x000e620000000800 */
[----:B--2---:R-:W-:-:S03]  /*ba70*/  ISETP.NE.U32.AND P0, PT, R18, RZ, PT ;  /* 0x000000ff1200720c */ /* 0x004fc60003f05070 */
[----:B------:R-:W-:Y:S01]  /*ba80*/  FMUL R6, R4, UR4 ;  /* 0x0000000404067c20 */ /* 0x000fe20008400000 */
[----:B------:R-:W-:Y:S02]  /*ba90*/  ISETP.NE.AND.EX P0, PT, R19, RZ, PT, P0 ;  /* 0x000000ff1300720c */ /* 0x000fe40003f05300 */
[----:B-----5:R-:W-:Y:S01]  /*baa0*/  IADD3 R4, -R8, RZ, RZ ;  /* 0x000000ff08047210 */ /* 0x020fe20007ffe1ff */
[----:B------:R-:W2:Y:S01]  /*bab0*/  LDC R20, c[0x0][0x148] ;  /* 0x00005200ff147b82 */ /* 0x000ea20000000800 */
[----:B------:R3:W1:Y:S01]  /*bac0*/  F2I.U32.TRUNC.NTZ R15, R6 ;  /* 0x00000006000f7305 */ /* 0x000662000020f000 */
[-CC-:B----4-:R-:W-:Y:S02]  /*bad0*/  SHF.R.U64 R8, R10, R12.reuse, R5.reuse ;  /* 0x0000000c0a087219 */ /* 0x190fe40000001205 */
[----:B------:R-:W-:-:S04]  /*bae0*/  SHF.R.U32.HI R5, RZ, R12, R5 ;  /* 0x0000000cff057219 */ /* 0x000fc80000011605 */
[----:B------:R-:W4:Y:S01]  /*baf0*/  LDC R21, c[0x0][0x8a8] ;  /* 0x00022a00ff157b82 */ /* 0x000f220000000800 */
[-CC-:B------:R-:W-:Y:S02]  /*bb00*/  SHF.R.U64 R12, R8, R22.reuse, R5.reuse ;  /* 0x00000016080c7219 */ /* 0x180fe40000001205 */
[-C--:B------:R-:W-:Y:S02]  /*bb10*/  SHF.R.U32.HI R5, RZ, R22.reuse, R5 ;  /* 0x00000016ff057219 */ /* 0x080fe40000011605 */
[-C--:B------:R-:W-:Y:S02]  /*bb20*/  SHF.L.U32 R7, R7, R22.reuse, RZ ;  /* 0x0000001607077219 */ /* 0x080fe400000006ff */
[----:B------:R-:W-:Y:S01]  /*bb30*/  SHF.L.U32 R22, R3, R22, RZ ;  /* 0x0000001603167219 */ /* 0x000fe200000006ff */
[----:B------:R-:W2:Y:S01]  /*bb40*/  LDC R24, c[0x0][0x8f0] ;  /* 0x00023c00ff187b82 */ /* 0x000ea20000000800 */
[----:B-1----:R-:W-:Y:S01]  /*bb50*/  IMAD R17, R2, R4, R17 ;  /* 0x0000000402117224 */ /* 0x002fe200078e0211 */
[----:B------:R-:W-:Y:S01]  /*bb60*/  LOP3.LUT R23, RZ, R7, RZ, 0x33, !PT ;  /* 0x00000007ff177212 */ /* 0x000fe200078e33ff */
[----:B------:R-:W-:Y:S01]  /*bb70*/  IMAD.MOV.U32 R3, RZ, RZ, R5 ;  /* 0x000000ffff037224 */ /* 0x000fe200078e0005 */
[----:B------:R-:W-:-:S04]  /*bb80*/  MOV R2, R12 ;  /* 0x0000000c00027202 */ /* 0x000fc80000000f00 */
[----:B------:R-:W1:Y:S08]  /*bb90*/  LDC R25, c[0x0][0x8e0] ;  /* 0x00023800ff197b82 */ /* 0x000e700000000800 */
[----:B------:R-:W1:Y:S01]  /*bba0*/  LDC R26, c[0x0][0x8b8] ;  /* 0x00022e00ff1a7b82 */ /* 0x000e620000000800 */
[----:B---3--:R-:W-:Y:S05]  /*bbb0*/  @!P0 BRA `(.L_x_142) ;  /* 0x0000000000288947 */ /* 0x008fea0003800000 */
[----:B------:R-:W3:Y:S02]  /*bbc0*/  LDC R7, c[0x0][0x8f4] ;  /* 0x00023d00ff077b82 */ /* 0x000ee40000000800 */
[----:B---3--:R-:W-:-:S04]  /*bbd0*/  IADD3 R7, P0, R12, R7, RZ ;  /* 0x000000070c077210 */ /* 0x008fc80007f1e0ff */
        /* <DEDUP_REMOVED lines=8> */
.L_x_142:
[----:B------:R-:W3:Y:S01]  /*bc60*/  LDC R4, c[0x0][0x904] ;  /* 0x00024100ff047b82 */ /* 0x000ee20000000800 */
[----:B--2---:R-:W-:Y:S01]  /*bc70*/  SHF.R.U64 R2, R2, R24, R3 ;  /* 0x0000001802027219 */ /* 0x004fe20000001203 */
[----:B------:R-:W-:Y:S01]  /*bc80*/  IMAD.MOV R15, RZ, RZ, -R15 ;  /* 0x000000ffff0f7224 */ /* 0x000fe200078e0a0f */
[----:B------:R-:W-:Y:S02]  /*bc90*/  LOP3.LUT R5, R8, R23, RZ, 0xc0, !PT ;  /* 0x0000001708057212 */ /* 0x000fe400078ec0ff */
[----:B----4-:R-:W-:Y:S01]  /*bca0*/  IADD3 R7, R21, -0x1, RZ ;  /* 0xffffffff15077810 */ /* 0x010fe20007ffe0ff */
[----:B------:R-:W-:Y:S01]  /*bcb0*/  IMAD.MOV R3, RZ, RZ, -R2 ;  /* 0x000000ffff037224 */ /* 0x000fe200078e0a02 */
[----:B------:R-:W-:Y:S01]  /*bcc0*/  R2UR UR43, R27 ;  /* 0x000000001b2b72ca */ /* 0x000fe200000e0000 */
[----:B------:R-:W-:Y:S01]  /*bcd0*/  IMAD R2, R22, R2, R5 ;  /* 0x0000000216027224 */ /* 0x000fe200078e0205 */
[----:B------:R-:W-:Y:S01]  /*bce0*/  LOP3.LUT R10, R10, R7, RZ, 0xc0, !PT ;  /* 0x000000070a0a7212 */ /* 0x000fe200078ec0ff */
[----:B-1----:R-:W-:-:S04]  /*bcf0*/  IMAD R3, R3, R25, R12 ;  /* 0x0000001903037224 */ /* 0x002fc800078e020c */
[----:B------:R-:W-:Y:S01]  /*bd00*/  IMAD R3, R3, R21, R10 ;  /* 0x0000001503037224 */ /* 0x000fe200078e020a */
[----:B---3--:R-:W-:-:S13]  /*bd10*/  ISETP.NE.AND P0, PT, R4, 0x1, PT ;  /* 0x000000010400780c */ /* 0x008fda0003f05270 */
[----:B------:R-:W-:-:S04]  /*bd20*/  @P0 IMAD R17, R20, R15, R11 ;  /* 0x0000000f14110224 */ /* 0x000fc800078e020b */
[----:B------:R-:W-:-:S05]  /*bd30*/  IMAD R2, R2, R26, R17 ;  /* 0x0000001a02027224 */ /* 0x000fca00078e0211 */
[----:B------:R-:W-:Y:S02]  /*bd40*/  SEL R4, R3, R2, !P0 ;  /* 0x0000000203047207 */ /* 0x000fe40004000000 */
[----:B------:R-:W-:Y:S02]  /*bd50*/  SEL R3, R2, R3, !P0 ;  /* 0x0000000302037207 */ /* 0x000fe40004000000 */
[----:B------:R-:W-:Y:S02]  /*bd60*/  R2UR UR57, R4 ;  /* 0x00000000043972ca */ /* 0x000fe400000e0000 */
[----:B------:R-:W-:Y:S01]  /*bd70*/  MOV R4, 0x1 ;  /* 0x0000000100047802 */ /* 0x000fe20000000f00 */
[----:B------:R3:W-:Y:S03]  /*bd80*/  STL [R1+0xe0], R3 ;  /* 0x0000e00301007387 */ /* 0x0007e60000100800 */
[----:B------:R-:W-:-:S09]  /*bd90*/  PRMT R2, R4, 0x7610, R2 ;  /* 0x0000761004027816 */ /* 0x000fd20000000002 */
.L_x_140:
[----:B------:R-:W-:Y:S01]  /*bda0*/  UIADD3 UR44, UR56, UR44, URZ ;  /* 0x0000002c382c7290 */ /* 0x000fe2000fffe03f */
[----:B------:R4:W-:Y:S01]  /*bdb0*/  STL [R1+0xb8], R13 ;  /* 0x0000b80d01007387 */ /* 0x0009e20000100800 */
[----:B------:R-:W-:Y:S01]  /*bdc0*/  LOP3.LUT P0, RZ, R2, 0xff, RZ, 0xc0, !PT ;  /* 0x000000ff02ff7812 */ /* 0x000fe2000780c0ff */
[----:B------:R-:W-:Y:S01]  /*bdd0*/  IMAD.MOV.U32 R2, RZ, RZ, R0 ;  /* 0x000000ffff027224 */ /* 0x000fe200078e0000 */
[----:B------:R-:W-:Y:S01]  /*bde0*/  USHF.R.U32.HI UR4, URZ, 0x3, UR44 ;  /* 0x000000033f047899 */ /* 0x000fe2000801162c */
[----:B------:R4:W-:Y:S01]  /*bdf0*/  STL [R1+0xb4], R14 ;  /* 0x0000b40e01007387 */ /* 0x0009e20000100800 */
[----:B------:R-:W-:Y:S02]  /*be00*/  UISETP.GT.U32.AND UP0, UPT, UR44, 0x7, UPT ;  /* 0x000000072c00788c */ /* 0x000fe4000bf04070 */
[----:B------:R-:W-:Y:S02]  /*be10*/  ULOP3.LUT UR4, UR4, 0x1, URZ, 0xc0, !UPT ;  /* 0x0000000104047892 */ /* 0x000fe4000f8ec03f */
[----:B------:R-:W-:-:S02]  /*be20*/  UISETP.LT.U32.AND UP0, UPT, UR56, 0x8, UP0 ;  /* 0x000000083800788c */ /* 0x000fc40008701070 */
[----:B------:R-:W-:Y:S02]  /*be30*/  UISETP.NE.U32.AND UP1, UPT, UR4, 0x1, UPT ;  /* 0x000000010400788c */ /* 0x000fe4000bf25070 */
[----:B------:R-:W-:Y:S02]  /*be40*/  USEL UR5, URZ, 0x1, !UP0 ;  /* 0x000000013f057887 */ /* 0x000fe4000c000000 */
[----:B------:R-:W-:Y:S02]  /*be50*/  UISETP.GT.U32.AND UP1, UPT, UR56, 0x7, !UP1 ;  /* 0x000000073800788c */ /* 0x000fe4000cf24070 */
[----:B------:R-:W-:Y:S02]  /*be60*/  ULOP3.LUT UR44, UR44, 0x7, URZ, 0xc0, !UPT ;  /* 0x000000072c2c7892 */ /* 0x000fe4000f8ec03f */
[----:B------:R-:W-:-:S04]  /*be70*/  USEL UR4, URZ, 0x1, !UP1 ;  /* 0x000000013f047887 */ /* 0x000fc8000c800000 */
[----:B------:R-:W-:Y:S01]  /*be80*/  ULOP3.LUT UR36, UR4, UR36, UR5, 0x96, !UPT ;  /* 0x0000002404247292 */ /* 0x000fe2000f8e9605 */
[----:B----4-:R-:W-:Y:S11]  /*be90*/  @P0 BRA `(.L_x_143) ;  /* 0xffffff5800940947 */ /* 0x010ff6000383ffff */
[----:B------:R-:W-:-:S04]  /*bea0*/  DEPBAR.LE SB0, 0x0 ;  /* 0x000080000000791a */ /* 0x000fc80000000000 */
[----:B------:R-:W-:Y:S05]  /*beb0*/  EXIT ;  /* 0x000000000000794d */ /* 0x000fea0003800000 */
.L_x_12:
[----:B------:R-:W3:Y:S01]  /*bec0*/  LDL R23, [R1+0xc8] ;  /* 0x0000c80001177983 */ /* 0x000ee20000100800 */
[----:B------:R-:W-:-:S03]  /*bed0*/  ULDC.64 UR4, c[0x0][0x8f8] ;  /* 0x00023e0000047ab9 */ /* 0x000fc60000000a00 */
[----:B------:R-:W4:Y:S01]  /*bee0*/  LDL R26, [R1+0xcc] ;  /* 0x0000cc00011a7983 */ /* 0x000f220000100800 */
[----:B------:R-:W-:Y:S01]  /*bef0*/  PRMT R9, RZ, 0x7610, R9 ;  /* 0x00007610ff097816 */ /* 0x000fe20000000009 */
[----:B------:R-:W-:Y:S01]  /*bf00*/  IMAD.MOV.U32 R7, RZ, RZ, -0x1 ;  /* 0xffffffffff077424 */ /* 0x000fe200078e00ff */
[----:B-1----:R-:W-:Y:S02]  /*bf10*/  MOV R12, 0xffffffff ;  /* 0xffffffff000c7802 */ /* 0x002fe40000000f00 */
[----:B------:R-:W-:Y:S02]  /*bf20*/  MOV R6, 0xffffffff ;  /* 0xffffffff00067802 */ /* 0x000fe40000000f00 */
[----:B---3--:R-:W-:-:S04]  /*bf30*/  ISETP.GE.U32.AND P0, PT, R23, UR4, PT ;  /* 0x0000000417007c0c */ /* 0x008fc8000bf06070 */
[----:B----4-:R-:W-:-:S13]  /*bf40*/  ISETP.GE.U32.AND.EX P0, PT, R26, UR5, PT, P0 ;  /* 0x000000051a007c0c */ /* 0x010fda000bf06100 */
[----:B------:R-:W-:Y:S05]  /*bf50*/  @P0 BRA `(.L_x_144) ;  /* 0x0000000400340947 */ /* 0x000fea0003800000 */
[----:B------:R-:W1:Y:S01]  /*bf60*/  LDC.64 R18, c[0x0][0x8d0] ;  /* 0x00023400ff127b82 */ /* 0x000e620000000a00 */
[----:B------:R-:W-:Y:S01]  /*bf70*/  IMAD.MOV.U32 R12, RZ, RZ, R23 ;  /* 0x000000ffff0c7224 */ /* 0x000fe200078e0017 */
[----:B------:R-:W-:-:S06]  /*bf80*/  MOV R13, R26 ;  /* 0x0000001a000d7202 */ /* 0x000fcc0000000f00 */
[----:B------:R-:W3:Y:S08]  /*bf90*/  LDC R14, c[0x0][0x8d8] ;  /* 0x00023600ff0e7b82 */ /* 0x000ef00000000800 */
[----:B------:R-:W4:Y:S01]  /*bfa0*/  LDC.64 R20, c[0x0][0x8c8] ;  /* 0x00023200ff147b82 */ /* 0x000f220000000a00 */
[----:B-1----:R-:W-:-:S04]  /*bfb0*/  ISETP.NE.U32.AND P0, PT, R18, RZ, PT ;  /* 0x000000ff1200720c */ /* 0x002fc80003f05070 */
[----:B------:R-:W-:-:S13]  /*bfc0*/  ISETP.NE.AND.EX P0, PT, R19, RZ, PT, P0 ;  /* 0x000000ff1300720c */ /* 0x000fda0003f05300 */
[----:B---34-:R-:W-:Y:S05]  /*bfd0*/  @!P0 BRA `(.L_x_145) ;  /* 0x0000000000288947 */ /* 0x018fea0003800000 */
[----:B------:R-:W1:Y:S02]  /*bfe0*/  LDC R6, c[0x0][0x8dc] ;  /* 0x00023700ff067b82 */ /* 0x000e640000000800 */
[----:B-1----:R-:W-:-:S05]  /*bff0*/  IADD3 R9, P0, R23, R6, RZ ;  /* 0x0000000617097210 */ /* 0x002fca0007f1e0ff */
        /* <DEDUP_REMOVED lines=8> */
.L_x_145:
[-CC-:B------:R-:W-:Y:S01]  /*c080*/  SHF.R.U64 R18, R12, R14.reuse, R13.reuse ;  /* 0x0000000e0c127219 */ /* 0x180fe2000000120d */
[----:B------:R-:W1:Y:S01]  /*c090*/  LDC.64 R24, c[0x0][0x8e8] ;  /* 0x00023a00ff187b82 */ /* 0x000e620000000a00 */
[----:B------:R-:W-:Y:S01]  /*c0a0*/  SHF.R.U32.HI R6, RZ, R14, R13 ;  /* 0x0000000eff067219 */ /* 0x000fe2000001160d */
[----:B------:R-:W-:Y:S01]  /*c0b0*/  ULDC UR4, c[0x0][0x900] ;  /* 0x0002400000047ab9 */ /* 0x000fe20000000800 */
[----:B------:R-:W-:-:S04]  /*c0c0*/  IADD3 R9, P0, RZ, -R18, RZ ;  /* 0x80000012ff097210 */ /* 0x000fc80007f1e0ff */
[----:B------:R-:W-:Y:S01]  /*c0d0*/  IADD3.X R7, RZ, ~R6, RZ, P0, !PT ;  /* 0x80000006ff077210 */ /* 0x000fe200007fe4ff */
[----:B------:R-:W3:Y:S01]  /*c0e0*/  LDC R12, c[0x0][0x8c0] ;  /* 0x00023000ff0c7b82 */ /* 0x000ee20000000800 */
[----:B------:R-:W-:-:S03]  /*c0f0*/  IMAD.MOV.U32 R6, RZ, RZ, R23 ;  /* 0x000000ffff067224 */ /* 0x000fc600078e0017 */
[----:B------:R-:W-:Y:S01]  /*c100*/  IMAD R10, R7, R20, RZ ;  /* 0x00000014070a7224 */ /* 0x000fe200078e02ff */
[----:B------:R-:W-:-:S03]  /*c110*/  MOV R7, R26 ;  /* 0x0000001a00077202 */ /* 0x000fc60000000f00 */
[----:B------:R-:W4:Y:S01]  /*c120*/  LDC R22, c[0x0][0x8b0] ;  /* 0x00022c00ff167b82 */ /* 0x000f220000000800 */
[----:B------:R-:W-:-:S04]  /*c130*/  IMAD.WIDE.U32 R6, R9, R20, R6 ;  /* 0x0000001409067225 */ /* 0x000fc800078e0006 */
[----:B------:R-:W-:-:S03]  /*c140*/  IMAD R9, R9, R21, R10 ;  /* 0x0000001509097224 */ /* 0x000fc600078e020a */
[----:B------:R-:W2:Y:S01]  /*c150*/  LDC R21, c[0x0][0x8a8] ;  /* 0x00022a00ff157b82 */ /* 0x000ea20000000800 */
[----:B-1----:R-:W-:Y:S01]  /*c160*/  ISETP.NE.U32.AND P0, PT, R24, RZ, PT ;  /* 0x000000ff1800720c */ /* 0x002fe20003f05070 */
[----:B------:R-:W-:-:S03]  /*c170*/  IMAD.IADD R7, R7, 0x1, R9 ;  /* 0x0000000107077824 */ /* 0x000fc600078e0209 */
[----:B------:R-:W-:-:S03]  /*c180*/  ISETP.NE.AND.EX P0, PT, R25, RZ, PT, P0 ;  /* 0x000000ff1900720c */ /* 0x000fc60003f05300 */
[----:B------:R-:W1:Y:S01]  /*c190*/  LDC R23, c[0x0][0x8f0] ;  /* 0x00023c00ff177b82 */ /* 0x000e620000000800 */
[-CC-:B---3--:R-:W-:Y:S02]  /*c1a0*/  SHF.R.U64 R14, R6, R12.reuse, R7.reuse ;  /* 0x0000000c060e7219 */ /* 0x188fe40000001207 */
[----:B------:R-:W-:-:S05]  /*c1b0*/  SHF.R.U32.HI R7, RZ, R12, R7 ;  /* 0x0000000cff077219 */ /* 0x000fca0000011607 */
[----:B------:R-:W3:Y:S01]  /*c1c0*/  LDC R26, c[0x0][0x8e0] ;  /* 0x00023800ff1a7b82 */ /* 0x000ee20000000800 */
[-CC-:B----4-:R-:W-:Y:S02]  /*c1d0*/  SHF.R.U64 R19, R14, R22.reuse, R7.reuse ;  /* 0x000000160e137219 */ /* 0x190fe40000001207 */
[----:B------:R-:W-:Y:S02]  /*c1e0*/  SHF.R.U32.HI R6, RZ, R22, R7 ;  /* 0x00000016ff067219 */ /* 0x000fe40000011607 */
[----:B------:R-:W-:Y:S02]  /*c1f0*/  MOV R7, 0xffffffff ;  /* 0xffffffff00077802 */ /* 0x000fe40000000f00 */
[--C-:B------:R-:W-:Y:S01]  /*c200*/  SHF.R.U64 R20, R19, UR4, R6.reuse ;  /* 0x0000000413147c19 */ /* 0x100fe20008001206 */
[----:B------:R-:W4:Y:S01]  /*c210*/  LDC R27, c[0x0][0x8b8] ;  /* 0x00022e00ff1b7b82 */ /* 0x000f220000000800 */
[----:B------:R-:W-:Y:S02]  /*c220*/  SHF.L.U32 R9, R7, UR4, RZ ;  /* 0x0000000407097c19 */ /* 0x000fe400080006ff */
[----:B------:R-:W-:Y:S01]  /*c230*/  SHF.R.U32.HI R7, RZ, UR4, R6 ;  /* 0x00000004ff077c19 */ /* 0x000fe20008011606 */
[----:B------:R-:W-:Y:S01]  /*c240*/  IMAD.MOV.U32 R6, RZ, RZ, R20 ;  /* 0x000000ffff067224 */ /* 0x000fe200078e0014 */
[----:B------:R-:W-:Y:S01]  /*c250*/  LOP3.LUT R22, RZ, R9, RZ, 0x33, !PT ;  /* 0x00000009ff167212 */ /* 0x000fe200078e33ff */
[----:B--2---:R-:W-:Y:S06]  /*c260*/  @!P0 BRA `(.L_x_146) ;  /* 0x0000000000288947 */ /* 0x004fec0003800000 */
        /* <DEDUP_REMOVED lines=10> */
.L_x_146:
[----:B------:R-:W2:Y:S01]  /*c310*/  LDC R9, c[0x0][0x904] ;  /* 0x00024100ff097b82 */ /* 0x000ea20000000800 */
[----:B-1----:R-:W-:Y:S01]  /*c320*/  SHF.R.U64 R6, R6, R23, R7 ;  /* 0x0000001706067219 */ /* 0x002fe20000001207 */
[----:B------:R-:W-:Y:S01]  /*c330*/  USHF.L.U32 UR4, UR38, UR4, URZ ;  /* 0x0000000426047299 */ /* 0x000fe2000800063f */
[----:B------:R-:W-:Y:S02]  /*c340*/  LOP3.LUT R5, R19, R22, RZ, 0xc0, !PT ;  /* 0x0000001613057212 */ /* 0x000fe400078ec0ff */
[----:B------:R-:W-:-:S03]  /*c350*/  IADD3 R7, -R6, RZ, RZ ;  /* 0x000000ff06077210 */ /* 0x000fc60007ffe1ff */
[----:B------:R-:W-:Y:S02]  /*c360*/  IMAD R5, R6, UR4, R5 ;  /* 0x0000000406057c24 */ /* 0x000fe4000f8e0205 */
[----:B------:R-:W-:Y:S01]  /*c370*/  IMAD.MOV.U32 R6, RZ, RZ, 0x1 ;  /* 0x00000001ff067424 */ /* 0x000fe200078e00ff */
[----:B--2---:R-:W-:Y:S01]  /*c380*/  ISETP.NE.AND P0, PT, R9, 0x1, PT ;  /* 0x000000010900780c */ /* 0x004fe20003f05270 */
[----:B------:R-:W-:-:S05]  /*c390*/  VIADD R9, R21, 0xffffffff ;  /* 0xffffffff15097836 */ /* 0x000fca0000000000 */
[----:B------:R-:W-:-:S07]  /*c3a0*/  LOP3.LUT R9, R14, R9, RZ, 0xc0, !PT ;  /* 0x000000090e097212 */ /* 0x000fce00078ec0ff */
[----:B------:R-:W-:Y:S02]  /*c3b0*/  @P0 IMAD R8, R15, R16, R4 ;  /* 0x000000100f080224 */ /* 0x000fe400078e0204 */
[----:B---3--:R-:W-:Y:S02]  /*c3c0*/  IMAD R4, R7, R26, R20 ;  /* 0x0000001a07047224 */ /* 0x008fe400078e0214 */
[----:B----4-:R-:W-:Y:S02]  /*c3d0*/  IMAD R8, R5, R27, R8 ;  /* 0x0000001b05087224 */ /* 0x010fe400078e0208 */
[--C-:B------:R-:W-:Y:S01]  /*c3e0*/  IMAD R5, R4, R21, R9.reuse ;  /* 0x0000001504057224 */ /* 0x100fe200078e0209 */
[----:B------:R-:W-:Y:S02]  /*c3f0*/  PRMT R9, R6, 0x7610, R9 ;  /* 0x0000761006097816 */ /* 0x000fe40000000009 */
[----:B------:R-:W-:Y:S02]  /*c400*/  MOV R6, R18 ;  /* 0x0000001200067202 */ /* 0x000fe40000000f00 */
[----:B------:R-:W-:-:S02]  /*c410*/  SEL R7, R5, R8, !P0 ;  /* 0x0000000805077207 */ /* 0x000fc40004000000 */
[----:B------:R-:W-:-:S07]  /*c420*/  SEL R12, R8, R5, !P0 ;  /* 0x00000005080c7207 */ /* 0x000fce0004000000 */
.L_x_144:
[----:B------:R-:W-:-:S08]  /*c430*/  NOP ;  /* 0x0000000000007918 */ /* 0x000fd00000000000 */
[----:B------:R-:W1:-:S00]  /*c440*/  USETMAXREG.DEALLOC.CTAPOOL 0x28 ;  /* 0x00000028000079c8 */ /* 0x000e4000080e0500 */
[----:B------:R-:W-:-:S06]  /*c450*/  UISETP.NE.AND UP0, UPT, UR47, 0x1, UPT ;  /* 0x000000012f00788c */ /* 0x000fcc000bf05270 */
[----:B------:R-:W-:-:S13]  /*c460*/  PLOP3.LUT P0, PT, PT, PT, UP0, 0x80, 0x0 ;  /* 0x000000000000781c */ /* 0x000fda0003f0f008 */
[----:B--2---:R-:W-:Y:S05]  /*c470*/  @!P0 EXIT ;  /* 0x000000000000894d */ /* 0x004fea0003800000 */
[----:B------:R-:W-:-:S06]  /*c480*/  UISETP.NE.AND UP0, UPT, UR47, URZ, UPT ;  /* 0x0000003f2f00728c */ /* 0x000fcc000bf05270 */
[----:B------:R-:W-:-:S13]  /*c490*/  PLOP3.LUT P0, PT, PT, PT, UP0, 0x80, 0x0 ;  /* 0x000000000000781c */ /* 0x000fda0003f0f008 */
[----:B-1----:R-:W-:Y:S05]  /*c4a0*/  @!P0 BRA `(.L_x_147) ;  /* 0x0000001800548947 */ /* 0x002fea0003800000 */
[----:B------:R-:W-:-:S04]  /*c4b0*/  PRMT R0, R0, 0x9910, RZ ;  /* 0x0000991000007816 */ /* 0x000fc800000000ff */
[----:B------:R-:W-:-:S13]  /*c4c0*/  R2UR UR4, R0 ;  /* 0x00000000000472ca */ /* 0x000fda00000e0000 */
[----:B------:R-:W-:-:S04]  /*c4d0*/  UISETP.NE.AND UP0, UPT, UR4, URZ, UPT ;  /* 0x0000003f0400728c */ /* 0x000fc8000bf05270 */
[----:B------:R-:W-:-:S06]  /*c4e0*/  UISETP.NE.OR UP0, UPT, UR47, 0x2, !UP0 ;  /* 0x000000022f00788c */ /* 0x000fcc000c705670 */
[----:B------:R-:W-:-:S13]  /*c4f0*/  PLOP3.LUT P0, PT, PT, PT, UP0, 0x80, 0x0 ;  /* 0x000000000000781c */ /* 0x000fda0003f0f008 */
[----:B------:R-:W-:Y:S05]  /*c500*/  @P0 EXIT ;  /* 0x000000000000094d */ /* 0x000fea0003800000 */
[----:B------:R-:W-:-:S13]  /*c510*/  LOP3.LUT P2, RZ, R9, 0xff, RZ, 0xc0, !PT ;  /* 0x000000ff09ff7812 */ /* 0x000fda000784c0ff */
[----:B------:R-:W-:Y:S05]  /*c520*/  @!P2 BRA `(.L_x_148) ;  /* 0x000000000018a947 */ /* 0x000fea0003800000 */
[----:B------:R-:W-:Y:S01]  /*c530*/  UMOV UR4, 0x400 ;  /* 0x0000040000047882 */ /* 0x000fe20000000000 */
[----:B------:R-:W-:Y:S01]  /*c540*/  IMAD.MOV.U32 R0, RZ, RZ, RZ ;  /* 0x000000ffff007224 */ /* 0x000fe200078e00ff */
[----:B------:R-:W-:-:S04]  /*c550*/  ULEA UR4, UR37, UR4, 0x18 ;  /* 0x0000000425047291 */ /* 0x000fc8000f8ec03f */
[----:B------:R-:W-:-:S05]  /*c560*/  SHF.L.U32 R0, R0, 0x1f, RZ ;  /* 0x0000001f00007819 */ /* 0x000fca00000006ff */
[----:B------:R-:W1:Y:S02]  /*c570*/  SYNCS.PHASECHK.TRANS64.TRYWAIT P0, [UR4+0xc8], R0 ;  /* 0x0000c800ff0075a7 */ /* 0x000e640008000144 */
[----:B-1----:R-:W-:Y:S05]  /*c580*/  @!P0 BRA `(.L_x_149) ;  /* 0x0000002c009c8947 */ /* 0x002fea0003800000 */
.L_x_148:
[----:B------:R-:W-:Y:S01]  /*c590*/  PRMT R9, RZ, 0x7610, R9 ;  /* 0x00007610ff097816 */ /* 0x000fe20000000009 */
[----:B------:R-:W-:Y:S06]  /*c5a0*/  @P1 BRA `(.L_x_150) ;  /* 0x0000000000241947 */ /* 0x000fec0003800000 */
[----:B------:R-:W-:Y:S02]  /*c5b0*/  ULDC.64 UR4, c[0x0][0x588] ;  /* 0x0001620000047ab9 */ /* 0x000fe40000000a00 */
[----:B------:R-:W-:-:S04]  /*c5c0*/  ISETP.NE.U32.AND P0, PT, RZ, UR4, PT ;  /* 0x00000004ff007c0c */ /* 0x000fc8000bf05070 */
[----:B------:R-:W-:-:S13]  /*c5d0*/  ISETP.NE.AND.EX P0, PT, RZ, UR5, PT, P0 ;  /* 0x00000005ff007c0c */ /* 0x000fda000bf05300 */
[----:B------:R-:W-:Y:S05]  /*c5e0*/  @!P0 BRA `(.L_x_151) ;  /* 0x00000000000c8947 */ /* 0x000fea0003800000 */
[----:B------:R3:W5:Y:S01]  /*c5f0*/  LDG.E R10, desc[UR52][R2.64] ;  /* 0x00000034020a7981 */ /* 0x000762000c1e1900 */
[----:B------:R-:W-:Y:S01]  /*c600*/  MOV R9, 0x1 ;  /* 0x0000000100097802 */ /* 0x000fe20000000f00 */
[----:B------:R-:W-:Y:S06]  /*c610*/  BRA `(.L_x_150) ;  /* 0x0000000000087947 */ /* 0x000fec0003800000 */
.L_x_151:
[----:B------:R-:W2:Y:S01]  /*c620*/  LDC R10, c[0x0][0x580] ;  /* 0x00016000ff0a7b82 */ /* 0x000ea20000000800 */
[----:B------:R-:W-:-:S07]  /*c630*/  IMAD.MOV.U32 R9, RZ, RZ, 0x1 ;  /* 0x00000001ff097424 */ /* 0x000fce00078e00ff */
.L_x_150:
[----:B------:R-:W-:Y:S05]  /*c640*/  @!P2 BRA `(.L_x_152) ;  /* 0x000000140068a947 */ /* 0x000fea0003800000 */
[----:B------:R-:W4:Y:S01]  /*c650*/  LDC R8, c[0x0][0x8a8] ;  /* 0x00022a00ff087b82 */ /* 0x000f220000000800 */
[----:B-1----:R-:W-:Y:S01]  /*c660*/  MOV R0, 0xffffffff ;  /* 0xffffffff00007802 */ /* 0x002fe20000000f00 */
[----:B------:R-:W-:Y:S01]  /*c670*/  ULDC UR4, c[0x0][0x900] ;  /* 0x0002400000047ab9 */ /* 0x000fe20000000800 */
[----:B------:R-:W-:Y:S02]  /*c680*/  ULOP3.LUT UR22, UR45, 0x2, URZ, 0xfc, !UPT ;  /* 0x000000022d167892 */ /* 0x000fe4000f8efc3f */
[----:B------:R-:W-:Y:S01]  /*c690*/  SHF.L.U32 R0, R0, UR4, RZ ;  /* 0x0000000400007c19 */ /* 0x000fe200080006ff */
[----:B------:R-:W-:Y:S01]  /*c6a0*/  USHF.L.U32 UR21, UR38, UR4, URZ ;  /* 0x0000000426157299 */ /* 0x000fe2000800063f */
[----:B------:R-:W-:Y:S02]  /*c6b0*/  ULDC.64 UR30, c[0x0][0x198] ;  /* 0x00006600001e7ab9 */ /* 0x000fe40000000a00 */
[----:B------:R-:W-:Y:S01]  /*c6c0*/  LOP3.LUT R0, RZ, R0, RZ, 0x33, !PT ;  /* 0x00000000ff007212 */ /* 0x000fe200078e33ff */
[----:B------:R-:W-:Y:S01]  /*c6d0*/  ULDC.64 UR4, c[0x0][0x588] ;  /* 0x0001620000047ab9 */ /* 0x000fe20000000a00 */
[----:B------:R-:W-:Y:S01]  /*c6e0*/  ULDC.64 UR6, c[0x0][0x8f8] ;  /* 0x00023e0000067ab9 */ /* 0x000fe20000000a00 */
[----:B------:R-:W-:Y:S01]  /*c6f0*/  ULDC.64 UR14, c[0x0][0x590] ;  /* 0x00016400000e7ab9 */ /* 0x000fe20000000a00 */
[----:B----4-:R-:W-:-:S07]  /*c700*/  VIADD R8, R8, 0xffffffff ;  /* 0xffffffff08087836 */ /* 0x010fce0000000000 */
.L_x_208:
[----:B------:R-:W-:Y:S02]  /*c710*/  ISETP.NE.U32.AND P0, PT, RZ, UR14, PT ;  /* 0x0000000eff007c0c */ /* 0x000fe4000bf05070 */
[----:B------:R-:W-:Y:S02]  /*c720*/  R2UR UR43, R12 ;  /* 0x000000000c2b72ca */ /* 0x000fe400000e0000 */
[----:B------:R-:W-:Y:S02]  /*c730*/  R2UR UR42, R7 ;  /* 0x00000000072a72ca */ /* 0x000fe400000e0000 */
[----:B------:R-:W-:-:S09]  /*c740*/  ISETP.NE.AND.EX P0, PT, RZ, UR15, PT, P0 ;  /* 0x0000000fff007c0c */ /* 0x000fd2000bf05300 */
[----:B------:R-:W-:Y:S02]  /*c750*/  USHF.L.U32 UR43, UR43, 0x7, URZ ;  /* 0x000000072b2b7899 */ /* 0x000fe4000800063f */
[----:B------:R-:W-:Y:S02]  /*c760*/  USHF.L.U32 UR42, UR42, 0x8, URZ ;  /* 0x000000082a2a7899 */ /* 0x000fe4000800063f */
[----:B----4-:R-:W-:Y:S10]  /*c770*/  @!P0 BRA `(.L_x_153) ;  /* 0x00000000002c8947 */ /* 0x010ff40003800000 */
[----:B------:R-:W-:-:S04]  /*c780*/  ISETP.NE.U32.AND P1, PT, RZ, UR4, PT ;  /* 0x00000004ff007c0c */ /* 0x000fc8000bf25070 */
[----:B------:R-:W-:-:S13]  /*c790*/  ISETP.NE.AND.EX P1, PT, RZ, UR5, PT, P1 ;  /* 0x00000005ff007c0c */ /* 0x000fda000bf25310 */
[----:B------:R-:W-:Y:S05]  /*c7a0*/  @!P1 BRA `(.L_x_154) ;  /* 0x0000000000189947 */ /* 0x000fea0003800000 */
[----:B---3--:R-:W1:Y:S01]  /*c7b0*/  LDC.64 R2, c[0x0][0x588] ;  /* 0x00016200ff027b82 */ /* 0x008e620000000a00 */
[----:B------:R-:W-:-:S04]  /*c7c0*/  IMAD R5, R6, UR14, RZ ;  /* 0x0000000e06057c24 */ /* 0x000fc8000f8e02ff */
[----:B-1----:R-:W-:-:S05]  /*c7d0*/  IMAD.WIDE R2, R5, 0x4, R2 ;  /* 0x0000000405027825 */ /* 0x002fca00078e0202 */
[----:B--2--5:R1:W5:Y:S01]  /*c7e0*/  LDG.E R10, desc[UR52][R2.64] ;  /* 0x00000034020a7981 */ /* 0x024362000c1e1900 */
[----:B------:R-:W-:Y:S01]  /*c7f0*/  MOV R9, 0x1 ;  /* 0x0000000100097802 */ /* 0x000fe20000000f00 */
[----:B------:R-:W-:Y:S06]  /*c800*/  BRA `(.L_x_153) ;  /* 0x0000000000087947 */ /* 0x000fec0003800000 */
.L_x_154:
[----:B--2--5:R-:W4:Y:S01]  /*c810*/  LDC R10, c[0x0][0x580] ;  /* 0x00016000ff0a7b82 */ /* 0x024f220000000800 */
[----:B------:R-:W-:-:S07]  /*c820*/  IMAD.MOV.U32 R9, RZ, RZ, 0x1 ;  /* 0x00000001ff097424 */ /* 0x000fce00078e00ff */
.L_x_153:
[----:B------:R-:W-:Y:S05]  /*c830*/  @!P0 BRA `(.L_x_155) ;  /* 0x00000000001c8947 */ /* 0x000fea0003800000 */
[----:B------:R-:W-:-:S13]  /*c840*/  LOP3.LUT P2, RZ, R9, 0xff, RZ, 0xc0, !PT ;  /* 0x000000ff09ff7812 */ /* 0x000fda000784c0ff */
[----:B-1-3--:R-:W1:Y:S02]  /*c850*/  @!P2 LDC.64 R2, c[0x0][0x588] ;  /* 0x00016200ff02ab82 */ /* 0x00ae640000000a00 */
[----:B-1----:R-:W-:-:S04]  /*c860*/  @!P2 ISETP.NE.U32.AND P0, PT, R2, RZ, PT ;  /* 0x000000ff0200a20c */ /* 0x002fc80003f05070 */
[----:B------:R-:W-:Y:S02]  /*c870*/  @!P2 ISETP.NE.AND.EX P1, PT, R3, RZ, PT, P0 ;  /* 0x000000ff0300a20c */ /* 0x000fe40003f25300 */
[----:B--2-45:R-:W-:Y:S02]  /*c880*/  @P2 FSETP.EQ.AND P0, PT, R10, RZ, PT ;  /* 0x000000ff0a00220b */ /* 0x034fe40003f02000 */
[----:B------:R-:W-:Y:S01]  /*c890*/  @!P2 PLOP3.LUT P0, PT, P1, PT, PT, 0x8, 0x0 ;  /* 0x000000000000a81c */ /* 0x000fe20000f0e170 */
[----:B------:R-:W-:-:S12]  /*c8a0*/  BRA `(.L_x_156) ;  /* 0x0000000000047947 */ /* 0x000fd80003800000 */
.L_x_155:
[----:B--2-45:R-:W-:-:S13]  /*c8b0*/  FSETP.EQ.AND P0, PT, R10, RZ, PT ;  /* 0x000000ff0a00720b */ /* 0x034fda0003f02000 */
.L_x_156:
[----:B------:R-:W-:Y:S01]  /*c8c0*/  UISETP.NE.AND UP0, UPT, UR22, 0x3, UPT ;  /* 0x000000031600788c */ /* 0x000fe2000bf05270 */
[----:B------:R-:W-:-:S04]  /*c8d0*/  ELECT P1, URZ, PT ;  /* 0x00000000003f782f */ /* 0x000fc80003820000 */
[----:B------:R-:W-:Y:S02]  /*c8e0*/  PLOP3.LUT P0, PT, P1, P0, PT, 0x20, 0x0 ;  /* 0x000000000000781c */ /* 0x000fe40000f00470 */
[----:B------:R-:W-:-:S13]  /*c8f0*/  PLOP3.LUT P1, PT, PT, PT, UP0, 0x80, 0x0 ;  /* 0x000000000000781c */ /* 0x000fda0003f2f008 */
[----:B------:R-:W-:Y:S05]  /*c900*/  @!P1 BRA `(.L_x_157) ;  /* 0x0000000000049947 */ /* 0x000fea0003800000 */
[----:B------:R-:W-:Y:S01]  /*c910*/  BPT.TRAP 0x1 ;  /* 0x000000040000795c */ /* 0x000fe20000300000 */
.L_x_157:
[----:B------:R-:W2:Y:S01]  /*c920*/  S2UR UR37, SR_CgaCtaId ;  /* 0x00000000002579c3 */ /* 0x000ea20000008800 */
[----:B------:R-:W-:Y:S01]  /*c930*/  UMOV UR13, 0x400 ;  /* 0x00000400000d7882 */ /* 0x000fe20000000000 */
[----:B-1-3--:R-:W-:-:S04]  /*c940*/  MOV R2, 0x1 ;  /* 0x0000000100027802 */ /* 0x00afc80000000f00 */
[----:B------:R-:W-:Y:S01]  /*c950*/  SHF.L.U32 R2, R2, 0x1f, RZ ;  /* 0x0000001f02027819 */ /* 0x000fe200000006ff */
[----:B--2---:R-:W-:-:S09]  /*c960*/  ULEA UR13, UR37, UR13, 0x18 ;  /* 0x0000000d250d7291 */ /* 0x004fd2000f8ec03f */
[----:B------:R-:W1:Y:S02]  /*c970*/  SYNCS.PHASECHK.TRANS64.TRYWAIT P2, [UR13+0xa0], R2 ;  /* 0x0000a002ff0075a7 */ /* 0x000e64000804014d */
[----:B-1----:R-:W-:Y:S05]  /*c980*/  @!P2 BRA `(.L_x_158) ;  /* 0x0000002800b4a947 */ /* 0x002fea0003800000 */
.L_x_251:
[----:B------:R-:W-:Y:S04]  /*c990*/  BSSY B0, `(.L_x_159) ;  /* 0x000000e000007945 */ /* 0x000fe80003800000 */
[----:B------:R-:W-:Y:S05]  /*c9a0*/  @!P0 BRA `(.L_x_160) ;  /* 0x0000000000308947 */ /* 0x000fea0003800000 */
[----:B------:R-:W-:Y:S01]  /*c9b0*/  R2UR UR44, R6 ;  /* 0x00000000062c72ca */ /* 0x000fe200000e0000 */
[----:B------:R-:W-:Y:S02]  /*c9c0*/  UIADD3 UR8, UP0, UR30, 0x3f0, URZ ;  /* 0x000003f01e087890 */ /* 0x000fe4000ff1e03f */
[----:B------:R-:W-:Y:S02]  /*c9d0*/  UIADD3 UR40, UR13, 0x100, URZ ;  /* 0x000001000d287890 */ /* 0x000fe4000fffe03f */
[----:B------:R-:W-:Y:S02]  /*c9e0*/  UIADD3 UR41, UR13, 0x80, URZ ;  /* 0x000000800d297890 */ /* 0x000fe4000fffe03f */
[----:B------:R-:W-:Y:S01]  /*c9f0*/  UIADD3.X UR9, URZ, UR31, URZ, UP0, !UPT ;  /* 0x0000001f3f097290 */ /* 0x000fe200087fe43f */
[----:B------:R-:W-:Y:S01]  /*ca00*/  UMOV UR10, 0x0 ;  /* 0x00000000000a7882 */ /* 0x000fe20000000000 */
[----:B------:R-:W-:-:S07]  /*ca10*/  UMOV UR11, 0x10000000 ;  /* 0x10000000000b7882 */ /* 0x000fce0000000000 */
[----:B------:R2:W-:Y:S02]  /*ca20*/  UTMALDG.3D [UR40], [UR8], desc[UR10] ;  /* 0x00000a28080075b4 */ /* 0x0005e40008011000 */
[----:B--2---:R-:W-:Y:S05]  /*ca30*/  @!P1 BRA `(.L_x_161) ;  /* 0x0000000000049947 */ /* 0x004fea0003800000 */
[----:B------:R-:W-:Y:S01]  /*ca40*/  BPT.TRAP 0x1 ;  /* 0x000000040000795c */ /* 0x000fe20000300000 */
.L_x_161:
[----:B-1----:R-:W1:Y:S02]  /*ca50*/  LDC R3, c[0x0][0x800] ;  /* 0x00020000ff037b82 */ /* 0x002e640000000800 */
[----:B-1----:R2:W-:Y:S02]  /*ca60*/  SYNCS.ARRIVE.TRANS64.RED.A0TR RZ, [UR13+0x80], R3 ;  /* 0x00008003ffff79a7 */ /* 0x0025e4000830040d */
.L_x_160:
[----:B------:R-:W-:Y:S05]  /*ca70*/  BSYNC B0 ;  /* 0x0000000000007941 */ /* 0x000fea0003800000 */
.L_x_159:
[----:B------:R-:W-:Y:S05]  /*ca80*/  @!P1 BRA `(.L_x_162) ;  /* 0x0000000000049947 */ /* 0x000fea0003800000 */
[----:B------:R-:W-:Y:S01]  /*ca90*/  BPT.TRAP 0x1 ;  /* 0x000000040000795c */ /* 0x000fe20000300000 */
.L_x_162:
[----:B------:R-:W-:-:S04]  /*caa0*/  UIADD3 UR33, UR13, 0x80, URZ ;  /* 0x000000800d217890 */ /* 0x000fc8000fffe03f */
[----:B------:R-:W-:-:S09]  /*cab0*/  UPRMT UR16, UR37, 0x654, UR33 ;  /* 0x0000065425107896 */ /* 0x000fd20008000021 */
[----:B------:R-:W-:Y:S01]  /*cac0*/  SYNCS.ARRIVE.TRANS64.RED.A1T0 RZ, [UR16], RZ ;  /* 0x000000ffffff79a7 */ /* 0x000fe20008100410 */
[----:B------:R-:W-:Y:S05]  /*cad0*/  @!P1 BRA `(.L_x_163) ;  /* 0x0000000000049947 */ /* 0x000fea0003800000 */
[----:B------:R-:W-:Y:S01]  /*cae0*/  BPT.TRAP 0x1 ;  /* 0x000000040000795c */ /* 0x000fe20000300000 */
.L_x_163:
[----:B------:R-:W3:Y:S02]  /*caf0*/  SYNCS.PHASECHK.TRANS64.TRYWAIT P2, [UR13+0xa8], R2 ;  /* 0x0000a802ff0075a7 */ /* 0x000ee4000804014d */
[----:B---3--:R-:W-:Y:S05]  /*cb00*/  @!P2 BRA `(.L_x_164) ;  /* 0x00000028006ca947 */ /* 0x008fea0003800000 */
.L_x_252:
[----:B------:R-:W-:Y:S04]  /*cb10*/  BSSY B0, `(.L_x_165) ;  /* 0x0000010000007945 */ /* 0x000fe80003800000 */
[----:B------:R-:W-:Y:S05]  /*cb20*/  @!P0 BRA `(.L_x_166) ;  /* 0x0000000000388947 */ /* 0x000fea0003800000 */
[----:B------:R-:W-:Y:S01]  /*cb30*/  UIADD3 UR18, UP0, UR30, 0x3f0, URZ ;  /* 0x000003f01e127890 */ /* 0x000fe2000ff1e03f */
[----:B------:R-:W-:Y:S01]  /*cb40*/  R2UR UR12, R6 ;  /* 0x00000000060c72ca */ /* 0x000fe200000e0000 */
[----:B------:R-:W-:Y:S02]  /*cb50*/  UIADD3 UR10, UR42, 0x20, URZ ;  /* 0x000000202a0a7890 */ /* 0x000fe4000fffe03f */
[----:B------:R-:W-:Y:S02]  /*cb60*/  UIADD3 UR8, UR13, 0x1100, URZ ;  /* 0x000011000d087890 */ /* 0x000fe4000fffe03f */
[----:B------:R-:W-:Y:S02]  /*cb70*/  UIADD3 UR9, UR13, 0x88, URZ ;  /* 0x000000880d097890 */ /* 0x000fe4000fffe03f */
[----:B------:R-:W-:Y:S01]  /*cb80*/  UIADD3.X UR19, URZ, UR31, URZ, UP0, !UPT ;  /* 0x0000001f3f137290 */ /* 0x000fe200087fe43f */
[----:B------:R-:W-:Y:S01]  /*cb90*/  UMOV UR24, 0x0 ;  /* 0x0000000000187882 */ /* 0x000fe20000000000 */
[----:B------:R-:W-:Y:S01]  /*cba0*/  UMOV UR25, 0x10000000 ;  /* 0x1000000000197882 */ /* 0x000fe20000000000 */
[----:B------:R-:W-:-:S06]  /*cbb0*/  UMOV UR11, UR43 ;  /* 0x0000002b000b7c82 */ /* 0x000fcc0008000000 */
[----:B------:R3:W-:Y:S02]  /*cbc0*/  UTMALDG.3D [UR8], [UR18], desc[UR24] ;  /* 0x00001808120075b4 */ /* 0x0007e40008011000 */
[----:B---3--:R-:W-:Y:S05]  /*cbd0*/  @!P1 BRA `(.L_x_167) ;  /* 0x0000000000049947 */ /* 0x008fea0003800000 */
[----:B------:R-:W-:Y:S01]  /*cbe0*/  BPT.TRAP 0x1 ;  /* 0x000000040000795c */ /* 0x000fe20000300000 */
.L_x_167:
[----:B-12---:R-:W1:Y:S02]  /*cbf0*/  LDC R3, c[0x0][0x800] ;  /* 0x00020000ff037b82 */ /* 0x006e640000000800 */
[----:B-1----:R3:W-:Y:S02]  /*cc00*/  SYNCS.ARRIVE.TRANS64.RED.A0TR RZ, [UR13+0x88], R3 ;  /* 0x00008803ffff79a7 */ /* 0x0027e4000830040d */
.L_x_166:
[----:B------:R-:W-:Y:S05]  /*cc10*/  BSYNC B0 ;  /* 0x0000000000007941 */ /* 0x000fea0003800000 */
.L_x_165:
[----:B------:R-:W-:Y:S05]  /*cc20*/  @!P1 BRA `(.L_x_168) ;  /* 0x0000000000049947 */ /* 0x000fea0003800000 */
[----:B------:R-:W-:Y:S01]  /*cc30*/  BPT.TRAP 0x1 ;  /* 0x000000040000795c */ /* 0x000fe20000300000 */
.L_x_168:
[----:B------:R-:W-:-:S04]  /*cc40*/  UIADD3 UR25, UR13, 0x88, URZ ;  /* 0x000000880d197890 */ /* 0x000fc8000fffe03f */
[----:B------:R-:W-:-:S09]  /*cc50*/  UPRMT UR18, UR37, 0x654, UR25 ;  /* 0x0000065425127896 */ /* 0x000fd20008000019 */
[----:B------:R-:W-:Y:S01]  /*cc60*/  SYNCS.ARRIVE.TRANS64.RED.A1T0 RZ, [UR18], RZ ;  /* 0x000000ffffff79a7 */ /* 0x000fe20008100412 */
[----:B------:R-:W-:Y:S05]  /*cc70*/  @!P1 BRA `(.L_x_169) ;  /* 0x0000000000049947 */ /* 0x000fea0003800000 */
[----:B------:R-:W-:Y:S01]  /*cc80*/  BPT.TRAP 0x1 ;  /* 0x000000040000795c */ /* 0x000fe20000300000 */
.L_x_169:
[----:B------:R-:W4:Y:S02]  /*cc90*/  SYNCS.PHASECHK.TRANS64.TRYWAIT P2, [UR13+0xb0], R2 ;  /* 0x0000b002ff0075a7 */ /* 0x000f24000804014d */
[----:B----4-:R-:W-:Y:S05]  /*cca0*/  @!P2 BRA `(.L_x_170) ;  /* 0x00000028001ca947 */ /* 0x010fea0003800000 */
.L_x_253:
        /* <DEDUP_REMOVED lines=12> */
[----:B----4-:R-:W-:Y:S05]  /*cd70*/  @!P1 BRA `(.L_x_173) ;  /* 0x0000000000049947 */ /* 0x010fea0003800000 */
[----:B------:R-:W-:Y:S01]  /*cd80*/  BPT.TRAP 0x1 ;  /* 0x000000040000795c */ /* 0x000fe20000300000 */
.L_x_173:
[----:B-123--:R-:W1:Y:S02]  /*cd90*/  LDC R3, c[0x0][0x800] ;  /* 0x00020000ff037b82 */ /* 0x00ee640000000800 */
[----:B-1----:R4:W-:Y:S02]  /*cda0*/  SYNCS.ARRIVE.TRANS64.RED.A0TR RZ, [UR13+0x90], R3 ;  /* 0x00009003ffff79a7 */ /* 0x0029e4000830040d */
.L_x_172:
[----:B------:R-:W-:Y:S05]  /*cdb0*/  BSYNC B0 ;  /* 0x0000000000007941 */ /* 0x000fea0003800000 */
.L_x_171:
[----:B------:R-:W-:Y:S05]  /*cdc0*/  @!P1 BRA `(.L_x_174) ;  /* 0x0000000000049947 */ /* 0x000fea0003800000 */
[----:B------:R-:W-:Y:S01]  /*cdd0*/  BPT.TRAP 0x1 ;  /* 0x000000040000795c */ /* 0x000fe20000300000 */
.L_x_174:
[----:B------:R-:W-:-:S04]  /*cde0*/  UIADD3 UR17, UR13, 0x90, URZ ;  /* 0x000000900d117890 */ /* 0x000fc8000fffe03f */
[----:B------:R-:W-:-:S09]  /*cdf0*/  UPRMT UR23, UR37, 0x654, UR17 ;  /* 0x0000065425177896 */ /* 0x000fd20008000011 */
[----:B------:R-:W-:Y:S01]  /*ce00*/  SYNCS.ARRIVE.TRANS64.RED.A1T0 RZ, [UR23], RZ ;  /* 0x000000ffffff79a7 */ /* 0x000fe20008100417 */
[----:B------:R-:W-:Y:S05]  /*ce10*/  @!P1 BRA `(.L_x_175) ;  /* 0x0000000000049947 */ /* 0x000fea0003800000 */
[----:B------:R-:W-:Y:S01]  /*ce20*/  BPT.TRAP 0x1 ;  /* 0x000000040000795c */ /* 0x000fe20000300000 */
.L_x_175:
[----:B------:R-:W5:Y:S02]  /*ce30*/  SYNCS.PHASECHK.TRANS64.TRYWAIT P2, [UR13+0xb8], R2 ;  /* 0x0000b802ff0075a7 */ /* 0x000f64000804014d */
[----:B-----5:R-:W-:Y:S05]  /*ce40*/  @!P2 BRA `(.L_x_176) ;  /* 0x0000002400cca947 */ /* 0x020fea0003800000 */
.L_x_254:
        /* <DEDUP_REMOVED lines=12> */
[----:B-1----:R-:W-:Y:S05]  /*cf10*/  @!P1 BRA `(.L_x_179) ;  /* 0x0000000000049947 */ /* 0x002fea0003800000 */
[----:B------:R-:W-:Y:S01]  /*cf20*/  BPT.TRAP 0x1 ;  /* 0x000000040000795c */ /* 0x000fe20000300000 */
.L_x_179:
[----:B------:R-:W1:Y:S02]  /*cf30*/  LDC R2, c[0x0][0x800] ;  /* 0x00020000ff027b82 */ /* 0x000e640000000800 */
[----:B-1----:R1:W-:Y:S02]  /*cf40*/  SYNCS.ARRIVE.TRANS64.RED.A0TR RZ, [UR13+0x98], R2 ;  /* 0x00009802ffff79a7 */ /* 0x0023e4000830040d */
.L_x_178:
[----:B------:R-:W-:Y:S05]  /*cf50*/  BSYNC B0 ;  /* 0x0000000000007941 */ /* 0x000fea0003800000 */
.L_x_177:
[----:B------:R-:W-:Y:S05]  /*cf60*/  @!P1 BRA `(.L_x_180) ;  /* 0x0000000000049947 */ /* 0x000fea0003800000 */
[----:B------:R-:W-:Y:S01]  /*cf70*/  BPT.TRAP 0x1 ;  /* 0x000000040000795c */ /* 0x000fe20000300000 */
.L_x_180:
[----:B------:R-:W-:-:S04]  /*cf80*/  UIADD3 UR9, UR13, 0x98, URZ ;  /* 0x000000980d097890 */ /* 0x000fc8000fffe03f */
[----:B------:R-:W-:-:S09]  /*cf90*/  UPRMT UR29, UR37, 0x654, UR9 ;  /* 0x00000654251d7896 */ /* 0x000fd20008000009 */
[----:B------:R-:W-:Y:S01]  /*cfa0*/  SYNCS.ARRIVE.TRANS64.RED.A1T0 RZ, [UR29], RZ ;  /* 0x000000ffffff79a7 */ /* 0x000fe2000810041d */
[----:B------:R-:W-:Y:S05]  /*cfb0*/  @!P1 BRA `(.L_x_181) ;  /* 0x0000000000049947 */ /* 0x000fea0003800000 */
[----:B------:R-:W-:Y:S01]  /*cfc0*/  BPT.TRAP 0x1 ;  /* 0x000000040000795c */ /* 0x000fe20000300000 */
.L_x_181:
[----:B-1----:R-:W-:-:S04]  /*cfd0*/  SHF.L.U32 R2, RZ, 0x1f, RZ ;  /* 0x0000001fff027819 */ /* 0x002fc800000006ff */
[----:B------:R-:W1:Y:S02]  /*cfe0*/  SYNCS.PHASECHK.TRANS64.TRYWAIT P2, [UR13+0xa0], R2 ;  /* 0x0000a002ff0075a7 */ /* 0x000e64000804014d */
[----:B-1----:R-:W-:Y:S05]  /*cff0*/  @!P2 BRA `(.L_x_182) ;  /* 0x000000240078a947 */ /* 0x002fea0003800000 */
.L_x_255:
        /* <DEDUP_REMOVED lines=13> */
.L_x_185:
[----:B--234-:R-:W1:Y:S02]  /*d0d0*/  LDC R3, c[0x0][0x800] ;  /* 0x00020000ff037b82 */ /* 0x01ce640000000800 */
[----:B-1----:R1:W-:Y:S02]  /*d0e0*/  SYNCS.ARRIVE.TRANS64.RED.A0TR RZ, [UR13+0x80], R3 ;  /* 0x00008003ffff79a7 */ /* 0x0023e4000830040d */
.L_x_184:
[----:B------:R-:W-:Y:S05]  /*d0f0*/  BSYNC B0 ;  /* 0x0000000000007941 */ /* 0x000fea0003800000 */
.L_x_183:
[----:B------:R-:W-:Y:S05]  /*d100*/  @!P1 BRA `(.L_x_186) ;  /* 0x0000000000049947 */ /* 0x000fea0003800000 */
[----:B------:R-:W-:Y:S01]  /*d110*/  BPT.TRAP 0x1 ;  /* 0x000000040000795c */ /* 0x000fe20000300000 */
.L_x_186:
[----:B------:R-:W-:Y:S01]  /*d120*/  SYNCS.ARRIVE.TRANS64.RED.A1T0 RZ, [UR16], RZ ;  /* 0x000000ffffff79a7 */ /* 0x000fe20008100410 */
[----:B------:R-:W-:Y:S05]  /*d130*/  @!P1 BRA `(.L_x_187) ;  /* 0x0000000000049947 */ /* 0x000fea0003800000 */
[----:B------:R-:W-:Y:S01]  /*d140*/  BPT.TRAP 0x1 ;  /* 0x000000040000795c */ /* 0x000fe20000300000 */
.L_x_187:
[----:B------:R-:W5:Y:S02]  /*d150*/  SYNCS.PHASECHK.TRANS64.TRYWAIT P2, [UR13+0xa8], R2 ;  /* 0x0000a802ff0075a7 */ /* 0x000f64000804014d */
[----:B-----5:R-:W-:Y:S05]  /*d160*/  @!P2 BRA `(.L_x_188) ;  /* 0x000000240034a947 */ /* 0x020fea0003800000 */
.L_x_256:
        /* <DEDUP_REMOVED lines=13> */
.L_x_191:
[----:B--234-:R-:W1:Y:S02]  /*d240*/  LDC R3, c[0x0][0x800] ;  /* 0x00020000ff037b82 */ /* 0x01ce640000000800 */
[----:B-1----:R1:W-:Y:S02]  /*d250*/  SYNCS.ARRIVE.TRANS64.RED.A0TR RZ, [UR13+0x88], R3 ;  /* 0x00008803ffff79a7 */ /* 0x0023e4000830040d */
.L_x_190:
[----:B------:R-:W-:Y:S05]  /*d260*/  BSYNC B0 ;  /* 0x0000000000007941 */ /* 0x000fea0003800000 */
.L_x_189:
[----:B------:R-:W-:Y:S05]  /*d270*/  @!P1 BRA `(.L_x_192) ;  /* 0x0000000000049947 */ /* 0x000fea0003800000 */
[----:B------:R-:W-:Y:S01]  /*d280*/  BPT.TRAP 0x1 ;  /* 0x000000040000795c */ /* 0x000fe20000300000 */
.L_x_192:
[----:B------:R-:W-:Y:S01]  /*d290*/  SYNCS.ARRIVE.TRANS64.RED.A1T0 RZ, [UR18], RZ ;  /* 0x000000ffffff79a7 */ /* 0x000fe20008100412 */
[----:B------:R-:W-:Y:S05]  /*d2a0*/  @!P1 BRA `(.L_x_193) ;  /* 0x0000000000049947 */ /* 0x000fea0003800000 */
[----:B------:R-:W-:Y:S01]  /*d2b0*/  BPT.TRAP 0x1 ;  /* 0x000000040000795c */ /* 0x000fe20000300000 */
.L_x_193:
[----:B------:R-:W5:Y:S02]  /*d2c0*/  SYNCS.PHASECHK.TRANS64.TRYWAIT P2, [UR13+0xb0], R2 ;  /* 0x0000b002ff0075a7 */ /* 0x000f64000804014d */
[----:B-----5:R-:W-:Y:S05]  /*d2d0*/  @!P2 BRA `(.L_x_194) ;  /* 0x0000002000f0a947 */ /* 0x020fea0003800000 */
.L_x_257:
        /* <DEDUP_REMOVED lines=13> */
.L_x_197:
[----:B--234-:R-:W1:Y:S02]  /*d3b0*/  LDC R3, c[0x0][0x800] ;  /* 0x00020000ff037b82 */ /* 0x01ce640000000800 */
[----:B-1----:R1:W-:Y:S02]  /*d3c0*/  SYNCS.ARRIVE.TRANS64.RED.A0TR RZ, [UR13+0x90], R3 ;  /* 0x00009003ffff79a7 */ /* 0x0023e4000830040d */
.L_x_196:
[----:B------:R-:W-:Y:S05]  /*d3d0*/  BSYNC B0 ;  /* 0x0000000000007941 */ /* 0x000fea0003800000 */
.L_x_195:
[----:B------:R-:W-:Y:S05]  /*d3e0*/  @!P1 BRA `(.L_x_198) ;  /* 0x0000000000049947 */ /* 0x000fea0003800000 */
[----:B------:R-:W-:Y:S01]  /*d3f0*/  BPT.TRAP 0x1 ;  /* 0x000000040000795c */ /* 0x000fe20000300000 */
.L_x_198:
[----:B------:R-:W-:Y:S01]  /*d400*/  SYNCS.ARRIVE.TRANS64.RED.A1T0 RZ, [UR23], RZ ;  /* 0x000000ffffff79a7 */ /* 0x000fe20008100417 */
[----:B------:R-:W-:Y:S05]  /*d410*/  @!P1 BRA `(.L_x_199) ;  /* 0x0000000000049947 */ /* 0x000fea0003800000 */
[----:B------:R-:W-:Y:S01]  /*d420*/  BPT.TRAP 0x1 ;  /* 0x000000040000795c */ /* 0x000fe20000300000 */
.L_x_199:
[----:B------:R-:W5:Y:S02]  /*d430*/  SYNCS.PHASECHK.TRANS64.TRYWAIT P2, [UR13+0xb8], R2 ;  /* 0x0000b802ff0075a7 */ /* 0x000f64000804014d */
[----:B-----5:R-:W-:Y:S05]  /*d440*/  @!P2 BRA `(.L_x_200) ;  /* 0x0000002000aca947 */ /* 0x020fea0003800000 */
.L_x_258:
        /* <DEDUP_REMOVED lines=13> */
.L_x_203:
[----:B------:R-:W1:Y:S02]  /*d520*/  LDC R2, c[0x0][0x800] ;  /* 0x00020000ff027b82 */ /* 0x000e640000000800 */
[----:B-1----:R1:W-:Y:S02]  /*d530*/  SYNCS.ARRIVE.TRANS64.RED.A0TR RZ, [UR13+0x98], R2 ;  /* 0x00009802ffff79a7 */ /* 0x0023e4000830040d */
.L_x_202:
[----:B------:R-:W-:Y:S05]  /*d540*/  BSYNC B0 ;  /* 0x0000000000007941 */ /* 0x000fea0003800000 */
.L_x_201:
[----:B------:R-:W-:Y:S05]  /*d550*/  @!P1 BRA `(.L_x_204) ;  /* 0x0000000000049947 */ /* 0x000fea0003800000 */
[----:B------:R-:W-:Y:S01]  /*d560*/  BPT.TRAP 0x1 ;  /* 0x000000040000795c */ /* 0x000fe20000300000 */
.L_x_204:
[----:B------:R-:W5:Y:S01]  /*d570*/  LDL.LU R20, [R1+0xcc] ;  /* 0x0000cc0001147983 */ /* 0x000f620000300800 */
[----:B------:R-:W-:Y:S03]  /*d580*/  SYNCS.ARRIVE.TRANS64.RED.A1T0 RZ, [UR29], RZ ;  /* 0x000000ffffff79a7 */ /* 0x000fe6000810041d */
[----:B------:R-:W2:Y:S01]  /*d590*/  LDL.LU R17, [R1+0xc8] ;  /* 0x0000c80001117983 */ /* 0x000ea20000300800 */
[----:B-1----:R-:W-:Y:S01]  /*d5a0*/  PRMT R2, RZ, 0x7610, R2 ;  /* 0x00007610ff027816 */ /* 0x002fe20000000002 */
[----:B------:R-:W-:Y:S01]  /*d5b0*/  IMAD.MOV.U32 R12, RZ, RZ, -0x1 ;  /* 0xffffffffff0c7424 */ /* 0x000fe200078e00ff */
[----:B------:R-:W-:Y:S01]  /*d5c0*/  MOV R7, 0xffffffff ;  /* 0xffffffff00077802 */ /* 0x000fe20000000f00 */
[----:B------:R-:W-:Y:S01]  /*d5d0*/  IMAD.MOV.U32 R6, RZ, RZ, -0x1 ;  /* 0xffffffffff067424 */ /* 0x000fe200078e00ff */
[----:B--2---:R-:W-:-:S04]  /*d5e0*/  IADD3 R17, P0, R17, UR50, RZ ;  /* 0x0000003211117c10 */ /* 0x004fc8000ff1e0ff */
[----:B-----5:R-:W-:Y:S01]  /*d5f0*/  IADD3.X R20, R20, UR39, RZ, P0, !PT ;  /* 0x0000002714147c10 */ /* 0x020fe200087fe4ff */
[----:B------:R1:W-:Y:S01]  /*d600*/  STL [R1+0xc8], R17 ;  /* 0x0000c81101007387 */ /* 0x0003e20000100800 */
[----:B------:R-:W-:-:S03]  /*d610*/  ISETP.GE.U32.AND P0, PT, R17, UR6, PT ;  /* 0x0000000611007c0c */ /* 0x000fc6000bf06070 */
[----:B------:R1:W-:Y:S01]  /*d620*/  STL [R1+0xcc], R20 ;  /* 0x0000cc1401007387 */ /* 0x0003e20000100800 */
[----:B------:R-:W-:-:S13]  /*d630*/  ISETP.GE.U32.AND.EX P0, PT, R20, UR7, PT, P0 ;  /* 0x0000000714007c0c */ /* 0x000fda000bf06100 */
[----:B-1----:R-:W-:Y:S05]  /*d640*/  @P0 BRA `(.L_x_205) ;  /* 0x0000000400600947 */ /* 0x002fea0003800000 */
[----:B------:R-:W1:Y:S01]  /*d650*/  LDC.64 R14, c[0x0][0x8d0] ;  /* 0x00023400ff0e7b82 */ /* 0x000e620000000a00 */
[----:B------:R-:W-:Y:S01]  /*d660*/  MOV R2, R17 ;  /* 0x0000001100027202 */ /* 0x000fe20000000f00 */
[----:B---34-:R-:W-:-:S06]  /*d670*/  IMAD.MOV.U32 R3, RZ, RZ, R20 ;  /* 0x000000ffff037224 */ /* 0x018fcc00078e0014 */
[----:B------:R-:W2:Y:S08]  /*d680*/  LDC R16, c[0x0][0x8d8] ;  /* 0x00023600ff107b82 */ /* 0x000eb00000000800 */
[----:B------:R-:W3:Y:S01]  /*d690*/  LDC.64 R12, c[0x0][0x8c8] ;  /* 0x00023200ff0c7b82 */ /* 0x000ee20000000a00 */
[----:B-1----:R-:W-:-:S04]  /*d6a0*/  ISETP.NE.U32.AND P0, PT, R14, RZ, PT ;  /* 0x000000ff0e00720c */ /* 0x002fc80003f05070 */
[----:B------:R-:W-:-:S13]  /*d6b0*/  ISETP.NE.AND.EX P0, PT, R15, RZ, PT, P0 ;  /* 0x000000ff0f00720c */ /* 0x000fda0003f05300 */
[----:B--23--:R-:W-:Y:S05]  /*d6c0*/  @!P0 BRA `(.L_x_206) ;  /* 0x0000000000288947 */ /* 0x00cfea0003800000 */
[----:B------:R-:W1:Y:S02]  /*d6d0*/  LDC R2, c[0x0][0x8dc] ;  /* 0x00023700ff027b82 */ /* 0x000e640000000800 */
[----:B-1----:R-:W-:-:S04]  /*d6e0*/  IADD3 R7, P0, R17, R2, RZ ;  /* 0x0000000211077210 */ /* 0x002fc80007f1e0ff */
        /* <DEDUP_REMOVED lines=8> */
.L_x_206:
[----:B------:R-:W1:Y:S01]  /*d770*/  LDC.64 R6, c[0x0][0x8e8] ;  /* 0x00023a00ff067b82 */ /* 0x000e620000000a00 */
[-CC-:B------:R-:W-:Y:S01]  /*d780*/  SHF.R.U64 R11, R2, R16.reuse, R3.reuse ;  /* 0x00000010020b7219 */ /* 0x180fe20000001203 */
[----:B------:R-:W2:Y:S01]  /*d790*/  S2R R15, SR_CTAID.X ;  /* 0x00000000000f7919 */ /* 0x000ea20000002500 */
[----:B------:R-:W-:Y:S02]  /*d7a0*/  SHF.R.U32.HI R2, RZ, R16, R3 ;  /* 0x00000010ff027219 */ /* 0x000fe40000011603 */
[----:B------:R-:W-:Y:S01]  /*d7b0*/  IADD3 R5, P0, RZ, -R11, RZ ;  /* 0x8000000bff057210 */ /* 0x000fe20007f1e0ff */
[----:B------:R-:W3:Y:S02]  /*d7c0*/  S2R R14, SR_CTAID.Y ;  /* 0x00000000000e7919 */ /* 0x000ee40000002600 */
[----:B------:R-:W4:Y:S02]  /*d7d0*/  LDC R18, c[0x0][0x8c0] ;  /* 0x00023000ff127b82 */ /* 0x000f240000000800 */
[----:B------:R-:W-:Y:S01]  /*d7e0*/  IMAD.X R3, RZ, RZ, ~R2, P0 ;  /* 0x000000ffff037224 */ /* 0x000fe200000e0e02 */
[----:B------:R-:W-:-:S03]  /*d7f0*/  MOV R2, R17 ;  /* 0x0000001100027202 */ /* 0x000fc60000000f00 */
[-C--:B------:R-:W-:Y:S02]  /*d800*/  IMAD R4, R3, R12.reuse, RZ ;  /* 0x0000000c03047224 */ /* 0x080fe400078e02ff */
[----:B------:R-:W5:Y:S01]  /*d810*/  LDC R19, c[0x0][0x8b0] ;  /* 0x00022c00ff137b82 */ /* 0x000f620000000800 */
[----:B------:R-:W-:Y:S02]  /*d820*/  IMAD.MOV.U32 R3, RZ, RZ, R20 ;  /* 0x000000ffff037224 */ /* 0x000fe400078e0014 */
[C---:B------:R-:W-:Y:S02]  /*d830*/  IMAD R13, R5.reuse, R13, R4 ;  /* 0x0000000d050d7224 */ /* 0x040fe400078e0204 */
[----:B------:R-:W-:-:S03]  /*d840*/  IMAD.WIDE.U32 R2, R5, R12, R2 ;  /* 0x0000000c05027225 */ /* 0x000fc600078e0002 */
[----:B------:R-:W3:Y:S01]  /*d850*/  LDC R21, c[0x0][0x900] ;  /* 0x00024000ff157b82 */ /* 0x000ee20000000800 */
[----:B-1----:R-:W-:Y:S02]  /*d860*/  ISETP.NE.U32.AND P0, PT, R6, RZ, PT ;  /* 0x000000ff0600720c */ /* 0x002fe40003f05070 */
[----:B------:R-:W-:Y:S02]  /*d870*/  IADD3 R3, R3, R13, RZ ;  /* 0x0000000d03037210 */ /* 0x000fe40007ffe0ff */
[----:B------:R-:W-:Y:S02]  /*d880*/  ISETP.NE.AND.EX P0, PT, R7, RZ, PT, P0 ;  /* 0x000000ff0700720c */ /* 0x000fe40003f05300 */
[-CC-:B----4-:R-:W-:Y:S02]  /*d890*/  SHF.R.U64 R13, R2, R18.reuse, R3.reuse ;  /* 0x00000012020d7219 */ /* 0x190fe40000001203 */
[----:B------:R-:W-:Y:S02]  /*d8a0*/  SHF.R.U32.HI R2, RZ, R18, R3 ;  /* 0x00000012ff027219 */ /* 0x000fe40000011603 */
[----:B--2---:R-:W-:-:S02]  /*d8b0*/  I2FP.F32.U32 R16, R15 ;  /* 0x0000000f00107245 */ /* 0x004fc40000201000 */
[-CC-:B-----5:R-:W-:Y:S02]  /*d8c0*/  SHF.R.U64 R17, R13, R19.reuse, R2.reuse ;  /* 0x000000130d117219 */ /* 0x1a0fe40000001202 */
[----:B------:R-:W-:-:S04]  /*d8d0*/  SHF.R.U32.HI R2, RZ, R19, R2 ;  /* 0x00000013ff027219 */ /* 0x000fc80000011602 */
[-CC-:B---3--:R-:W-:Y:S02]  /*d8e0*/  SHF.R.U64 R12, R17, R21.reuse, R2.reuse ;  /* 0x00000015110c7219 */ /* 0x188fe40000001202 */
[----:B------:R-:W-:-:S03]  /*d8f0*/  SHF.R.U32.HI R19, RZ, R21, R2 ;  /* 0x00000015ff137219 */ /* 0x000fc60000011602 */
[----:B------:R-:W-:Y:S01]  /*d900*/  IMAD.MOV.U32 R2, RZ, RZ, R12 ;  /* 0x000000ffff027224 */ /* 0x000fe200078e000c */
[----:B------:R-:W-:Y:S01]  /*d910*/  MOV R3, R19 ;  /* 0x0000001300037202 */ /* 0x000fe20000000f00 */
[----:B------:R-:W-:Y:S06]  /*d920*/  @!P0 BRA `(.L_x_207) ;  /* 0x0000000000288947 */ /* 0x000fec0003800000 */
[----:B------:R-:W1:Y:S02]  /*d930*/  LDC R3, c[0x0][0x8f4] ;  /* 0x00023d00ff037b82 */ /* 0x000e640000000800 */
[----:B-1----:R-:W-:-:S05]  /*d940*/  IADD3 R3, P0, R12, R3, RZ ;  /* 0x000000030c037210 */ /* 0x002fca0007f1e0ff */
[----:B------:R-:W-:-:S04]  /*d950*/  IMAD.X R19, RZ, RZ, R19, P0 ;  /* 0x000000ffff137224 */ /* 0x000fc800000e0613 */
[----:B------:R-:W-:-:S04]  /*d960*/  IMAD.WIDE.U32 R4, R19, R6, RZ ;  /* 0x0000000613047225 */ /* 0x000fc800078e00ff */
[----:B------:R-:W-:-:S04]  /*d970*/  IMAD.WIDE.U32 R4, P0, R3, R7, R4 ;  /* 0x0000000703047225 */ /* 0x000fc80007800004 */
[----:B------:R-:W-:-:S04]  /*d980*/  IMAD.WIDE.U32 R2, R3, R6, RZ ;  /* 0x0000000603027225 */ /* 0x000fc800078e00ff */
[----:B------:R-:W-:Y:S01]  /*d990*/  IMAD.MOV.U32 R2, RZ, RZ, R5 ;  /* 0x000000ffff027224 */ /* 0x000fe200078e0005 */
[----:B------:R-:W-:Y:S02]  /*d9a0*/  IADD3 RZ, P1, R3, R4, RZ ;  /* 0x0000000403ff7210 */ /* 0x000fe40007f3e0ff */
[----:B------:R-:W-:-:S03]  /*d9b0*/  IADD3.X R3, RZ, RZ, RZ, P0, !PT ;  /* 0x000000ffff037210 */ /* 0x000fc600007fe4ff */
[----:B------:R-:W-:-:S08]  /*d9c0*/  IMAD.WIDE.U32.X R2, R19, R7, R2, P1 ;  /* 0x0000000713027225 */ /* 0x000fd000008e0402 */
.L_x_207:
[----:B------:R-:W1:Y:S01]  /*d9d0*/  LDC R23, c[0x0][0x904] ;  /* 0x00024100ff177b82 */ /* 0x000e620000000800 */
[----:B------:R-:W-:Y:S01]  /*d9e0*/  ULDC UR8, c[0x0][0x150] ;  /* 0x0000540000087ab9 */ /* 0x000fe20000000800 */
[----:B------:R-:W-:Y:S01]  /*d9f0*/  I2FP.F32.U32 R5, R14 ;  /* 0x0000000e00057245 */ /* 0x000fe20000201000 */
[----:B------:R-:W-:Y:S01]  /*da00*/  FMUL R16, R16, UR8 ;  /* 0x0000000810107c20 */ /* 0x000fe20008400000 */
[----:B------:R-:W-:Y:S01]  /*da10*/  ULDC UR8, c[0x0][0x154] ;  /* 0x0000550000087ab9 */ /* 0x000fe20000000800 */
[----:B------:R-:W-:Y:S02]  /*da20*/  LOP3.LUT R17, R17, R0, RZ, 0xc0, !PT ;  /* 0x0000000011117212 */ /* 0x000fe400078ec0ff */
[----:B------:R-:W-:Y:S01]  /*da30*/  FMUL R6, R5, UR8 ;  /* 0x0000000805067c20 */ /* 0x000fe20008400000 */
[----:B------:R-:W2:Y:S01]  /*da40*/  LDC R19, c[0x0][0x8f0] ;  /* 0x00023c00ff137b82 */ /* 0x000ea20000000800 */
[----:B------:R-:W3:Y:S01]  /*da50*/  F2I.U32.TRUNC.NTZ R16, R16 ;  /* 0x0000001000107305 */ /* 0x000ee2000020f000 */
[----:B------:R-:W-:-:S06]  /*da60*/  LOP3.LUT R13, R13, R8, RZ, 0xc0, !PT ;  /* 0x000000080d0d7212 */ /* 0x000fcc00078ec0ff */
[----:B------:R-:W4:Y:S01]  /*da70*/  LDC R4, c[0x0][0x144] ;  /* 0x00005100ff047b82 */ /* 0x000f220000000800 */
[----:B------:R-:W5:Y:S07]  /*da80*/  F2I.U32.TRUNC.NTZ R6, R6 ;  /* 0x0000000600067305 */ /* 0x000f6e000020f000 */
[----:B------:R-:W5:Y:S01]  /*da90*/  LDC R7, c[0x0][0x148] ;  /* 0x00005200ff077b82 */ /* 0x000f620000000800 */
[----:B-1----:R-:W-:Y:S02]  /*daa0*/  ISETP.NE.AND P0, PT, R23, 0x1, PT ;  /* 0x000000011700780c */ /* 0x002fe40003f05270 */
[----:B---3--:R-:W-:-:S05]  /*dab0*/  IADD3 R5, -R16, RZ, RZ ;  /* 0x000000ff10057210 */ /* 0x008fca0007ffe1ff */
[----:B------:R-:W1:Y:S01]  /*dac0*/  LDC R20, c[0x0][0x8e0] ;  /* 0x00023800ff147b82 */ /* 0x000e620000000800 */
[----:B--2---:R-:W-:-:S04]  /*dad0*/  SHF.R.U64 R2, R2, R19, R3 ;  /* 0x0000001302027219 */ /* 0x004fc80000001203 */
[C---:B------:R-:W-:Y:S01]  /*dae0*/  IADD3 R3, -R2.reuse, RZ, RZ ;  /* 0x000000ff02037210 */ /* 0x040fe20007ffe1ff */
[----:B------:R-:W-:Y:S02]  /*daf0*/  IMAD R17, R2, UR21, R17 ;  /* 0x0000001502117c24 */ /* 0x000fe4000f8e0211 */
[----:B------:R-:W2:Y:S01]  /*db00*/  LDC R21, c[0x0][0x8b8] ;  /* 0x00022e00ff157b82 */ /* 0x000ea20000000800 */
[----:B----4-:R-:W-:Y:S02]  /*db10*/  IMAD R18, R4, R5, R15 ;  /* 0x0000000504127224 */ /* 0x010fe400078e020f */
[----:B-----5:R-:W-:Y:S01]  /*db20*/  IMAD.MOV R4, RZ, RZ, -R6 ;  /* 0x000000ffff047224 */ /* 0x020fe200078e0a06 */
[----:B------:R-:W-:-:S04]  /*db30*/  MOV R6, R11 ;  /* 0x0000000b00067202 */ /* 0x000fc80000000f00 */
[----:B------:R-:W3:Y:S01]  /*db40*/  LDC R22, c[0x0][0x8a8] ;  /* 0x00022a00ff167b82 */ /* 0x000ee20000000800 */
[----:B------:R-:W-:Y:S02]  /*db50*/  @P0 IMAD R18, R7, R4, R14 ;  /* 0x0000000407120224 */ /* 0x000fe400078e020e */
[----:B------:R-:W-:Y:S02]  /*db60*/  IMAD.MOV.U32 R4, RZ, RZ, 0x1 ;  /* 0x00000001ff047424 */ /* 0x000fe400078e00ff */
[----:B-1----:R-:W-:Y:S02]  /*db70*/  IMAD R2, R3, R20, R12 ;  /* 0x0000001403027224 */ /* 0x002fe400078e020c */
[----:B--2---:R-:W-:Y:S02]  /*db80*/  IMAD R12, R17, R21, R18 ;  /* 0x00000015110c7224 */ /* 0x004fe400078e0212 */
[----:B---3--:R-:W-:Y:S01]  /*db90*/  IMAD R3, R2, R22, R13 ;  /* 0x0000001602037224 */ /* 0x008fe200078e020d */
[----:B------:R-:W-:-:S04]  /*dba0*/  PRMT R2, R4, 0x7610, R2 ;  /* 0x0000761004027816 */ /* 0x000fc80000000002 */
[----:B------:R-:W-:Y:S02]  /*dbb0*/  SEL R7, R3, R12, !P0 ;  /* 0x0000000c03077207 */ /* 0x000fe40004000000 */
[----:B------:R-:W-:-:S07]  /*dbc0*/  SEL R12, R12, R3, !P0 ;  /* 0x000000030c0c7207 */ /* 0x000fce0004000000 */
.L_x_205:
[----:B------:R-:W-:-:S13]  /*dbd0*/  LOP3.LUT P0, RZ, R2, 0xff, RZ, 0xc0, !PT ;  /* 0x000000ff02ff7812 */ /* 0x000fda000780c0ff */
[----:B------:R-:W-:Y:S05]  /*dbe0*/  @P0 BRA `(.L_x_208) ;  /* 0xffffffe800c80947 */ /* 0x000fea000383ffff */
.L_x_152:
[----:B------:R-:W-:Y:S01]  /*dbf0*/  ELECT P0, URZ, PT ;  /* 0x00000000003f782f */ /* 0x000fe20003800000 */
[----:B------:R-:W-:-:S12]  /*dc00*/  BSSY B0, `(.L_x_209) ;  /* 0x000001e000007945 */ /* 0x000fd80003800000 */
[----:B------:R-:W-:Y:S05]  /*dc10*/  @!P0 BRA `(.L_x_210) ;  /* 0x0000000000708947 */ /* 0x000fea0003800000 */
[----:B------:R-:W-:-:S06]  /*dc20*/  ULOP3.LUT UR4, UR45, 0x2, URZ, 0xfc, !UPT ;  /* 0x000000022d047892 */ /* 0x000fcc000f8efc3f */
[----:B-1----:R-:W-:-:S05]  /*dc30*/  IMAD.U32 R0, RZ, RZ, UR4 ;  /* 0x00000004ff007e24 */ /* 0x002fca000f8e00ff */
[----:B------:R-:W-:-:S13]  /*dc40*/  ISETP.NE.AND P0, PT, R0, 0x3, PT ;  /* 0x000000030000780c */ /* 0x000fda0003f05270 */
[----:B------:R-:W-:Y:S05]  /*dc50*/  @!P0 BRA `(.L_x_211) ;  /* 0x0000000000048947 */ /* 0x000fea0003800000 */
[----:B------:R-:W-:Y:S01]  /*dc60*/  BPT.TRAP 0x1 ;  /* 0x000000040000795c */ /* 0x000fe20000300000 */
.L_x_211:
[----:B------:R-:W-:Y:S01]  /*dc70*/  MOV R0, 0x400 ;  /* 0x0000040000007802 */ /* 0x000fe20000000f00 */
[----:B---3--:R-:W-:Y:S01]  /*dc80*/  IMAD.MOV.U32 R2, RZ, RZ, 0x1 ;  /* 0x00000001ff027424 */ /* 0x008fe200078e00ff */
[----:B----4-:R-:W-:-:S04]  /*dc90*/  MOV R3, UR37 ;  /* 0x0000002500037c02 */ /* 0x010fc80008000f00 */
[----:B------:R-:W-:Y:S02]  /*dca0*/  LEA R0, R3, R0, 0x18 ;  /* 0x0000000003007211 */ /* 0x000fe400078ec0ff */
[----:B------:R-:W-:-:S04]  /*dcb0*/  SHF.L.U32 R3, R2, 0x1f, RZ ;  /* 0x0000001f02037819 */ /* 0x000fc800000006ff */
[----:B------:R-:W1:Y:S02]  /*dcc0*/  SYNCS.PHASECHK.TRANS64.TRYWAIT P1, [R0+URZ+0xa0], R3 ;  /* 0x0000a003000075a7 */ /* 0x000e64000802017f */
[----:B-1----:R-:W-:Y:S05]  /*dcd0*/  @!P1 BRA `(.L_x_212) ;  /* 0x0000001800a09947 */ /* 0x002fea0003800000 */
.L_x_259:
[----:B------:R-:W-:Y:S05]  /*dce0*/  @!P0 BRA `(.L_x_213) ;  /* 0x0000000000048947 */ /* 0x000fea0003800000 */
[----:B------:R-:W-:Y:S01]  /*dcf0*/  BPT.TRAP 0x1 ;  /* 0x000000040000795c */ /* 0x000fe20000300000 */
.L_x_213:
[----:B------:R-:W3:Y:S02]  /*dd00*/  SYNCS.PHASECHK.TRANS64.TRYWAIT P1, [R0+URZ+0xa8], R3 ;  /* 0x0000a803000075a7 */ /* 0x000ee4000802017f */
[----:B---3--:R-:W-:Y:S05]  /*dd10*/  @!P1 BRA `(.L_x_214) ;  /* 0x0000001800a49947 */ /* 0x008fea0003800000 */
.L_x_260:
[----:B------:R-:W-:Y:S05]  /*dd20*/  @!P0 BRA `(.L_x_215) ;  /* 0x0000000000048947 */ /* 0x000fea0003800000 */
[----:B------:R-:W-:Y:S01]  /*dd30*/  BPT.TRAP 0x1 ;  /* 0x000000040000795c */ /* 0x000fe20000300000 */
.L_x_215:
[----:B------:R-:W4:Y:S02]  /*dd40*/  SYNCS.PHASECHK.TRANS64.TRYWAIT P1, [R0+URZ+0xb0], R3 ;  /* 0x0000b003000075a7 */ /* 0x000f24000802017f */
[----:B----4-:R-:W-:Y:S05]  /*dd50*/  @!P1 BRA `(.L_x_216) ;  /* 0x0000001800a89947 */ /* 0x010fea0003800000 */
.L_x_261:
[----:B------:R-:W-:Y:S05]  /*dd60*/  @!P0 BRA `(.L_x_217) ;  /* 0x0000000000048947 */ /* 0x000fea0003800000 */
[----:B------:R-:W-:Y:S01]  /*dd70*/  BPT.TRAP 0x1 ;  /* 0x000000040000795c */ /* 0x000fe20000300000 */
.L_x_217:
[----:B-1-34-:R-:W-:-:S04]  /*dd80*/  MOV R3, 0x1 ;  /* 0x0000000100037802 */ /* 0x01afc80000000f00 */
[----:B------:R-:W-:-:S07]  /*dd90*/  SHF.L.U32 R3, R3, 0x1f, RZ ;  /* 0x0000001f03037819 */ /* 0x000fce00000006ff */
.L_x_218:
[----:B-1----:R1:W3:Y:S02]  /*dda0*/  SYNCS.PHASECHK.TRANS64.TRYWAIT P0, [R0+URZ+0xb8], R3 ;  /* 0x0000b803000075a7 */ /* 0x0022e4000800017f */
[----:B---3--:R-:W-:Y:S05]  /*ddb0*/  @!P0 NANOSLEEP.SYNCS 0x989680 ;  /* 0x009896800000895d */ /* 0x008fea0003900000 */
[----:B------:R-:W3:Y:S02]  /*ddc0*/  @!P0 SYNCS.PHASECHK.TRANS64 P0, [R0+URZ+0xb8], R3 ;  /* 0x0000b803000085a7 */ /* 0x000ee4000800007f */
[----:B---3--:R-:W-:Y:S05]  /*ddd0*/  @!P0 BRA `(.L_x_218) ;  /* 0xfffffffc00f08947 */ /* 0x008fea000383ffff */
.L_x_210:
[----:B------:R-:W-:Y:S05]  /*dde0*/  BSYNC B0 ;  /* 0x0000000000007941 */ /* 0x000fea0003800000 */
.L_x_209:
[----:B------:R-:W-:Y:S05]  /*ddf0*/  EXIT ;  /* 0x000000000000794d */ /* 0x000fea0003800000 */
.L_x_147:
[----:B------:R-:W-:Y:S01]  /*de00*/  LOP3.LUT P0, RZ, R9, 0xff, RZ, 0xc0, !PT ;  /* 0x000000ff09ff7812 */ /* 0x000fe2000780c0ff */
[----:B------:R-:W-:Y:S01]  /*de10*/  IMAD.MOV.U32 R9, RZ, RZ, 0x1 ;  /* 0x00000001ff097424 */ /* 0x000fe200078e00ff */
[----:B------:R-:W-:-:S11]  /*de20*/  MOV R8, RZ ;  /* 0x000000ff00087202 */ /* 0x000fd60000000f00 */
[----:B------:R-:W-:Y:S05]  /*de30*/  @!P0 BRA `(.L_x_219) ;  /* 0x0000000c004c8947 */ /* 0x000fea0003800000 */
[----:B------:R-:W-:Y:S01]  /*de40*/  ULDC UR4, c[0x0][0x28c] ;  /* 0x0000a30000047ab9 */ /* 0x000fe20000000800 */
[----:B------:R-:W-:Y:S01]  /*de50*/  ULDC UR17, c[0x0][0x900] ;  /* 0x0002400000117ab9 */ /* 0x000fe20000000800 */
[----:B------:R-:W-:Y:S01]  /*de60*/  UIADD3 UR4, UR4, 0x3f, URZ ;  /* 0x0000003f04047890 */ /* 0x000fe2000fffe03f */
[----:B------:R-:W-:Y:S01]  /*de70*/  BSSY B0, `(.L_x_219) ;  /* 0x00000cf000007945 */ /* 0x000fe20003800000 */
[----:B------:R-:W-:Y:S01]  /*de80*/  UMOV UR6, 0xffffffff ;  /* 0xffffffff00067882 */ /* 0x000fe20000000000 */
[----:B------:R-:W-:Y:S01]  /*de90*/  USHF.L.U32 UR13, UR37, 0x7, URZ ;  /* 0x00000007250d7899 */ /* 0x000fe2000800063f */
[----:B------:R-:W-:Y:S01]  /*dea0*/  IMAD.MOV.U32 R0, RZ, RZ, 0x1 ;  /* 0x00000001ff007424 */ /* 0x000fe200078e00ff */
[----:B------:R-:W-:Y:S01]  /*deb0*/  USHF.R.S32.HI UR5, URZ, 0x1f, UR4 ;  /* 0x0000001f3f057899 */ /* 0x000fe20008011404 */
[----:B------:R-:W-:Y:S01]  /*dec0*/  MOV R9, 0x1 ;  /* 0x0000000100097802 */ /* 0x000fe20000000f00 */
[----:B------:R-:W-:Y:S01]  /*ded0*/  USHF.L.U32 UR14, UR37, 0xd, URZ ;  /* 0x0000000d250e7899 */ /* 0x000fe2000800063f */
[----:B------:R-:W-:Y:S01]  /*dee0*/  IMAD.MOV.U32 R8, RZ, RZ, RZ ;  /* 0x000000ffff087224 */ /* 0x000fe200078e00ff */
[----:B------:R-:W-:-:S02]  /*def0*/  ULEA.HI UR5, UR5, UR4, URZ, 0x6 ;  /* 0x0000000405057291 */ /* 0x000fc4000f8f303f */
[----:B------:R-:W-:Y:S02]  /*df00*/  USHF.L.U32 UR6, UR6, UR17, URZ ;  /* 0x0000001106067299 */ /* 0x000fe4000800063f */
[----:B------:R-:W-:Y:S01]  /*df10*/  USHF.R.S32.HI UR16, URZ, 0x6, UR5 ;  /* 0x000000063f107899 */ /* 0x000fe20008011405 */
[----:B------:R-:W-:Y:S01]  /*df20*/  ULDC UR15, c[0x0][0x8a8] ;  /* 0x00022a00000f7ab9 */ /* 0x000fe20000000800 */
[----:B------:R-:W-:Y:S02]  /*df30*/  ULOP3.LUT UR26, UR46, 0x2, URZ, 0xfc, !UPT ;  /* 0x000000022e1a7892 */ /* 0x000fe4000f8efc3f */
[----:B------:R-:W-:Y:S02]  /*df40*/  ULOP3.LUT UR13, UR13, 0x80, URZ, 0xc0, !UPT ;  /* 0x000000800d0d7892 */ /* 0x000fe4000f8ec03f */
[----:B------:R-:W-:Y:S02]  /*df50*/  ULOP3.LUT UR14, UR14, 0x2000, URZ, 0xc0, !UPT ;  /* 0x000020000e0e7892 */ /* 0x000fe4000f8ec03f */
[----:B------:R-:W-:-:S02]  /*df60*/  UIADD3 UR15, UR15, -0x1, URZ ;  /* 0xffffffff0f0f7890 */ /* 0x000fc4000fffe03f */
[----:B------:R-:W-:Y:S02]  /*df70*/  USHF.L.U32 UR17, UR38, UR17, URZ ;  /* 0x0000001126117299 */ /* 0x000fe4000800063f */
[----:B------:R-:W-:Y:S02]  /*df80*/  ULOP3.LUT UR18, URZ, UR6, URZ, 0x33, !UPT ;  /* 0x000000063f127292 */ /* 0x000fe4000f8e333f */
[----:B------:R-:W-:Y:S01]  /*df90*/  UIADD3 UR27, UR16, 0x1, URZ ;  /* 0x00000001101b7890 */ /* 0x000fe2000fffe03f */
[----:B------:R-:W-:-:S11]  /*dfa0*/  ULDC.64 UR22, c[0x0][0x198] ;  /* 0x0000660000167ab9 */ /* 0x000fd60000000a00 */
.L_x_230:
[----:B------:R-:W-:-:S03]  /*dfb0*/  UMOV UR4, 0xffffffff ;  /* 0xffffffff00047882 */ /* 0x000fc60000000000 */
[----:B------:R-:W-:Y:S05]  /*dfc0*/  BRA.DIV UR4, `(.L_x_220) ;  /* 0x0000001a04207947 */ /* 0x000fea000b800000 */
[----:B------:R-:W-:-:S13]  /*dfd0*/  ELECT P0, URZ, PT ;  /* 0x00000000003f782f */ /* 0x000fda0003800000 */
.L_x_264:
[----:B------:R-:W1:Y:S01]  /*dfe0*/  LDC R2, c[0x0][0x28c] ;  /* 0x0000a300ff027b82 */ /* 0x000e620000000800 */
[----:B------:R-:W-:Y:S01]  /*dff0*/  BSSY B1, `(.L_x_221) ;  /* 0x000003a000017945 */ /* 0x000fe20003800000 */
[----:B-1----:R-:W-:-:S13]  /*e000*/  ISETP.LT.OR P0, PT, R2, 0x1, !P0 ;  /* 0x000000010200780c */ /* 0x002fda0004701670 */
[----:B------:R-:W-:Y:S05]  /*e010*/  @P0 BRA `(.L_x_222) ;  /* 0x0000000000dc0947 */ /* 0x000fea0003800000 */
[----:B------:R-:W-:Y:S01]  /*e020*/  LEA R7, R7, UR13, 0x8 ;  /* 0x0000000d07077c11 */ /* 0x000fe2000f8e40ff */
[----:B------:R-:W-:Y:S01]  /*e030*/  IMAD.MOV.U32 R13, RZ, RZ, RZ ;  /* 0x000000ffff0d7224 */ /* 0x000fe200078e00ff */
[----:B------:R-:W-:Y:S01]  /*e040*/  SHF.L.U32 R12, R12, 0x7, RZ ;  /* 0x000000070c0c7819 */ /* 0x000fe200000006ff */
[----:B------:R-:W-:Y:S01]  /*e050*/  IMAD.MOV.U32 R2, RZ, RZ, R9 ;  /* 0x000000ffff027224 */ /* 0x000fe200078e0009 */
[----:B------:R-:W-:Y:S02]  /*e060*/  MOV R14, UR27 ;  /* 0x0000001b000e7c02 */ /* 0x000fe40008000f00 */
[----:B------:R-:W-:-:S07]  /*e070*/  MOV R3, R8 ;  /* 0x0000000800037202 */ /* 0x000fce0000000f00 */
.L_x_225:
[----:B------:R-:W1:Y:S01]  /*e080*/  S2R R5, SR_CgaCtaId ;  /* 0x0000000000057919 */ /* 0x000e620000008800 */
[----:B------:R-:W-:Y:S01]  /*e090*/  MOV R4, 0x400 ;  /* 0x0000040000047802 */ /* 0x000fe20000000f00 */
[----:B------:R-:W2:Y:S03]  /*e0a0*/  S2R R15, SR_TID.X ;  /* 0x00000000000f7919 */ /* 0x000ea60000002100 */
[----:B-1----:R-:W-:Y:S02]  /*e0b0*/  LEA R10, R5, R4, 0x18 ;  /* 0x00000004050a7211 */ /* 0x002fe400078ec0ff */
[----:B------:R-:W-:Y:S02]  /*e0c0*/  SHF.L.U32 R4, R2, 0x1f, RZ ;  /* 0x0000001f02047819 */ /* 0x000fe400000006ff */
[----:B--2---:R-:W-:Y:S01]  /*e0d0*/  LOP3.LUT P1, RZ, R15, 0x7f, RZ, 0xc0, !PT ;  /* 0x0000007f0fff7812 */ /* 0x004fe2000782c0ff */
[----:B------:R-:W-:-:S04]  /*e0e0*/  IMAD R11, R3, 0x8, R10 ;  /* 0x00000008030b7824 */ /* 0x000fc800078e020a */
[----:B------:R-:W1:Y:S08]  /*e0f0*/  SYNCS.PHASECHK.TRANS64.TRYWAIT P0, [R11+URZ+0x40], R4 ;  /* 0x000040040b0075a7 */ /* 0x000e70000800017f */
[----:B------:R-:W2:Y:S01]  /*e100*/  @!P1 LDC R5, c[0x0][0x500] ;  /* 0x00014000ff059b82 */ /* 0x000ea20000000800 */
[----:B-1----:R-:W-:Y:S05]  /*e110*/  @!P0 BRA `(.L_x_223) ;  /* 0x0000001400f08947 */ /* 0x002fea0003800000 */
.L_x_265:
[----:B------:R-:W-:Y:S01]  /*e120*/  UPRMT UR4, UR26, 0x9910, URZ ;  /* 0x000099101a047896 */ /* 0x000fe2000800003f */
[----:B--2---:R2:W-:Y:S03]  /*e130*/  @!P1 SYNCS.ARRIVE.TRANS64 RZ, [R11+URZ], R5 ;  /* 0x000000050bff99a7 */ /* 0x0045e6000800003f */
[----:B------:R-:W-:-:S06]  /*e140*/  UISETP.NE.AND UP0, UPT, UR4, 0x2, UPT ;  /* 0x000000020400788c */ /* 0x000fcc000bf05270 */
[----:B------:R-:W-:-:S13]  /*e150*/  PLOP3.LUT P0, PT, PT, PT, UP0, 0x80, 0x0 ;  /* 0x000000000000781c */ /* 0x000fda0003f0f008 */
[----:B--2---:R-:W-:Y:S05]  /*e160*/  @P0 BRA `(.L_x_224) ;  /* 0x0000000000040947 */ /* 0x004fea0003800000 */
[----:B------:R-:W-:Y:S01]  /*e170*/  BPT.TRAP 0x1 ;  /* 0x000000040000795c */ /* 0x000fe20000300000 */
.L_x_224:
[C---:B-1----:R-:W-:Y:S01]  /*e180*/  LEA R4, R3.reuse, R10, 0xd ;  /* 0x0000000a03047211 */ /* 0x042fe200078e68ff */
[----:B------:R-:W-:Y:S01]  /*e190*/  UIADD3 UR4, UP0, UR22, 0xf0, URZ ;  /* 0x000000f016047890 */ /* 0x000fe2000ff1e03f */
[C---:B------:R-:W-:Y:S01]  /*e1a0*/  R2UR UR8, R3.reuse ;  /* 0x00000000030872ca */ /* 0x040fe200000e0000 */
[----:B------:R-:W-:Y:S01]  /*e1b0*/  UIADD3 UR24, UP1, UR22, 0x1f0, URZ ;  /* 0x000001f016187890 */ /* 0x000fe2000ff3e03f */
[----:B------:R-:W-:Y:S01]  /*e1c0*/  R2UR UR5, R4 ;  /* 0x00000000040572ca */ /* 0x000fe200000e0000 */
[----:B------:R-:W-:Y:S01]  /*e1d0*/  VIADD R3, R3, 0x1 ;  /* 0x0000000103037836 */ /* 0x000fe20000000000 */
[----:B------:R-:W-:Y:S01]  /*e1e0*/  R2UR UR20, R10 ;  /* 0x000000000a1472ca */ /* 0x000fe200000e0000 */
[----:B------:R-:W-:Y:S01]  /*e1f0*/  UIADD3.X UR25, URZ, UR23, URZ, UP1, !UPT ;  /* 0x000000173f197290 */ /* 0x000fe20008ffe43f */
[----:B------:R-:W-:Y:S01]  /*e200*/  R2UR UR9, R11 ;  /* 0x000000000b0972ca */ /* 0x000fe200000e0000 */
[----:B------:R-:W-:Y:S01]  /*e210*/  UMOV UR6, 0x0 ;  /* 0x0000000000067882 */ /* 0x000fe20000000000 */
[----:B------:R-:W-:Y:S01]  /*e220*/  R2UR UR11, R12 ;  /* 0x000000000c0b72ca */ /* 0x000fe200000e0000 */
[----:B------:R-:W-:Y:S01]  /*e230*/  UMOV UR7, 0x10000000 ;  /* 0x1000000000077882 */ /* 0x000fe20000000000 */
[----:B------:R-:W-:Y:S01]  /*e240*/  R2UR UR10, R13 ;  /* 0x000000000d0a72ca */ /* 0x000fe200000e0000 */
[----:B------:R-:W-:Y:S01]  /*e250*/  UMOV UR28, 0x30000 ;  /* 0x00030000001c7882 */ /* 0x000fe20000000000 */
[----:B------:R-:W-:Y:S01]  /*e260*/  R2UR UR12, R6 ;  /* 0x00000000060c72ca */ /* 0x000fe200000e0000 */
[----:B------:R-:W-:Y:S01]  /*e270*/  ULEA UR8, UR8, UR14, 0xe ;  /* 0x0000000e08087291 */ /* 0x000fe2000f8e703f */
[----:B------:R-:W-:Y:S01]  /*e280*/  IADD3 R14, R14, -0x1, RZ ;  /* 0xffffffff0e0e7810 */ /* 0x000fe20007ffe0ff */
[----:B------:R-:W-:Y:S01]  /*e290*/  UIADD3 UR19, UR5, 0x6200, URZ ;  /* 0x0000620005137890 */ /* 0x000fe2000fffe03f */
[----:B------:R-:W-:Y:S01]  /*e2a0*/  R2UR UR21, R7 ;  /* 0x00000000071572ca */ /* 0x000fe200000e0000 */
[----:B------:R-:W-:Y:S01]  /*e2b0*/  UIADD3.X UR5, URZ, UR23, URZ, UP0, !UPT ;  /* 0x000000173f057290 */ /* 0x000fe200087fe43f */
[----:B------:R-:W-:Y:S01]  /*e2c0*/  ISETP.GT.AND P1, PT, R14, 0x1, PT ;  /* 0x000000010e00780c */ /* 0x000fe20003f24270 */
[----:B------:R-:W-:Y:S01]  /*e2d0*/  UIADD3 UR20, UR20, 0x16200, UR8 ;  /* 0x0001620014147890 */ /* 0x000fe2000fffe008 */
[----:B------:R-:W-:Y:S01]  /*e2e0*/  ISETP.NE.AND P0, PT, R3, 0x8, PT ;  /* 0x000000080300780c */ /* 0x000fe20003f05270 */
[----:B------:R-:W-:Y:S01]  /*e2f0*/  VIADD R13, R13, 0x40 ;  /* 0x000000400d0d7836 */ /* 0x000fe20000000000 */
[----:B------:R-:W-:-:S02]  /*e300*/  UMOV UR8, UR19 ;  /* 0x0000001300087c82 */ /* 0x000fc40008000000 */
[----:B------:R-:W-:Y:S02]  /*e310*/  SEL R5, RZ, 0x1, P0 ;  /* 0x00000001ff057807 */ /* 0x000fe40000000000 */
[----:B------:R1:W-:Y:S01]  /*e320*/  UTMALDG.3D [UR8], [UR4], desc[UR6] ;  /* 0x00000608040075b4 */ /* 0x0003e20008011000 */
[----:B------:R-:W-:Y:S02]  /*e330*/  SEL R3, R3, RZ, P0 ;  /* 0x000000ff03037207 */ /* 0x000fe40000000000 */
[----:B------:R-:W-:Y:S01]  /*e340*/  LOP3.LUT R2, R2, R5, RZ, 0x3c, !PT ;  /* 0x0000000502027212 */ /* 0x000fe200078e3cff */
[----:B-1----:R-:W-:Y:S01]  /*e350*/  UMOV UR8, UR20 ;  /* 0x0000001400087c82 */ /* 0x002fe20008000000 */
[----:B------:R-:W-:Y:S02]  /*e360*/  UMOV UR11, UR21 ;  /* 0x00000015000b7c82 */ /* 0x000fe40008000000 */
[----:B------:R1:W-:Y:S02]  /*e370*/  UTMALDG.3D.MULTICAST [UR8], [UR24], UR28, desc[UR6] ;  /* 0x00000608180073b4 */ /* 0x0003e4000801181c */
[----:B-1----:R-:W-:Y:S05]  /*e380*/  @P1 BRA `(.L_x_225) ;  /* 0xfffffffc003c1947 */ /* 0x002fea000383ffff */
.L_x_222:
[----:B------:R-:W-:Y:S05]  /*e390*/  BSYNC B1 ;  /* 0x0000000000017941 */ /* 0x000fea0003800000 */
.L_x_221:
[----:B------:R-:W2:Y:S01]  /*e3a0*/  LDL.LU R16, [R1+0xcc] ;  /* 0x0000cc0001107983 */ /* 0x000ea20000300800 */
[----:B------:R-:W-:Y:S02]  /*e3b0*/  LOP3.LUT P2, RZ, R0, 0xff, RZ, 0xc0, !PT ;  /* 0x000000ff00ff7812 */ /* 0x000fe4000784c0ff */
[----:B------:R-:W-:Y:S01]  /*e3c0*/  IADD3 R8, R8, UR16, RZ ;  /* 0x0000001008087c10 */ /* 0x000fe2000fffe0ff */
[----:B------:R-:W3:Y:S01]  /*e3d0*/  LDL.LU R15, [R1+0xc8] ;  /* 0x0000c800010f7983 */ /* 0x000ee20000300800 */
[----:B------:R-:W-:Y:S01]  /*e3e0*/  IMAD.U32 R4, RZ, RZ, UR16 ;  /* 0x00000010ff047e24 */ /* 0x000fe2000f8e00ff */
[----:B------:R-:W-:Y:S01]  /*e3f0*/  ULDC.64 UR4, c[0x0][0x8f8] ;  /* 0x00023e0000047ab9 */ /* 0x000fe20000000a00 */
[----:B------:R-:W-:Y:S01]  /*e400*/  SHF.R.U32.HI R0, RZ, 0x3, R8 ;  /* 0x00000003ff007819 */ /* 0x000fe20000011608 */
[----:B------:R-:W-:Y:S01]  /*e410*/  BSSY B1, `(.L_x_226) ;  /* 0x0000072000017945 */ /* 0x000fe20003800000 */
[----:B------:R-:W-:Y:S01]  /*e420*/  ISETP.GT.U32.AND P0, PT, R8, 0x7, PT ;  /* 0x000000070800780c */ /* 0x000fe20003f04070 */
[----:B------:R-:W-:Y:S01]  /*e430*/  IMAD.MOV.U32 R12, RZ, RZ, -0x1 ;  /* 0xffffffffff0c7424 */ /* 0x000fe200078e00ff */
[----:B------:R-:W-:Y:S01]  /*e440*/  LOP3.LUT R0, R0, 0x1, RZ, 0xc0, !PT ;  /* 0x0000000100007812 */ /* 0x000fe200078ec0ff */
[----:B------:R-:W-:Y:S01]  /*e450*/  IMAD.MOV.U32 R6, RZ, RZ, -0x1 ;  /* 0xffffffffff067424 */ /* 0x000fe200078e00ff */
[----:B------:R-:W-:Y:S01]  /*e460*/  ISETP.LT.U32.AND P0, PT, R4, 0x8, P0 ;  /* 0x000000080400780c */ /* 0x000fe20000701070 */
[----:B------:R-:W1:Y:S01]  /*e470*/  @P2 S2R R3, SR_CgaCtaId ;  /* 0x0000000000032919 */ /* 0x000e620000008800 */
[----:B------:R-:W-:-:S02]  /*e480*/  @P2 MOV R2, 0x400 ;  /* 0x0000040000022802 */ /* 0x000fc40000000f00 */
[----:B------:R-:W-:Y:S02]  /*e490*/  ISETP.NE.U32.AND P1, PT, R0, 0x1, PT ;  /* 0x000000010000780c */ /* 0x000fe40003f25070 */
[----:B------:R-:W-:Y:S02]  /*e4a0*/  MOV R0, UR16 ;  /* 0x0000001000007c02 */ /* 0x000fe40008000f00 */
[----:B------:R-:W-:Y:S02]  /*e4b0*/  MOV R7, 0xffffffff ;  /* 0xffffffff00077802 */ /* 0x000fe40000000f00 */
[----:B------:R-:W-:Y:S02]  /*e4c0*/  ISETP.GT.U32.AND P1, PT, R0, 0x7, !P1 ;  /* 0x000000070000780c */ /* 0x000fe40004f24070 */
[----:B------:R-:W-:Y:S02]  /*e4d0*/  SEL R0, RZ, 0x1, !P0 ;  /* 0x00000001ff007807 */ /* 0x000fe40004000000 */
[----:B------:R-:W-:-:S02]  /*e4e0*/  LOP3.LUT R8, R8, 0x7, RZ, 0xc0, !PT ;  /* 0x0000000708087812 */ /* 0x000fc400078ec0ff */
[----:B-1----:R-:W-:-:S04]  /*e4f0*/  @P2 LEA R2, R3, R2, 0x18 ;  /* 0x0000000203022211 */ /* 0x002fc800078ec0ff */
[----:B------:R1:W-:Y:S02]  /*e500*/  @P2 SYNCS.ARRIVE.TRANS64.A1T0 RZ, [R2+URZ+0xc8], RZ ;  /* 0x0000c8ff02ff29a7 */ /* 0x0003e4000810003f */
[----:B-1----:R-:W-:-:S04]  /*e510*/  SEL R2, RZ, 0x1, !P1 ;  /* 0x00000001ff027807 */ /* 0x002fc80004800000 */
[----:B------:R-:W-:Y:S02]  /*e520*/  LOP3.LUT R9, R2, R9, R0, 0x96, !PT ;  /* 0x0000000902097212 */ /* 0x000fe400078e9600 */
[----:B------:R-:W-:Y:S02]  /*e530*/  PRMT R2, RZ, 0x7610, R2 ;  /* 0x00007610ff027816 */ /* 0x000fe40000000002 */
[----:B------:R-:W-:Y:S02]  /*e540*/  PRMT R0, RZ, 0x7610, R0 ;  /* 0x00007610ff007816 */ /* 0x000fe40000000000 */
[----:B---3--:R-:W-:-:S04]  /*e550*/  IADD3 R15, P2, R15, UR50, RZ ;  /* 0x000000320f0f7c10 */ /* 0x008fc8000ff5e0ff */
[----:B--2---:R-:W-:Y:S01]  /*e560*/  IADD3.X R16, R16, UR39, RZ, P2, !PT ;  /* 0x0000002710107c10 */ /* 0x004fe200097fe4ff */
[----:B------:R1:W-:Y:S01]  /*e570*/  STL [R1+0xc8], R15 ;  /* 0x0000c80f01007387 */ /* 0x0003e20000100800 */
[----:B------:R-:W-:-:S03]  /*e580*/  ISETP.GE.U32.AND P2, PT, R15, UR4, PT ;  /* 0x000000040f007c0c */ /* 0x000fc6000bf46070 */
[----:B------:R1:W-:Y:S01]  /*e590*/  STL [R1+0xcc], R16 ;  /* 0x0000cc1001007387 */ /* 0x0003e20000100800 */
[----:B------:R-:W-:-:S13]  /*e5a0*/  ISETP.GE.U32.AND.EX P0, PT, R16, UR5, PT, P2 ;  /* 0x0000000510007c0c */ /* 0x000fda000bf06120 */
[----:B-1----:R-:W-:Y:S05]  /*e5b0*/  @P0 BRA `(.L_x_227) ;  /* 0x00000004005c0947 */ /* 0x002fea0003800000 */
[----:B------:R-:W-:Y:S01]  /*e5c0*/  ULDC.64 UR4, c[0x0][0x8d0] ;  /* 0x0002340000047ab9 */ /* 0x000fe20000000a00 */
[----:B------:R-:W1:Y:S01]  /*e5d0*/  S2R R11, SR_CTAID.X ;  /* 0x00000000000b7919 */ /* 0x000e620000002500 */
[----:B------:R-:W-:Y:S01]  /*e5e0*/  ISETP.NE.U32.AND P0, PT, RZ, UR4, PT ;  /* 0x00000004ff007c0c */ /* 0x000fe2000bf05070 */
[----:B------:R-:W-:Y:S01]  /*e5f0*/  ULDC UR7, c[0x0][0x8d8] ;  /* 0x0002360000077ab9 */ /* 0x000fe20000000800 */
[----:B------:R-:W-:Y:S01]  /*e600*/  MOV R2, R15 ;  /* 0x0000000f00027202 */ /* 0x000fe20000000f00 */
[----:B------:R-:W2:Y:S01]  /*e610*/  S2R R10, SR_CTAID.Y ;  /* 0x00000000000a7919 */ /* 0x000ea20000002600 */
[----:B------:R-:W-:Y:S01]  /*e620*/  ISETP.NE.AND.EX P0, PT, RZ, UR5, PT, P0 ;  /* 0x00000005ff007c0c */ /* 0x000fe2000bf05300 */
[----:B------:R-:W-:-:S12]  /*e630*/  IMAD.MOV.U32 R3, RZ, RZ, R16 ;  /* 0x000000ffff037224 */ /* 0x000fd800078e0010 */
[----:B------:R-:W-:Y:S05]  /*e640*/  @!P0 BRA `(.L_x_228) ;  /* 0x0000000000288947 */ /* 0x000fea0003800000 */
[----:B------:R-:W-:Y:S02]  /*e650*/  ULDC UR6, c[0x0][0x8dc] ;  /* 0x0002370000067ab9 */ /* 0x000fe40000000800 */
[----:B------:R-:W-:-:S04]  /*e660*/  IADD3 R7, P0, R15, UR6, RZ ;  /* 0x000000060f077c10 */ /* 0x000fc8000ff1e0ff */
[----:B------:R-:W-:-:S05]  /*e670*/  IADD3.X R13, RZ, R16, RZ, P0, !PT ;  /* 0x00000010ff0d7210 */ /* 0x000fca00007fe4ff */
[----:B------:R-:W-:-:S04]  /*e680*/  IMAD.WIDE.U32 R4, R13, UR4, RZ ;  /* 0x000000040d047c25 */ /* 0x000fc8000f8e00ff */
[----:B------:R-:W-:-:S04]  /*e690*/  IMAD.WIDE.U32 R4, P0, R7, UR5, R4 ;  /* 0x0000000507047c25 */ /* 0x000fc8000f800004 */
[----:B------:R-:W-:Y:S01]  /*e6a0*/  IMAD.WIDE.U32 R6, R7, UR4, RZ ;  /* 0x0000000407067c25 */ /* 0x000fe2000f8e00ff */
[----:B------:R-:W-:-:S03]  /*e6b0*/  MOV R2, R5 ;  /* 0x0000000500027202 */ /* 0x000fc60000000f00 */
[----:B------:R-:W-:Y:S01]  /*e6c0*/  IMAD.X R3, RZ, RZ, RZ, P0 ;  /* 0x000000ffff037224 */ /* 0x000fe200000e06ff */
[----:B------:R-:W-:-:S05]  /*e6d0*/  IADD3 RZ, P0, R7, R4, RZ ;  /* 0x0000000407ff7210 */ /* 0x000fca0007f1e0ff */
[----:B------:R-:W-:-:S08]  /*e6e0*/  IMAD.WIDE.U32.X R2, R13, UR5, R2, P0 ;  /* 0x000000050d027c25 */ /* 0x000fd000080e0402 */
.L_x_228:
[--C-:B------:R-:W-:Y:S01]  /*e6f0*/  SHF.R.U64 R6, R2, UR7, R3.reuse ;  /* 0x0000000702067c19 */ /* 0x100fe20008001203 */
[----:B------:R-:W-:Y:S01]  /*e700*/  ULDC.64 UR4, c[0x0][0x8c8] ;  /* 0x0002320000047ab9 */ /* 0x000fe20000000a00 */
[----:B------:R-:W-:Y:S01]  /*e710*/  SHF.R.U32.HI R2, RZ, UR7, R3 ;  /* 0x00000007ff027c19 */ /* 0x000fe20008011603 */
[----:B------:R-:W-:Y:S01]  /*e720*/  IMAD.MOV.U32 R3, RZ, RZ, R16 ;  /* 0x000000ffff037224 */ /* 0x000fe200078e0010 */
[----:B------:R-:W-:Y:S01]  /*e730*/  IADD3 R5, P0, RZ, -R6, RZ ;  /* 0x80000006ff057210 */ /* 0x000fe20007f1e0ff */
[----:B------:R-:W3:Y:S01]  /*e740*/  LDC R16, c[0x0][0x144] ;  /* 0x00005100ff107b82 */ /* 0x000ee20000000800 */
[----:B-1----:R-:W-:Y:S01]  /*e750*/  I2FP.F32.U32 R7, R11 ;  /* 0x0000000b00077245 */ /* 0x002fe20000201000 */
[----:B------:R-:W-:Y:S01]  /*e760*/  ULDC.64 UR8, c[0x0][0x8e8] ;  /* 0x00023a0000087ab9 */ /* 0x000fe20000000a00 */
[----:B------:R-:W-:Y:S01]  /*e770*/  ULDC UR6, c[0x0][0x8b0] ;  /* 0x00022c0000067ab9 */ /* 0x000fe20000000800 */
[----:B------:R-:W-:Y:S01]  /*e780*/  IMAD.X R2, RZ, RZ, ~R2, P0 ;  /* 0x000000ffff027224 */ /* 0x000fe200000e0e02 */
[----:B------:R-:W-:-:S03]  /*e790*/  ISETP.NE.U32.AND P0, PT, RZ, UR8, PT ;  /* 0x00000008ff007c0c */ /* 0x000fc6000bf05070 */
[----:B------:R-:W-:Y:S01]  /*e7a0*/  IMAD R4, R2, UR4, RZ ;  /* 0x0000000402047c24 */ /* 0x000fe2000f8e02ff */
[----:B------:R-:W-:Y:S01]  /*e7b0*/  MOV R2, R15 ;  /* 0x0000000f00027202 */ /* 0x000fe20000000f00 */
[----:B------:R-:W1:Y:S01]  /*e7c0*/  LDC R13, c[0x0][0x148] ;  /* 0x00005200ff0d7b82 */ /* 0x000e620000000800 */
[----:B------:R-:W-:-:S03]  /*e7d0*/  ISETP.NE.AND.EX P0, PT, RZ, UR9, PT, P0 ;  /* 0x00000009ff007c0c */ /* 0x000fc6000bf05300 */
[----:B------:R-:W-:Y:S01]  /*e7e0*/  IMAD.WIDE.U32 R2, R5, UR4, R2 ;  /* 0x0000000405027c25 */ /* 0x000fe2000f8e0002 */
[----:B------:R-:W-:-:S03]  /*e7f0*/  ULDC UR4, c[0x0][0x150] ;  /* 0x0000540000047ab9 */ /* 0x000fc60000000800 */
[----:B------:R-:W-:Y:S02]  /*e800*/  IMAD R5, R5, UR5, R4 ;  /* 0x0000000505057c24 */ /* 0x000fe4000f8e0204 */
[----:B------:R-:W-:Y:S01]  /*e810*/  FMUL R4, R7, UR4 ;  /* 0x0000000407047c20 */ /* 0x000fe20008400000 */
[----:B------:R-:W-:Y:S01]  /*e820*/  ULDC UR4, c[0x0][0x8c0] ;  /* 0x0002300000047ab9 */ /* 0x000fe20000000800 */
[----:B------:R-:W-:Y:S01]  /*e830*/  ULDC UR5, c[0x0][0x154] ;  /* 0x0000550000057ab9 */ /* 0x000fe20000000800 */
[----:B------:R-:W-:-:S03]  /*e840*/  IADD3 R3, R3, R5, RZ ;  /* 0x0000000503037210 */ /* 0x000fc60007ffe0ff */
[----:B------:R-:W4:Y:S01]  /*e850*/  F2I.U32.TRUNC.NTZ R4, R4 ;  /* 0x0000000400047305 */ /* 0x000f22000020f000 */
[----:B------:R-:W-:Y:S02]  /*e860*/  SHF.R.U64 R7, R2, UR4, R3 ;  /* 0x0000000402077c19 */ /* 0x000fe40008001203 */
[----:B--2---:R-:W-:-:S05]  /*e870*/  I2FP.F32.U32 R2, R10 ;  /* 0x0000000a00027245 */ /* 0x004fca0000201000 */
[----:B------:R-:W-:Y:S01]  /*e880*/  FMUL R5, R2, UR5 ;  /* 0x0000000502057c20 */ /* 0x000fe20008400000 */
[----:B------:R-:W-:Y:S01]  /*e890*/  SHF.R.U32.HI R2, RZ, UR4, R3 ;  /* 0x00000004ff027c19 */ /* 0x000fe20008011603 */
[----:B------:R-:W-:Y:S02]  /*e8a0*/  ULDC UR4, c[0x0][0x900] ;  /* 0x0002400000047ab9 */ /* 0x000fe40000000800 */
[----:B------:R2:W1:Y:S01]  /*e8b0*/  F2I.U32.TRUNC.NTZ R15, R5 ;  /* 0x00000005000f7305 */ /* 0x000462000020f000 */
[--C-:B------:R-:W-:Y:S02]  /*e8c0*/  SHF.R.U32.HI R3, RZ, UR6, R2.reuse ;  /* 0x00000006ff037c19 */ /* 0x100fe40008011602 */
[----:B------:R-:W-:Y:S01]  /*e8d0*/  SHF.R.U64 R14, R7, UR6, R2 ;  /* 0x00000006070e7c19 */ /* 0x000fe20008001202 */
[----:B----4-:R-:W-:Y:S01]  /*e8e0*/  IMAD.MOV R2, RZ, RZ, -R4 ;  /* 0x000000ffff027224 */ /* 0x010fe200078e0a04 */
[--C-:B------:R-:W-:Y:S02]  /*e8f0*/  SHF.R.U32.HI R4, RZ, UR4, R3.reuse ;  /* 0x00000004ff047c19 */ /* 0x100fe40008011603 */
[----:B------:R-:W-:Y:S01]  /*e900*/  SHF.R.U64 R12, R14, UR4, R3 ;  /* 0x000000040e0c7c19 */ /* 0x000fe20008001203 */
[----:B---3--:R-:W-:-:S02]  /*e910*/  IMAD R17, R16, R2, R11 ;  /* 0x0000000210117224 */ /* 0x008fc400078e020b */
[----:B------:R-:W-:Y:S01]  /*e920*/  IMAD.MOV.U32 R3, RZ, RZ, R4 ;  /* 0x000000ffff037224 */ /* 0x000fe200078e0004 */
[----:B------:R-:W-:Y:S01]  /*e930*/  MOV R2, R12 ;  /* 0x0000000c00027202 */ /* 0x000fe20000000f00 */
[----:B--2---:R-:W-:Y:S06]  /*e940*/  @!P0 BRA `(.L_x_229) ;  /* 0x0000000000288947 */ /* 0x004fec0003800000 */
[----:B------:R-:W-:Y:S02]  /*e950*/  ULDC UR4, c[0x0][0x8f4] ;  /* 0x00023d0000047ab9 */ /* 0x000fe40000000800 */
[----:B------:R-:W-:-:S04]  /*e960*/  IADD3 R3, P0, R12, UR4, RZ ;  /* 0x000000040c037c10 */ /* 0x000fc8000ff1e0ff */
[----:B------:R-:W-:-:S05]  /*e970*/  IADD3.X R11, RZ, R4, RZ, P0, !PT ;  /* 0x00000004ff0b7210 */ /* 0x000fca00007fe4ff */
[----:B------:R-:W-:-:S04]  /*e980*/  IMAD.WIDE.U32 R4, R11, UR8, RZ ;  /* 0x000000080b047c25 */ /* 0x000fc8000f8e00ff */
[----:B------:R-:W-:-:S04]  /*e990*/  IMAD.WIDE.U32 R4, P0, R3, UR9, R4 ;  /* 0x0000000903047c25 */ /* 0x000fc8000f800004 */
[----:B------:R-:W-:Y:S01]  /*e9a0*/  IMAD.WIDE.U32 R2, R3, UR8, RZ ;  /* 0x0000000803027c25 */ /* 0x000fe2000f8e00ff */
[----:B------:R-:W-:-:S04]  /*e9b0*/  MOV R2, R5 ;  /* 0x0000000500027202 */ /* 0x000fc80000000f00 */
[----:B------:R-:W-:Y:S01]  /*e9c0*/  IADD3 RZ, P1, R3, R4, RZ ;  /* 0x0000000403ff7210 */ /* 0x000fe20007f3e0ff */
[----:B------:R-:W-:-:S04]  /*e9d0*/  IMAD.X R3, RZ, RZ, RZ, P0 ;  /* 0x000000ffff037224 */ /* 0x000fc800000e06ff */
[----:B------:R-:W-:-:S08]  /*e9e0*/  IMAD.WIDE.U32.X R2, R11, UR9, R2, P1 ;  /* 0x000000090b027c25 */ /* 0x000fd000088e0402 */
.L_x_229:
[----:B------:R-:W2:Y:S01]  /*e9f0*/  LDC R4, c[0x0][0x904] ;  /* 0x00024100ff047b82 */ /* 0x000ea20000000800 */
[----:B------:R-:W-:Y:S01]  /*ea00*/  ULDC UR4, c[0x0][0x8f0] ;  /* 0x00023c0000047ab9 */ /* 0x000fe20000000800 */
[----:B------:R-:W-:Y:S01]  /*ea10*/  LOP3.LUT R14, R14, UR18, RZ, 0xc0, !PT ;  /* 0x000000120e0e7c12 */ /* 0x000fe2000f8ec0ff */
[----:B-1----:R-:W-:Y:S01]  /*ea20*/  IMAD.MOV R15, RZ, RZ, -R15 ;  /* 0x000000ffff0f7224 */ /* 0x002fe200078e0a0f */
[----:B------:R-:W-:Y:S01]  /*ea30*/  SHF.R.U64 R3, R2, UR4, R3 ;  /* 0x0000000402037c19 */ /* 0x000fe20008001203 */
[----:B------:R-:W-:Y:S01]  /*ea40*/  ULDC UR4, c[0x0][0x8e0] ;  /* 0x0002380000047ab9 */ /* 0x000fe20000000800 */
[----:B------:R-:W-:Y:S02]  /*ea50*/  ULDC UR5, c[0x0][0x8b8] ;  /* 0x00022e0000057ab9 */ /* 0x000fe40000000800 */
[C---:B------:R-:W-:Y:S01]  /*ea60*/  IADD3 R5, -R3.reuse, RZ, RZ ;  /* 0x000000ff03057210 */ /* 0x040fe20007ffe1ff */
[----:B------:R-:W-:Y:S01]  /*ea70*/  IMAD R14, R3, UR17, R14 ;  /* 0x00000011030e7c24 */ /* 0x000fe2000f8e020e */
[----:B------:R-:W-:-:S03]  /*ea80*/  LOP3.LUT R3, R7, UR15, RZ, 0xc0, !PT ;  /* 0x0000000f07037c12 */ /* 0x000fc6000f8ec0ff */
[----:B------:R-:W-:Y:S01]  /*ea90*/  IMAD R2, R5, UR4, R12 ;  /* 0x0000000405027c24 */ /* 0x000fe2000f8e020c */
[----:B------:R-:W-:-:S03]  /*eaa0*/  ULDC UR4, c[0x0][0x8a8] ;  /* 0x00022a0000047ab9 */ /* 0x000fc60000000800 */
[----:B------:R-:W-:Y:S01]  /*eab0*/  IMAD R3, R2, UR4, R3 ;  /* 0x0000000402037c24 */ /* 0x000fe2000f8e0203 */
[----:B--2---:R-:W-:Y:S01]  /*eac0*/  ISETP.NE.AND P0, PT, R4, 0x1, PT ;  /* 0x000000010400780c */ /* 0x004fe20003f05270 */
[----:B------:R-:W-:-:S05]  /*ead0*/  IMAD.MOV.U32 R4, RZ, RZ, 0x1 ;  /* 0x00000001ff047424 */ /* 0x000fca00078e00ff */
[----:B------:R-:W-:-:S07]  /*eae0*/  PRMT R2, R4, 0x7610, R2 ;  /* 0x0000761004027816 */ /* 0x000fce0000000002 */
[----:B------:R-:W-:-:S04]  /*eaf0*/  @P0 IMAD R17, R13, R15, R10 ;  /* 0x0000000f0d110224 */ /* 0x000fc800078e020a */
[----:B------:R-:W-:-:S05]  /*eb00*/  IMAD R12, R14, UR5, R17 ;  /* 0x000000050e0c7c24 */ /* 0x000fca000f8e0211 */
[----:B------:R-:W-:Y:S02]  /*eb10*/  SEL R7, R3, R12, !P0 ;  /* 0x0000000c03077207 */ /* 0x000fe40004000000 */
[----:B------:R-:W-:-:S07]  /*eb20*/  SEL R12, R12, R3, !P0 ;  /* 0x000000030c0c7207 */ /* 0x000fce0004000000 */
.L_x_227:
[----:B------:R-:W-:Y:S05]  /*eb30*/  BSYNC B1 ;  /* 0x0000000000017941 */ /* 0x000fea0003800000 */
.L_x_226:
[----:B------:R-:W-:-:S13]  /*eb40*/  LOP3.LUT P0, RZ, R2, 0xff, RZ, 0xc0, !PT ;  /* 0x000000ff02ff7812 */ /* 0x000fda000780c0ff */
[----:B------:R-:W-:Y:S05]  /*eb50*/  @P0 BRA `(.L_x_230) ;  /* 0xfffffff400140947 */ /* 0x000fea000383ffff */
[----:B------:R-:W-:Y:S05]  /*eb60*/  BSYNC B0 ;  /* 0x0000000000007941 */ /* 0x000fea0003800000 */
.L_x_219:
[----:B------:R-:W-:-:S03]  /*eb70*/  UMOV UR4, 0xffffffff ;  /* 0xffffffff00047882 */ /* 0x000fc60000000000 */
[----:B------:R-:W-:Y:S05]  /*eb80*/  BRA.DIV UR4, `(.L_x_231) ;  /* 0x0000000e04687947 */ /* 0x000fea000b800000 */
[----:B------:R-:W-:-:S13]  /*eb90*/  ELECT P0, URZ, PT ;  /* 0x00000000003f782f */ /* 0x000fda0003800000 */
.L_x_268:
[----:B------:R-:W-:Y:S04]  /*eba0*/  BSSY B0, `(.L_x_232) ;  /* 0x0000050000007945 */ /* 0x000fe80003800000 */
[----:B------:R-:W-:Y:S05]  /*ebb0*/  @!P0 BRA `(.L_x_233) ;  /* 0x0000000400388947 */ /* 0x000fea0003800000 */
[----:B------:R-:W-:-:S04]  /*ebc0*/  ULOP3.LUT UR4, UR46, 0x2, URZ, 0xfc, !UPT ;  /* 0x000000022e047892 */ /* 0x000fc8000f8efc3f */
[----:B------:R-:W-:-:S06]  /*ebd0*/  UISETP.NE.AND UP0, UPT, UR4, 0x3, UPT ;  /* 0x000000030400788c */ /* 0x000fcc000bf05270 */
[----:B------:R-:W-:-:S13]  /*ebe0*/  PLOP3.LUT P0, PT, PT, PT, UP0, 0x80, 0x0 ;  /* 0x000000000000781c */ /* 0x000fda0003f0f008 */
[----:B------:R-:W-:Y:S05]  /*ebf0*/  @!P0 BRA `(.L_x_234) ;  /* 0x0000000000048947 */ /* 0x000fea0003800000 */
[----:B------:R-:W-:Y:S01]  /*ec00*/  BPT.TRAP 0x1 ;  /* 0x000000040000795c */ /* 0x000fe20000300000 */
.L_x_234:
[----:B------:R-:W1:Y:S01]  /*ec10*/  S2R R3, SR_CgaCtaId ;  /* 0x0000000000037919 */ /* 0x000e620000008800 */
[----:B------:R-:W-:Y:S02]  /*ec20*/  MOV R0, 0x400 ;  /* 0x0000040000007802 */ /* 0x000fe40000000f00 */
[----:B------:R-:W-:Y:S02]  /*ec30*/  SHF.L.U32 R2, R9, 0x1f, RZ ;  /* 0x0000001f09027819 */ /* 0x000fe400000006ff */
[----:B-1----:R-:W-:-:S04]  /*ec40*/  LEA R3, R3, R0, 0x18 ;  /* 0x0000000003037211 */ /* 0x002fc800078ec0ff */
[----:B------:R-:W-:-:S04]  /*ec50*/  IADD3 R3, R3, 0x40, RZ ;  /* 0x0000004003037810 */ /* 0x000fc80007ffe0ff */
[C---:B------:R-:W-:Y:S01]  /*ec60*/  LEA R5, R8.reuse, R3, 0x3 ;  /* 0x0000000308057211 */ /* 0x040fe200078e18ff */
[----:B------:R-:W-:-:S03]  /*ec70*/  VIADD R8, R8, 0x1 ;  /* 0x0000000108087836 */ /* 0x000fc60000000000 */
[----:B------:R-:W1:Y:S02]  /*ec80*/  SYNCS.PHASECHK.TRANS64.TRYWAIT P0, [R5+URZ], R2 ;  /* 0x00000002050075a7 */ /* 0x000e64000800017f */
[----:B------:R-:W-:-:S04]  /*ec90*/  ISETP.NE.AND P1, PT, R8, 0x8, PT ;  /* 0x000000080800780c */ /* 0x000fc80003f25270 */
[----:B------:R-:W-:Y:S02]  /*eca0*/  SEL R0, RZ, 0x1, P1 ;  /* 0x00000001ff007807 */ /* 0x000fe40000800000 */
[----:B------:R-:W-:Y:S02]  /*ecb0*/  SEL R8, R8, RZ, P1 ;  /* 0x000000ff08087207 */ /* 0x000fe40000800000 */
[----:B------:R-:W-:Y:S02]  /*ecc0*/  LOP3.LUT R9, R9, R0, RZ, 0x3c, !PT ;  /* 0x0000000009097212 */ /* 0x000fe400078e3cff */
[----:B------:R-:W-:Y:S02]  /*ecd0*/  LEA R7, R8, R3, 0x3 ;  /* 0x0000000308077211 */ /* 0x000fe400078e18ff */
[----:B------:R-:W-:Y:S01]  /*ece0*/  SHF.L.U32 R4, R9, 0x1f, RZ ;  /* 0x0000001f09047819 */ /* 0x000fe200000006ff */
[----:B-1----:R-:W-:Y:S06]  /*ecf0*/  @!P0 BRA `(.L_x_235) ;  /* 0x0000000c00308947 */ /* 0x002fec0003800000 */
.L_x_269:
[----:B------:R-:W2:Y:S01]  /*ed00*/  SYNCS.PHASECHK.TRANS64.TRYWAIT P0, [R7+URZ], R4 ;  /* 0x00000004070075a7 */ /* 0x000ea2000800017f */
[----:B------:R-:W-:-:S04]  /*ed10*/  IADD3 R0, R8, 0x1, RZ ;  /* 0x0000000108007810 */ /* 0x000fc80007ffe0ff */
[----:B------:R-:W-:-:S04]  /*ed20*/  ISETP.NE.AND P1, PT, R0, 0x8, PT ;  /* 0x000000080000780c */ /* 0x000fc80003f25270 */
[----:B-1----:R-:W-:Y:S02]  /*ed30*/  SEL R2, RZ, 0x1, P1 ;  /* 0x00000001ff027807 */ /* 0x002fe40000800000 */
[----:B------:R-:W-:Y:S02]  /*ed40*/  SEL R0, R0, RZ, P1 ;  /* 0x000000ff00007207 */ /* 0x000fe40000800000 */
[----:B------:R-:W-:-:S03]  /*ed50*/  LOP3.LUT R9, R9, R2, RZ, 0x3c, !PT ;  /* 0x0000000209097212 */ /* 0x000fc600078e3cff */
[----:B------:R-:W-:Y:S01]  /*ed60*/  IMAD R6, R0, 0x8, R3 ;  /* 0x0000000800067824 */ /* 0x000fe200078e0203 */
[----:B------:R-:W-:Y:S01]  /*ed70*/  SHF.L.U32 R5, R9, 0x1f, RZ ;  /* 0x0000001f09057819 */ /* 0x000fe200000006ff */
[----:B--2---:R-:W-:Y:S06]  /*ed80*/  @!P0 BRA `(.L_x_236) ;  /* 0x0000000c00208947 */ /* 0x004fec0003800000 */
.L_x_270:
[----:B------:R-:W2:Y:S01]  /*ed90*/  SYNCS.PHASECHK.TRANS64.TRYWAIT P0, [R6+URZ], R5 ;  /* 0x00000005060075a7 */ /* 0x000ea2000800017f */
[----:B------:R-:W-:-:S04]  /*eda0*/  IADD3 R0, R0, 0x1, RZ ;  /* 0x0000000100007810 */ /* 0x000fc80007ffe0ff */
[----:B------:R-:W-:-:S04]  /*edb0*/  ISETP.NE.AND P1, PT, R0, 0x8, PT ;  /* 0x000000080000780c */ /* 0x000fc80003f25270 */
[----:B------:R-:W-:Y:S02]  /*edc0*/  SEL R2, RZ, 0x1, P1 ;  /* 0x00000001ff027807 */ /* 0x000fe40000800000 */
[----:B------:R-:W-:Y:S02]  /*edd0*/  SEL R0, R0, RZ, P1 ;  /* 0x000000ff00007207 */ /* 0x000fe40000800000 */
[----:B------:R-:W-:Y:S02]  /*ede0*/  LOP3.LUT R9, R9, R2, RZ, 0x3c, !PT ;  /* 0x0000000209097212 */ /* 0x000fe400078e3cff */
[----:B-1----:R-:W-:Y:S02]  /*edf0*/  LEA R7, R0, R3, 0x3 ;  /* 0x0000000300077211 */ /* 0x002fe400078e18ff */
[----:B------:R-:W-:Y:S01]  /*ee00*/  SHF.L.U32 R4, R9, 0x1f, RZ ;  /* 0x0000001f09047819 */ /* 0x000fe200000006ff */
[----:B--2---:R-:W-:Y:S06]  /*ee10*/  @!P0 BRA `(.L_x_237) ;  /* 0x0000000c00108947 */ /* 0x004fec0003800000 */
.L_x_271:
[----:B------:R-:W2:Y:S01]  /*ee20*/  SYNCS.PHASECHK.TRANS64.TRYWAIT P0, [R7+URZ], R4 ;  /* 0x00000004070075a7 */ /* 0x000ea2000800017f */
[----:B------:R-:W-:-:S05]  /*ee30*/  VIADD R0, R0, 0x1 ;  /* 0x0000000100007836 */ /* 0x000fca0000000000 */
[----:B------:R-:W-:-:S04]  /*ee40*/  ISETP.NE.AND P1, PT, R0, 0x8, PT ;  /* 0x000000080000780c */ /* 0x000fc80003f25270 */
[----:B------:R-:W-:Y:S02]  /*ee50*/  SEL R2, RZ, 0x1, P1 ;  /* 0x00000001ff027807 */ /* 0x000fe40000800000 */
[----:B------:R-:W-:Y:S02]  /*ee60*/  SEL R0, R0, RZ, P1 ;  /* 0x000000ff00007207 */ /* 0x000fe40000800000 */
[----:B------:R-:W-:Y:S02]  /*ee70*/  LOP3.LUT R9, R9, R2, RZ, 0x3c, !PT ;  /* 0x0000000209097212 */ /* 0x000fe400078e3cff */
[----:B-1----:R-:W-:Y:S02]  /*ee80*/  LEA R6, R0, R3, 0x3 ;  /* 0x0000000300067211 */ /* 0x002fe400078e18ff */
[----:B------:R-:W-:Y:S01]  /*ee90*/  SHF.L.U32 R5, R9, 0x1f, RZ ;  /* 0x0000001f09057819 */ /* 0x000fe200000006ff */
[----:B--2---:R-:W-:Y:S06]  /*eea0*/  @!P0 BRA `(.L_x_238) ;  /* 0x0000000c00008947 */ /* 0x004fec0003800000 */
.L_x_272:
[----:B------:R-:W2:Y:S01]  /*eeb0*/  SYNCS.PHASECHK.TRANS64.TRYWAIT P0, [R6+URZ], R5 ;  /* 0x00000005060075a7 */ /* 0x000ea2000800017f */
[----:B------:R-:W-:-:S04]  /*eec0*/  IADD3 R0, R0, 0x1, RZ ;  /* 0x0000000100007810 */ /* 0x000fc80007ffe0ff */
[----:B------:R-:W-:-:S04]  /*eed0*/  ISETP.NE.AND P1, PT, R0, 0x8, PT ;  /* 0x000000080000780c */ /* 0x000fc80003f25270 */
[----:B------:R-:W-:Y:S02]  /*eee0*/  SEL R2, RZ, 0x1, P1 ;  /* 0x00000001ff027807 */ /* 0x000fe40000800000 */
[----:B------:R-:W-:Y:S02]  /*eef0*/  SEL R0, R0, RZ, P1 ;  /* 0x000000ff00007207 */ /* 0x000fe40000800000 */
[----:B------:R-:W-:-:S03]  /*ef00*/  LOP3.LUT R9, R9, R2, RZ, 0x3c, !PT ;  /* 0x0000000209097212 */ /* 0x000fc600078e3cff */
[----:B-1----:R-:W-:Y:S01]  /*ef10*/  IMAD R7, R0, 0x8, R3 ;  /* 0x0000000800077824 */ /* 0x002fe200078e0203 */
[----:B------:R-:W-:Y:S01]  /*ef20*/  SHF.L.U32 R4, R9, 0x1f, RZ ;  /* 0x0000001f09047819 */ /* 0x000fe200000006ff */
[----:B--2---:R-:W-:Y:S06]  /*ef30*/  @!P0 BRA `(.L_x_239) ;  /* 0x0000000800f08947 */ /* 0x004fec0003800000 */
.L_x_273:
        /* <DEDUP_REMOVED lines=9> */
.L_x_274:
[----:B------:R-:W2:Y:S01]  /*efd0*/  SYNCS.PHASECHK.TRANS64.TRYWAIT P0, [R6+URZ], R5 ;  /* 0x00000005060075a7 */ /* 0x000ea2000800017f */
[----:B------:R-:W-:-:S05]  /*efe0*/  VIADD R0, R0, 0x1 ;  /* 0x0000000100007836 */ /* 0x000fca0000000000 */
[----:B------:R-:W-:-:S04]  /*eff0*/  ISETP.NE.AND P1, PT, R0, 0x8, PT ;  /* 0x000000080000780c */ /* 0x000fc80003f25270 */
[----:B------:R-:W-:Y:S02]  /*f000*/  SEL R2, RZ, 0x1, P1 ;  /* 0x00000001ff027807 */ /* 0x000fe40000800000 */
[----:B------:R-:W-:Y:S02]  /*f010*/  SEL R0, R0, RZ, P1 ;  /* 0x000000ff00007207 */ /* 0x000fe40000800000 */
[----:B------:R-:W-:Y:S01]  /*f020*/  LOP3.LUT R2, R9, R2, RZ, 0x3c, !PT ;  /* 0x0000000209027212 */ /* 0x000fe200078e3cff */
[----:B--2---:R-:W-:Y:S06]  /*f030*/  @!P0 BRA `(.L_x_241) ;  /* 0x0000000800d88947 */ /* 0x004fec0003800000 */
.L_x_275:
[----:B------:R-:W-:Y:S02]  /*f040*/  LEA R3, R0, R3, 0x3 ;  /* 0x0000000300037211 */ /* 0x000fe400078e18ff */
[----:B------:R-:W-:-:S07]  /*f050*/  SHF.L.U32 R0, R2, 0x1f, RZ ;  /* 0x0000001f02007819 */ /* 0x000fce00000006ff */
.L_x_242:
[----:B---3--:R3:W4:Y:S02]  /*f060*/  SYNCS.PHASECHK.TRANS64.TRYWAIT P0, [R3+URZ], R0 ;  /* 0x00000000030075a7 */ /* 0x008724000800017f */
[----:B----4-:R-:W-:Y:S05]  /*f070*/  @!P0 NANOSLEEP.SYNCS 0x989680 ;  /* 0x009896800000895d */ /* 0x010fea0003900000 */
[----:B------:R-:W4:Y:S02]  /*f080*/  @!P0 SYNCS.PHASECHK.TRANS64 P0, [R3+URZ], R0 ;  /* 0x00000000030085a7 */ /* 0x000f24000800007f */
[----:B----4-:R-:W-:Y:S05]  /*f090*/  @!P0 BRA `(.L_x_242) ;  /* 0xfffffffc00f08947 */ /* 0x010fea000383ffff */
.L_x_233:
[----:B------:R-:W-:Y:S05]  /*f0a0*/  BSYNC B0 ;  /* 0x0000000000007941 */ /* 0x000fea0003800000 */
.L_x_232:
[----:B------:R-:W-:Y:S05]  /*f0b0*/  EXIT ;  /* 0x000000000000794d */ /* 0x000fea0003800000 */
.L_x_24:
[----:B---3--:R-:W-:-:S04]  /*f0c0*/  MOV R3, UR4 ;  /* 0x0000000400037c02 */ /* 0x008fc80008000f00 */
[----:B------:R3:W4:Y:S03]  /*f0d0*/  SYNCS.PHASECHK.TRANS64.TRYWAIT P0, [R3+URZ], R0 ;  /* 0x00000000030075a7 */ /* 0x000726000800017f */
[----:B----4-:R-:W-:Y:S05]  /*f0e0*/  @!P0 NANOSLEEP.SYNCS 0x989680 ;  /* 0x009896800000895d */ /* 0x010fea0003900000 */
[----:B------:R-:W4:Y:S02]  /*f0f0*/  @!P0 SYNCS.PHASECHK.TRANS64 P0, [R3+URZ], R0 ;  /* 0x00000000030085a7 */ /* 0x000f24000800007f */
[----:B----4-:R-:W-:Y:S05]  /*f100*/  @!P0 BRA `(.L_x_24) ;  /* 0xfffffffc00ec8947 */ /* 0x010fea000383ffff */
[----:B------:R-:W-:Y:S05]  /*f110*/  BRA `(.L_x_23) ;  /* 0xffffff3000e07947 */ /* 0x000fea000383ffff */
.L_x_30:
[----:B---3--:R-:W-:-:S04]  /*f120*/  IMAD.U32 R4, RZ, RZ, UR6 ;  /* 0x00000006ff047e24 */ /* 0x008fc8000f8e00ff */
[----:B------:R3:W4:Y:S03]  /*f130*/  SYNCS.PHASECHK.TRANS64.TRYWAIT P0, [R4+URZ], R3 ;  /* 0x00000003040075a7 */ /* 0x000726000800017f */
[----:B----4-:R-:W-:Y:S05]  /*f140*/  @!P0 NANOSLEEP.SYNCS 0x989680 ;  /* 0x009896800000895d */ /* 0x010fea0003900000 */
[----:B------:R-:W4:Y:S02]  /*f150*/  @!P0 SYNCS.PHASECHK.TRANS64 P0, [R4+URZ], R3 ;  /* 0x00000003040085a7 */ /* 0x000f24000800007f */
[----:B----4-:R-:W-:Y:S05]  /*f160*/  @!P0 BRA `(.L_x_30) ;  /* 0xfffffffc00ec8947 */ /* 0x010fea000383ffff */
[----:B------:R-:W-:Y:S05]  /*f170*/  BRA `(.L_x_29) ;  /* 0xffffff4400b07947 */ /* 0x000fea000383ffff */
.L_x_56:
[----:B-1----:R1:W2:Y:S02]  /*f180*/  SYNCS.PHASECHK.TRANS64.TRYWAIT P2, [R21+URZ+0x80], R4 ;  /* 0x00008004150075a7 */ /* 0x0022a4000804017f */
[----:B--2---:R-:W-:Y:S05]  /*f190*/  @!P2 NANOSLEEP.SYNCS 0x989680 ;  /* 0x009896800000a95d */ /* 0x004fea0003900000 */
[----:B------:R-:W2:Y:S02]  /*f1a0*/  @!P2 SYNCS.PHASECHK.TRANS64 P2, [R21+URZ+0x80], R4 ;  /* 0x000080041500a5a7 */ /* 0x000ea4000804007f */
[----:B--2---:R-:W-:Y:S05]  /*f1b0*/  @!P2 BRA `(.L_x_56) ;  /* 0xfffffffc00f0a947 */ /* 0x004fea000383ffff */
[----:B------:R-:W-:Y:S05]  /*f1c0*/  BRA `(.L_x_243) ;  /* 0xffffff7400447947 */ /* 0x000fea000383ffff */
.L_x_67:
[----:B-1----:R1:W3:Y:S02]  /*f1d0*/  SYNCS.PHASECHK.TRANS64.TRYWAIT P4, [R24+URZ+0x80], R13 ;  /* 0x0000800d180075a7 */ /* 0x0022e4000808017f */
[----:B---3--:R-:W-:Y:S05]  /*f1e0*/  @!P4 NANOSLEEP.SYNCS 0x989680 ;  /* 0x009896800000c95d */ /* 0x008fea0003900000 */
[----:B------:R-:W3:Y:S02]  /*f1f0*/  @!P4 SYNCS.PHASECHK.TRANS64 P4, [R24+URZ+0x80], R13 ;  /* 0x0000800d1800c5a7 */ /* 0x000ee4000808007f */
[----:B---3--:R-:W-:Y:S05]  /*f200*/  @!P4 BRA `(.L_x_67) ;  /* 0xfffffffc00f0c947 */ /* 0x008fea000383ffff */
[----:B------:R-:W-:Y:S05]  /*f210*/  BRA `(.L_x_244) ;  /* 0xffffff8000007947 */ /* 0x000fea000383ffff */
.L_x_78:
[----:B-1----:R1:W3:Y:S02]  /*f220*/  SYNCS.PHASECHK.TRANS64.TRYWAIT P4, [R20+URZ+0x80], R13 ;  /* 0x0000800d140075a7 */ /* 0x0022e4000808017f */
[----:B---3--:R-:W-:Y:S05]  /*f230*/  @!P4 NANOSLEEP.SYNCS 0x989680 ;  /* 0x009896800000c95d */ /* 0x008fea0003900000 */
[----:B------:R-:W3:Y:S02]  /*f240*/  @!P4 SYNCS.PHASECHK.TRANS64 P4, [R20+URZ+0x80], R13 ;  /* 0x0000800d1400c5a7 */ /* 0x000ee4000808007f */
[----:B---3--:R-:W-:Y:S05]  /*f250*/  @!P4 BRA `(.L_x_78) ;  /* 0xfffffffc00f0c947 */ /* 0x008fea000383ffff */
[----:B------:R-:W-:Y:S05]  /*f260*/  BRA `(.L_x_245) ;  /* 0xffffff8800487947 */ /* 0x000fea000383ffff */
.L_x_89:
[----:B---3--:R3:W4:Y:S02]  /*f270*/  SYNCS.PHASECHK.TRANS64.TRYWAIT P4, [R15+URZ+0x80], R20 ;  /* 0x000080140f0075a7 */ /* 0x008724000808017f */
[----:B----4-:R-:W-:Y:S05]  /*f280*/  @!P4 NANOSLEEP.SYNCS 0x989680 ;  /* 0x009896800000c95d */ /* 0x010fea0003900000 */
[----:B------:R-:W4:Y:S02]  /*f290*/  @!P4 SYNCS.PHASECHK.TRANS64 P4, [R15+URZ+0x80], R20 ;  /* 0x000080140f00c5a7 */ /* 0x000f24000808007f */
[----:B----4-:R-:W-:Y:S05]  /*f2a0*/  @!P4 BRA `(.L_x_89) ;  /* 0xfffffffc00f0c947 */ /* 0x010fea000383ffff */
[----:B------:R-:W-:Y:S05]  /*f2b0*/  BRA `(.L_x_246) ;  /* 0xffffff9000887947 */ /* 0x000fea000383ffff */
.L_x_100:
[----:B---3--:R3:W4:Y:S02]  /*f2c0*/  SYNCS.PHASECHK.TRANS64.TRYWAIT P4, [R15+URZ+0x80], R20 ;  /* 0x000080140f0075a7 */ /* 0x008724000808017f */
[----:B----4-:R-:W-:Y:S05]  /*f2d0*/  @!P4 NANOSLEEP.SYNCS 0x989680 ;  /* 0x009896800000c95d */ /* 0x010fea0003900000 */
[----:B------:R-:W4:Y:S02]  /*f2e0*/  @!P4 SYNCS.PHASECHK.TRANS64 P4, [R15+URZ+0x80], R20 ;  /* 0x000080140f00c5a7 */ /* 0x000f24000808007f */
[----:B----4-:R-:W-:Y:S05]  /*f2f0*/  @!P4 BRA `(.L_x_100) ;  /* 0xfffffffc00f0c947 */ /* 0x010fea000383ffff */
[----:B------:R-:W-:Y:S05]  /*f300*/  BRA `(.L_x_247) ;  /* 0xffffff9800e07947 */ /* 0x000fea000383ffff */
.L_x_111:
[----:B---3--:R3:W4:Y:S02]  /*f310*/  SYNCS.PHASECHK.TRANS64.TRYWAIT P4, [R15+URZ+0x80], R18 ;  /* 0x000080120f0075a7 */ /* 0x008724000808017f */
[----:B----4-:R-:W-:Y:S05]  /*f320*/  @!P4 NANOSLEEP.SYNCS 0x989680 ;  /* 0x009896800000c95d */ /* 0x010fea0003900000 */
[----:B------:R-:W4:Y:S02]  /*f330*/  @!P4 SYNCS.PHASECHK.TRANS64 P4, [R15+URZ+0x80], R18 ;  /* 0x000080120f00c5a7 */ /* 0x000f24000808007f */
[----:B----4-:R-:W-:Y:S05]  /*f340*/  @!P4 BRA `(.L_x_111) ;  /* 0xfffffffc00f0c947 */ /* 0x010fea000383ffff */
[----:B------:R-:W-:Y:S05]  /*f350*/  BRA `(.L_x_248) ;  /* 0xffffffa400387947 */ /* 0x000fea000383ffff */
.L_x_122:
[----:B--2---:R2:W3:Y:S02]  /*f360*/  SYNCS.PHASECHK.TRANS64.TRYWAIT P4, [R15+URZ+0x80], R18 ;  /* 0x000080120f0075a7 */ /* 0x0044e4000808017f */
[----:B---3--:R-:W-:Y:S05]  /*f370*/  @!P4 NANOSLEEP.SYNCS 0x989680 ;  /* 0x009896800000c95d */ /* 0x008fea0003900000 */
[----:B------:R-:W3:Y:S02]  /*f380*/  @!P4 SYNCS.PHASECHK.TRANS64 P4, [R15+URZ+0x80], R18 ;  /* 0x000080120f00c5a7 */ /* 0x000ee4000808007f */
[----:B---3--:R-:W-:Y:S05]  /*f390*/  @!P4 BRA `(.L_x_122) ;  /* 0xfffffffc00f0c947 */ /* 0x008fea000383ffff */
[----:B------:R-:W-:Y:S05]  /*f3a0*/  BRA `(.L_x_249) ;  /* 0xffffffac00c47947 */ /* 0x000fea000383ffff */
.L_x_133:
[----:B--2---:R2:W3:Y:S02]  /*f3b0*/  SYNCS.PHASECHK.TRANS64.TRYWAIT P1, [R18+URZ+0x80], R15 ;  /* 0x0000800f120075a7 */ /* 0x0044e4000802017f */
[----:B---3--:R-:W-:Y:S05]  /*f3c0*/  @!P1 NANOSLEEP.SYNCS 0x989680 ;  /* 0x009896800000995d */ /* 0x008fea0003900000 */
[----:B------:R-:W3:Y:S02]  /*f3d0*/  @!P1 SYNCS.PHASECHK.TRANS64 P1, [R18+URZ+0x80], R15 ;  /* 0x0000800f120095a7 */ /* 0x000ee4000802007f */
[----:B---3--:R-:W-:Y:S05]  /*f3e0*/  @!P1 BRA `(.L_x_133) ;  /* 0xfffffffc00f09947 */ /* 0x008fea000383ffff */
[----:B------:R-:W-:Y:S05]  /*f3f0*/  BRA `(.L_x_250) ;  /* 0xffffffb8005c7947 */ /* 0x000fea000383ffff */
.L_x_149:
[----:B-1----:R-:W-:-:S04]  /*f400*/  MOV R5, UR4 ;  /* 0x0000000400057c02 */ /* 0x002fc80008000f00 */
[----:B------:R1:W2:Y:S03]  /*f410*/  SYNCS.PHASECHK.TRANS64.TRYWAIT P0, [R5+URZ+0xc8], R0 ;  /* 0x0000c800050075a7 */ /* 0x0002a6000800017f */
[----:B--2---:R-:W-:Y:S05]  /*f420*/  @!P0 NANOSLEEP.SYNCS 0x989680 ;  /* 0x009896800000895d */ /* 0x004fea0003900000 */
[----:B------:R-:W2:Y:S02]  /*f430*/  @!P0 SYNCS.PHASECHK.TRANS64 P0, [R5+URZ+0xc8], R0 ;  /* 0x0000c800050085a7 */ /* 0x000ea4000800007f */
[----:B--2---:R-:W-:Y:S05]  /*f440*/  @!P0 BRA `(.L_x_149) ;  /* 0xfffffffc00ec8947 */ /* 0x004fea000383ffff */
[----:B------:R-:W-:Y:S05]  /*f450*/  BRA `(.L_x_148) ;  /* 0xffffffd0004c7947 */ /* 0x000fea000383ffff */
.L_x_158:
[----:B-1----:R-:W-:-:S04]  /*f460*/  MOV R3, UR13 ;  /* 0x0000000d00037c02 */ /* 0x002fc80008000f00 */
[----:B------:R1:W2:Y:S03]  /*f470*/  SYNCS.PHASECHK.TRANS64.TRYWAIT P2, [R3+URZ+0xa0], R2 ;  /* 0x0000a002030075a7 */ /* 0x0002a6000804017f */
[----:B--2---:R-:W-:Y:S05]  /*f480*/  @!P2 NANOSLEEP.SYNCS 0x989680 ;  /* 0x009896800000a95d */ /* 0x004fea0003900000 */
[----:B------:R-:W2:Y:S02]  /*f490*/  @!P2 SYNCS.PHASECHK.TRANS64 P2, [R3+URZ+0xa0], R2 ;  /* 0x0000a0020300a5a7 */ /* 0x000ea4000804007f */
[----:B--2---:R-:W-:Y:S05]  /*f4a0*/  @!P2 BRA `(.L_x_158) ;  /* 0xfffffffc00eca947 */ /* 0x004fea000383ffff */
[----:B------:R-:W-:Y:S05]  /*f4b0*/  BRA `(.L_x_251) ;  /* 0xffffffd400347947 */ /* 0x000fea000383ffff */
.L_x_164:
[----:B-12---:R-:W-:-:S04]  /*f4c0*/  IMAD.U32 R3, RZ, RZ, UR13 ;  /* 0x0000000dff037e24 */ /* 0x006fc8000f8e00ff */
[----:B------:R1:W2:Y:S03]  /*f4d0*/  SYNCS.PHASECHK.TRANS64.TRYWAIT P2, [R3+URZ+0xa8], R2 ;  /* 0x0000a802030075a7 */ /* 0x0002a6000804017f */
[----:B--2---:R-:W-:Y:S05]  /*f4e0*/  @!P2 NANOSLEEP.SYNCS 0x989680 ;  /* 0x009896800000a95d */ /* 0x004fea0003900000 */
[----:B------:R-:W2:Y:S02]  /*f4f0*/  @!P2 SYNCS.PHASECHK.TRANS64 P2, [R3+URZ+0xa8], R2 ;  /* 0x0000a8020300a5a7 */ /* 0x000ea4000804007f */
[----:B--2---:R-:W-:Y:S05]  /*f500*/  @!P2 BRA `(.L_x_164) ;  /* 0xfffffffc00eca947 */ /* 0x004fea000383ffff */
[----:B------:R-:W-:Y:S05]  /*f510*/  BRA `(.L_x_252) ;  /* 0xffffffd4007c7947 */ /* 0x000fea000383ffff */
.L_x_170:
[----:B-123--:R-:W-:-:S04]  /*f520*/  MOV R3, UR13 ;  /* 0x0000000d00037c02 */ /* 0x00efc80008000f00 */
[----:B------:R1:W2:Y:S03]  /*f530*/  SYNCS.PHASECHK.TRANS64.TRYWAIT P2, [R3+URZ+0xb0], R2 ;  /* 0x0000b002030075a7 */ /* 0x0002a6000804017f */
[----:B--2---:R-:W-:Y:S05]  /*f540*/  @!P2 NANOSLEEP.SYNCS 0x989680 ;  /* 0x009896800000a95d */ /* 0x004fea0003900000 */
[----:B------:R-:W2:Y:S02]  /*f550*/  @!P2 SYNCS.PHASECHK.TRANS64 P2, [R3+URZ+0xb0], R2 ;  /* 0x0000b0020300a5a7 */ /* 0x000ea4000804007f */
[----:B--2---:R-:W-:Y:S05]  /*f560*/  @!P2 BRA `(.L_x_170) ;  /* 0xfffffffc00eca947 */ /* 0x004fea000383ffff */
[----:B------:R-:W-:Y:S05]  /*f570*/  BRA `(.L_x_253) ;  /* 0xffffffd400cc7947 */ /* 0x000fea000383ffff */
.L_x_176:
[----:B-1234-:R-:W-:-:S04]  /*f580*/  MOV R3, UR13 ;  /* 0x0000000d00037c02 */ /* 0x01efc80008000f00 */
[----:B------:R1:W2:Y:S03]  /*f590*/  SYNCS.PHASECHK.TRANS64.TRYWAIT P2, [R3+URZ+0xb8], R2 ;  /* 0x0000b802030075a7 */ /* 0x0002a6000804017f */
[----:B--2---:R-:W-:Y:S05]  /*f5a0*/  @!P2 NANOSLEEP.SYNCS 0x989680 ;  /* 0x009896800000a95d */ /* 0x004fea0003900000 */
[----:B------:R-:W2:Y:S02]  /*f5b0*/  @!P2 SYNCS.PHASECHK.TRANS64 P2, [R3+URZ+0xb8], R2 ;  /* 0x0000b8020300a5a7 */ /* 0x000ea4000804007f */
[----:B--2---:R-:W-:Y:S05]  /*f5c0*/  @!P2 BRA `(.L_x_176) ;  /* 0xfffffffc00eca947 */ /* 0x004fea000383ffff */
[----:B------:R-:W-:Y:S05]  /*f5d0*/  BRA `(.L_x_254) ;  /* 0xffffffd8001c7947 */ /* 0x000fea000383ffff */
.L_x_182:
[----:B-1234-:R-:W-:-:S04]  /*f5e0*/  IMAD.U32 R3, RZ, RZ, UR13 ;  /* 0x0000000dff037e24 */ /* 0x01efc8000f8e00ff */
[----:B------:R1:W2:Y:S03]  /*f5f0*/  SYNCS.PHASECHK.TRANS64.TRYWAIT P2, [R3+URZ+0xa0], R2 ;  /* 0x0000a002030075a7 */ /* 0x0002a6000804017f */
[----:B--2---:R-:W-:Y:S05]  /*f600*/  @!P2 NANOSLEEP.SYNCS 0x989680 ;  /* 0x009896800000a95d */ /* 0x004fea0003900000 */
[----:B------:R-:W2:Y:S02]  /*f610*/  @!P2 SYNCS.PHASECHK.TRANS64 P2, [R3+URZ+0xa0], R2 ;  /* 0x0000a0020300a5a7 */ /* 0x000ea4000804007f */
[----:B--2---:R-:W-:Y:S05]  /*f620*/  @!P2 BRA `(.L_x_182) ;  /* 0xfffffffc00eca947 */ /* 0x004fea000383ffff */
[----:B------:R-:W-:Y:S05]  /*f630*/  BRA `(.L_x_255) ;  /* 0xffffffd800707947 */ /* 0x000fea000383ffff */
.L_x_188:
[----:B-1234-:R-:W-:-:S04]  /*f640*/  MOV R3, UR13 ;  /* 0x0000000d00037c02 */ /* 0x01efc80008000f00 */
[----:B------:R1:W2:Y:S03]  /*f650*/  SYNCS.PHASECHK.TRANS64.TRYWAIT P2, [R3+URZ+0xa8], R2 ;  /* 0x0000a802030075a7 */ /* 0x0002a6000804017f */
[----:B--2---:R-:W-:Y:S05]  /*f660*/  @!P2 NANOSLEEP.SYNCS 0x989680 ;  /* 0x009896800000a95d */ /* 0x004fea0003900000 */
[----:B------:R-:W2:Y:S02]  /*f670*/  @!P2 SYNCS.PHASECHK.TRANS64 P2, [R3+URZ+0xa8], R2 ;  /* 0x0000a8020300a5a7 */ /* 0x000ea4000804007f */
[----:B--2---:R-:W-:Y:S05]  /*f680*/  @!P2 BRA `(.L_x_188) ;  /* 0xfffffffc00eca947 */ /* 0x004fea000383ffff */
[----:B------:R-:W-:Y:S05]  /*f690*/  BRA `(.L_x_256) ;  /* 0xffffffd800b47947 */ /* 0x000fea000383ffff */
.L_x_194:
[----:B-1234-:R-:W-:-:S04]  /*f6a0*/  MOV R3, UR13 ;  /* 0x0000000d00037c02 */ /* 0x01efc80008000f00 */
[----:B------:R1:W2:Y:S03]  /*f6b0*/  SYNCS.PHASECHK.TRANS64.TRYWAIT P2, [R3+URZ+0xb0], R2 ;  /* 0x0000b002030075a7 */ /* 0x0002a6000804017f */
[----:B--2---:R-:W-:Y:S05]  /*f6c0*/  @!P2 NANOSLEEP.SYNCS 0x989680 ;  /* 0x009896800000a95d */ /* 0x004fea0003900000 */
[----:B------:R-:W2:Y:S02]  /*f6d0*/  @!P2 SYNCS.PHASECHK.TRANS64 P2, [R3+URZ+0xb0], R2 ;  /* 0x0000b0020300a5a7 */ /* 0x000ea4000804007f */
[----:B--2---:R-:W-:Y:S05]  /*f6e0*/  @!P2 BRA `(.L_x_194) ;  /* 0xfffffffc00eca947 */ /* 0x004fea000383ffff */
[----:B------:R-:W-:Y:S05]  /*f6f0*/  BRA `(.L_x_257) ;  /* 0xffffffd800f87947 */ /* 0x000fea000383ffff */
.L_x_200:
[----:B-1234-:R-:W-:-:S04]  /*f700*/  IMAD.U32 R3, RZ, RZ, UR13 ;  /* 0x0000000dff037e24 */ /* 0x01efc8000f8e00ff */
[----:B------:R1:W2:Y:S03]  /*f710*/  SYNCS.PHASECHK.TRANS64.TRYWAIT P2, [R3+URZ+0xb8], R2 ;  /* 0x0000b802030075a7 */ /* 0x0002a6000804017f */
[----:B--2---:R-:W-:Y:S05]  /*f720*/  @!P2 NANOSLEEP.SYNCS 0x989680 ;  /* 0x009896800000a95d */ /* 0x004fea0003900000 */
[----:B------:R-:W2:Y:S02]  /*f730*/  @!P2 SYNCS.PHASECHK.TRANS64 P2, [R3+URZ+0xb8], R2 ;  /* 0x0000b8020300a5a7 */ /* 0x000ea4000804007f */
[----:B--2---:R-:W-:Y:S05]  /*f740*/  @!P2 BRA `(.L_x_200) ;  /* 0xfffffffc00eca947 */ /* 0x004fea000383ffff */
[----:B------:R-:W-:Y:S05]  /*f750*/  BRA `(.L_x_258) ;  /* 0xffffffdc003c7947 */ /* 0x000fea000383ffff */
.L_x_212:
[----:B-1----:R1:W3:Y:S02]  /*f760*/  SYNCS.PHASECHK.TRANS64.TRYWAIT P1, [R0+URZ+0xa0], R3 ;  /* 0x0000a003000075a7 */ /* 0x0022e4000802017f */
[----:B---3--:R-:W-:Y:S05]  /*f770*/  @!P1 NANOSLEEP.SYNCS 0x989680 ;  /* 0x009896800000995d */ /* 0x008fea0003900000 */
[----:B------:R-:W3:Y:S02]  /*f780*/  @!P1 SYNCS.PHASECHK.TRANS64 P1, [R0+URZ+0xa0], R3 ;  /* 0x0000a003000095a7 */ /* 0x000ee4000802007f */
[----:B---3--:R-:W-:Y:S05]  /*f790*/  @!P1 BRA `(.L_x_212) ;  /* 0xfffffffc00f09947 */ /* 0x008fea000383ffff */
[----:B------:R-:W-:Y:S05]  /*f7a0*/  BRA `(.L_x_259) ;  /* 0xffffffe4004c7947 */ /* 0x000fea000383ffff */
.L_x_214:
[----:B---3--:R3:W4:Y:S02]  /*f7b0*/  SYNCS.PHASECHK.TRANS64.TRYWAIT P1, [R0+URZ+0xa8], R3 ;  /* 0x0000a803000075a7 */ /* 0x008724000802017f */
[----:B----4-:R-:W-:Y:S05]  /*f7c0*/  @!P1 NANOSLEEP.SYNCS 0x989680 ;  /* 0x009896800000995d */ /* 0x010fea0003900000 */
[----:B------:R-:W4:Y:S02]  /*f7d0*/  @!P1 SYNCS.PHASECHK.TRANS64 P1, [R0+URZ+0xa8], R3 ;  /* 0x0000a803000095a7 */ /* 0x000f24000802007f */
[----:B----4-:R-:W-:Y:S05]  /*f7e0*/  @!P1 BRA `(.L_x_214) ;  /* 0xfffffffc00f09947 */ /* 0x010fea000383ffff */
[----:B------:R-:W-:Y:S05]  /*f7f0*/  BRA `(.L_x_260) ;  /* 0xffffffe400487947 */ /* 0x000fea000383ffff */
.L_x_216:
[----:B----4-:R4:W1:Y:S02]  /*f800*/  SYNCS.PHASECHK.TRANS64.TRYWAIT P1, [R0+URZ+0xb0], R3 ;  /* 0x0000b003000075a7 */ /* 0x010864000802017f */
[----:B-1----:R-:W-:Y:S05]  /*f810*/  @!P1 NANOSLEEP.SYNCS 0x989680 ;  /* 0x009896800000995d */ /* 0x002fea0003900000 */
[----:B------:R-:W1:Y:S02]  /*f820*/  @!P1 SYNCS.PHASECHK.TRANS64 P1, [R0+URZ+0xb0], R3 ;  /* 0x0000b003000095a7 */ /* 0x000e64000802007f */
[----:B-1----:R-:W-:Y:S05]  /*f830*/  @!P1 BRA `(.L_x_216) ;  /* 0xfffffffc00f09947 */ /* 0x002fea000383ffff */
[----:B------:R-:W-:Y:S05]  /*f840*/  BRA `(.L_x_261) ;  /* 0xffffffe400447947 */ /* 0x000fea000383ffff */
.L_x_220:
[----:B------:R-:W-:Y:S01]  /*f850*/  BSSY B1, `(.L_x_262) ;  /* 0x0000006000017945 */ /* 0x000fe20003800000 */
[----:B------:R-:W-:-:S07]  /*f860*/  MOV R15, 0xffffffff ;  /* 0xffffffff000f7802 */ /* 0x000fce0000000f00 */
[----:B------:R-:W-:Y:S05]  /*f870*/  WARPSYNC.COLLECTIVE R15, `(.L_x_263) ;  /* 0x000000000f0c7348 */ /* 0x000fea0003c00000 */
[----:B------:R-:W-:Y:S02]  /*f880*/  ELECT P6, UR62, PT ;  /* 0x00000000003e782f */ /* 0x000fe400038c0000 */
[----:B------:R-:W-:Y:S01]  /*f890*/  MOV R14, UR62 ;  /* 0x0000003e000e7c02 */ /* 0x000fe20008000f00 */
[----:B------:R-:W-:Y:S10]  /*f8a0*/  ENDCOLLECTIVE ;  /* 0x000000000000791b */ /* 0x000ff40003800000 */
.L_x_263:
[----:B------:R-:W-:Y:S05]  /*f8b0*/  BSYNC B1 ;  /* 0x0000000000017941 */ /* 0x000fea0003800000 */
.L_x_262:
[----:B------:R-:W-:Y:S01]  /*f8c0*/  PLOP3.LUT P0, PT, P6, PT, PT, 0x80, 0x0 ;  /* 0x000000000000781c */ /* 0x000fe2000370f070 */
[----:B------:R-:W-:-:S12]  /*f8d0*/  BRA `(.L_x_264) ;  /* 0xffffffe400c07947 */ /* 0x000fd8000383ffff */
.L_x_223:
[----:B-1----:R1:W3:Y:S02]  /*f8e0*/  SYNCS.PHASECHK.TRANS64.TRYWAIT P0, [R11+URZ+0x40], R4 ;  /* 0x000040040b0075a7 */ /* 0x0022e4000800017f */
[----:B---3--:R-:W-:Y:S05]  /*f8f0*/  @!P0 NANOSLEEP.SYNCS 0x989680 ;  /* 0x009896800000895d */ /* 0x008fea0003900000 */
[----:B------:R-:W3:Y:S02]  /*f900*/  @!P0 SYNCS.PHASECHK.TRANS64 P0, [R11+URZ+0x40], R4 ;  /* 0x000040040b0085a7 */ /* 0x000ee4000800007f */
[----:B---3--:R-:W-:Y:S05]  /*f910*/  @!P0 BRA `(.L_x_223) ;  /* 0xfffffffc00f08947 */ /* 0x008fea000383ffff */
[----:B------:R-:W-:Y:S05]  /*f920*/  BRA `(.L_x_265) ;  /* 0xffffffe400fc7947 */ /* 0x000fea000383ffff */
.L_x_231:
[----:B------:R-:W-:Y:S01]  /*f930*/  BSSY B0, `(.L_x_266) ;  /* 0x0000006000007945 */ /* 0x000fe20003800000 */
[----:B------:R-:W-:-:S07]  /*f940*/  MOV R15, 0xffffffff ;  /* 0xffffffff000f7802 */ /* 0x000fce0000000f00 */
[----:B------:R-:W-:Y:S05]  /*f950*/  WARPSYNC.COLLECTIVE R15, `(.L_x_267) ;  /* 0x000000000f0c7348 */ /* 0x000fea0003c00000 */
[----:B------:R-:W-:Y:S02]  /*f960*/  ELECT P6, UR62, PT ;  /* 0x00000000003e782f */ /* 0x000fe400038c0000 */
[----:B------:R-:W-:Y:S01]  /*f970*/  MOV R14, UR62 ;  /* 0x0000003e000e7c02 */ /* 0x000fe20008000f00 */
[----:B------:R-:W-:Y:S10]  /*f980*/  ENDCOLLECTIVE ;  /* 0x000000000000791b */ /* 0x000ff40003800000 */
.L_x_267:
[----:B------:R-:W-:Y:S05]  /*f990*/  BSYNC B0 ;  /* 0x0000000000007941 */ /* 0x000fea0003800000 */
.L_x_266:
[----:B------:R-:W-:Y:S01]  /*f9a0*/  PLOP3.LUT P0, PT, P6, PT, PT, 0x80, 0x0 ;  /* 0x000000000000781c */ /* 0x000fe2000370f070 */
[----:B------:R-:W-:-:S12]  /*f9b0*/  BRA `(.L_x_268) ;  /* 0xfffffff000787947 */ /* 0x000fd8000383ffff */
.L_x_235:
[----:B-1----:R1:W2:Y:S02]  /*f9c0*/  SYNCS.PHASECHK.TRANS64.TRYWAIT P0, [R5+URZ], R2 ;  /* 0x00000002050075a7 */ /* 0x0022a4000800017f */
[----:B--2---:R-:W-:Y:S05]  /*f9d0*/  @!P0 NANOSLEEP.SYNCS 0x989680 ;  /* 0x009896800000895d */ /* 0x004fea0003900000 */
[----:B------:R-:W2:Y:S02]  /*f9e0*/  @!P0 SYNCS.PHASECHK.TRANS64 P0, [R5+URZ], R2 ;  /* 0x00000002050085a7 */ /* 0x000ea4000800007f */
[----:B--2---:R-:W-:Y:S05]  /*f9f0*/  @!P0 BRA `(.L_x_235) ;  /* 0xfffffffc00f08947 */ /* 0x004fea000383ffff */
[----:B------:R-:W-:Y:S05]  /*fa00*/  BRA `(.L_x_269) ;  /* 0xfffffff000bc7947 */ /* 0x000fea000383ffff */
.L_x_236:
[----:B-1----:R1:W2:Y:S02]  /*fa10*/  SYNCS.PHASECHK.TRANS64.TRYWAIT P0, [R7+URZ], R4 ;  /* 0x00000004070075a7 */ /* 0x0022a4000800017f */
[----:B--2---:R-:W-:Y:S05]  /*fa20*/  @!P0 NANOSLEEP.SYNCS 0x989680 ;  /* 0x009896800000895d */ /* 0x004fea0003900000 */
[----:B------:R-:W2:Y:S02]  /*fa30*/  @!P0 SYNCS.PHASECHK.TRANS64 P0, [R7+URZ], R4 ;  /* 0x00000004070085a7 */ /* 0x000ea4000800007f */
[----:B--2---:R-:W-:Y:S05]  /*fa40*/  @!P0 BRA `(.L_x_236) ;  /* 0xfffffffc00f08947 */ /* 0x004fea000383ffff */
[----:B------:R-:W-:Y:S05]  /*fa50*/  BRA `(.L_x_270) ;  /* 0xfffffff000cc7947 */ /* 0x000fea000383ffff */
.L_x_237:
[----:B-1----:R1:W2:Y:S02]  /*fa60*/  SYNCS.PHASECHK.TRANS64.TRYWAIT P0, [R6+URZ], R5 ;  /* 0x00000005060075a7 */ /* 0x0022a4000800017f */
[----:B--2---:R-:W-:Y:S05]  /*fa70*/  @!P0 NANOSLEEP.SYNCS 0x989680 ;  /* 0x009896800000895d */ /* 0x004fea0003900000 */
[----:B------:R-:W2:Y:S02]  /*fa80*/  @!P0 SYNCS.PHASECHK.TRANS64 P0, [R6+URZ], R5 ;  /* 0x00000005060085a7 */ /* 0x000ea4000800007f */
[----:B--2---:R-:W-:Y:S05]  /*fa90*/  @!P0 BRA `(.L_x_237) ;  /* 0xfffffffc00f08947 */ /* 0x004fea000383ffff */
[----:B------:R-:W-:Y:S05]  /*faa0*/  BRA `(.L_x_271) ;  /* 0xfffffff000dc7947 */ /* 0x000fea000383ffff */
.L_x_238:
[----:B-1----:R1:W2:Y:S02]  /*fab0*/  SYNCS.PHASECHK.TRANS64.TRYWAIT P0, [R7+URZ], R4 ;  /* 0x00000004070075a7 */ /* 0x0022a4000800017f */
[----:B--2---:R-:W-:Y:S05]  /*fac0*/  @!P0 NANOSLEEP.SYNCS 0x989680 ;  /* 0x009896800000895d */ /* 0x004fea0003900000 */
[----:B------:R-:W2:Y:S02]  /*fad0*/  @!P0 SYNCS.PHASECHK.TRANS64 P0, [R7+URZ], R4 ;  /* 0x00000004070085a7 */ /* 0x000ea4000800007f */
[----:B--2---:R-:W-:Y:S05]  /*fae0*/  @!P0 BRA `(.L_x_238) ;  /* 0xfffffffc00f08947 */ /* 0x004fea000383ffff */
[----:B------:R-:W-:Y:S05]  /*faf0*/  BRA `(.L_x_272) ;  /* 0xfffffff000ec7947 */ /* 0x000fea000383ffff */
.L_x_239:
[----:B-1----:R1:W2:Y:S02]  /*fb00*/  SYNCS.PHASECHK.TRANS64.TRYWAIT P0, [R6+URZ], R5 ;  /* 0x00000005060075a7 */ /* 0x0022a4000800017f */
[----:B--2---:R-:W-:Y:S05]  /*fb10*/  @!P0 NANOSLEEP.SYNCS 0x989680 ;  /* 0x009896800000895d */ /* 0x004fea0003900000 */
[----:B------:R-:W2:Y:S02]  /*fb20*/  @!P0 SYNCS.PHASECHK.TRANS64 P0, [R6+URZ], R5 ;  /* 0x00000005060085a7 */ /* 0x000ea4000800007f */
[----:B--2---:R-:W-:Y:S05]  /*fb30*/  @!P0 BRA `(.L_x_239) ;  /* 0xfffffffc00f08947 */ /* 0x004fea000383ffff */
[----:B------:R-:W-:Y:S05]  /*fb40*/  BRA `(.L_x_273) ;  /* 0xfffffff000fc7947 */ /* 0x000fea000383ffff */
.L_x_240:
[----:B-1----:R1:W2:Y:S02]  /*fb50*/  SYNCS.PHASECHK.TRANS64.TRYWAIT P0, [R7+URZ], R4 ;  /* 0x00000004070075a7 */ /* 0x0022a4000800017f */
[----:B--2---:R-:W-:Y:S05]  /*fb60*/  @!P0 NANOSLEEP.SYNCS 0x989680 ;  /* 0x009896800000895d */ /* 0x004fea0003900000 */
[----:B------:R-:W2:Y:S02]  /*fb70*/  @!P0 SYNCS.PHASECHK.TRANS64 P0, [R7+URZ], R4 ;  /* 0x00000004070085a7 */ /* 0x000ea4000800007f */
[----:B--2---:R-:W-:Y:S05]  /*fb80*/  @!P0 BRA `(.L_x_240) ;  /* 0xfffffffc00f08947 */ /* 0x004fea000383ffff */
[----:B------:R-:W-:Y:S05]  /*fb90*/  BRA `(.L_x_274) ;  /* 0xfffffff4000c7947 */ /* 0x000fea000383ffff */
.L_x_241:
[----:B--2---:R2:W3:Y:S02]  /*fba0*/  SYNCS.PHASECHK.TRANS64.TRYWAIT P0, [R6+URZ], R5 ;  /* 0x00000005060075a7 */ /* 0x0044e4000800017f */
[----:B---3--:R-:W-:Y:S05]  /*fbb0*/  @!P0 NANOSLEEP.SYNCS 0x989680 ;  /* 0x009896800000895d */ /* 0x008fea0003900000 */
[----:B------:R-:W3:Y:S02]  /*fbc0*/  @!P0 SYNCS.PHASECHK.TRANS64 P0, [R6+URZ], R5 ;  /* 0x00000005060085a7 */ /* 0x000ee4000800007f */
[----:B---3--:R-:W-:Y:S05]  /*fbd0*/  @!P0 BRA `(.L_x_241) ;  /* 0xfffffffc00f08947 */ /* 0x008fea000383ffff */
[----:B------:R-:W-:Y:S05]  /*fbe0*/  BRA `(.L_x_275) ;  /* 0xfffffff400147947 */ /* 0x000fea000383ffff */
.L_x_276:
[----:B------:R-:W-:-:S00]  /*fbf0*/  BRA `(.L_x_276) ;  /* 0xfffffffc00fc7947 */ /* 0x000fc0000383ffff */
[----:B------:R-:W-:-:S00]  /*fc00*/  NOP ;  /* 0x0000000000007918 */ /* 0x000fc00000000000 */
[----:B------:R-:W-:-:S00]  /*fc10*/  NOP ;  /* 0x0000000000007918 */ /* 0x000fc00000000000 */
[----:B------:R-:W-:-:S00]  /*fc20*/  NOP ;  /* 0x0000000000007918 */ /* 0x000fc00000000000 */
[----:B------:R-:W-:-:S00]  /*fc30*/  NOP ;  /* 0x0000000000007918 */ /* 0x000fc00000000000 */
[----:B------:R-:W-:-:S00]  /*fc40*/  NOP ;  /* 0x0000000000007918 */ /* 0x000fc00000000000 */
[----:B------:R-:W-:-:S00]  /*fc50*/  NOP ;  /* 0x0000000000007918 */ /* 0x000fc00000000000 */
[----:B------:R-:W-:-:S00]  /*fc60*/  NOP ;  /* 0x0000000000007918 */ /* 0x000fc00000000000 */
[----:B------:R-:W-:-:S00]  /*fc70*/  NOP ;  /* 0x0000000000007918 */ /* 0x000fc00000000000 */
.L_x_277:


//--------------------- .nv.global.init           --------------------------
	.section	.nv.global.init,"aw",@progbits
.nv.global.init:
	.type		$str$24,@object
	.size		$str$24,($str$25 - $str$24)
$str$24:
        /*0000*/ 	.byte	0x28, 0x61, 0x64, 0x64, 0x72, 0x65, 0x73, 0x73, 0x20, 0x26, 0x20, 0x6d, 0x61, 0x73, 0x6b, 0x29
        /*0010*/ 	.byte	0x20, 0x3d, 0x3d, 0x20, 0x30, 0x00
	.type		$str$25,@object
	.size		$str$25,(__unnamed_1 - $str$25)
$str$25:
        /*0016*/ 	.byte	0x2f, 0x74, 0x6d, 0x70, 0x2f, 0x63, 0x75, 0x74, 0x6c, 0x61, 0x73, 0x73, 0x5f, 0x73, 0x77, 0x65
        /*0026*/ 	.byte	0x65, 0x70, 0x5f, 0x73, 0x72, 0x63, 0x2f, 0x69, 0x6e, 0x63, 0x6c, 0x75, 0x64, 0x65, 0x2f, 0x63
        /*0036*/ 	.byte	0x75, 0x74, 0x65, 0x2f, 0x70, 0x6f, 0x69, 0x6e, 0x74, 0x65, 0x72, 0x5f, 0x66, 0x6c, 0x61, 0x67
        /*0046*/ 	.byte	0x67, 0x65, 0x64, 0x2e, 0x68, 0x70, 0x70, 0x00
	.type		__unnamed_1,@object
	.size		__unnamed_1,(__unnamed_2 - __unnamed_1)
__unnamed_1:
        /* <DEDUP_REMOVED lines=28> */
        /*020e*/ 	.byte	0x3a, 0x43, 0x3c, 0x34, 0x30, 0x39, 0x36, 0x3e, 0x3e, 0x3e, 0x3e, 0x3e, 0x5d, 0x00
	.type		__unnamed_2,@object
	.size		__unnamed_2,(.L_1 - __unnamed_2)
__unnamed_2:
        /* <DEDUP_REMOVED lines=29> */
.L_1:


//--------------------- .nv.shared._ZN7cutlass13device_kernelINS_4gemm6kernel13GemmUniversalIN4cute5tupleIJiiiiEEENS1_10collective13CollectiveMmaINS1_37MainloopSm90TmaGmmaWarpSpecializedFP8ILi8ENS5_IJNS4_1CILi2EEENSA_ILi1EEESC_EEENS1_35KernelTmaWarpSpecializedCooperativeEEENS5_IJNSA_ILi128EEENSA_ILi256EEENSA_ILi64EEEEEENS_12float_e4m3_tENS5_IJlSC_lEEESK_SL_NS4_8TiledMMAINS4_8MMA_AtomIJNS4_4SM904GMMA31MMA_64x256x32_F32E4M3E4M3_SS_TNILNSP_7ScaleInE1ELSR_1EEEEEENS4_6LayoutISD_NS5_IJSC_NSA_ILi0EEESV_EEEEENS5_IJNS4_10UnderscoreESY_SY_EEEEENS4_13SM90_TMA_LOADENS4_14ComposedLayoutINS4_7SwizzleILi2ELi4ELi3EEENS4_18smem_ptr_flag_bitsILi8EEENSU_INS5_IJNSA_ILi8EEESI_EEENS5_IJSI_SC_EEEEEEEvNS4_8identityENS4_23SM90_TMA_LOAD_MULTICASTES1B_vS1C_EENS_8epilogue10collective18CollectiveEpilogueINS1F_22Sm90TmaWarpSpecializedILi4ELi2ELi16ELb0ELb0EEEJSJ_NS5_IJSG_NSA_ILi32EEEEEESK_SL_SK_SL_NS1F_6fusion15FusionCallbacksIS1J_NS1M_17LinCombPerRowBiasISK_fSK_SK_fLi16ELNS_15FloatRoundStyleE2EEESJ_S1L_JEEES11_NS12_INS13_ILi1ELi4ELi3EEES16_NSU_INS5_IJS17_S1K_EEENS5_IJS1K_SC_EEEEEEENS4_39AutoVectorizingCopyWithAssumedAlignmentILi128EEENS4_14SM90_TMA_STOREES1W_S1Y_NS4_9Copy_AtomIJNS4_17SM90_U32x4_STSM_NENS_6half_tEEEEvEEEvvEEEEvNT_6ParamsE --------------------------
	.section	.nv.shared._ZN7cutlass13device_kernelINS_4gemm6kernel13GemmUniversalIN4cute5tupleIJiiiiEEENS1_10collective13CollectiveMmaINS1_37MainloopSm90TmaGmmaWarpSpecializedFP8ILi8ENS5_IJNS4_1CILi2EEENSA_ILi1EEESC_EEENS1_35KernelTmaWarpSpecializedCooperativeEEENS5_IJNSA_ILi128EEENSA_ILi256EEENSA_ILi64EEEEEENS_12float_e4m3_tENS5_IJlSC_lEEESK_SL_NS4_8TiledMMAINS4_8MMA_AtomIJNS4_4SM904GMMA31MMA_64x256x32_F32E4M3E4M3_SS_TNILNSP_7ScaleInE1ELSR_1EEEEEENS4_6LayoutISD_NS5_IJSC_NSA_ILi0EEESV_EEEEENS5_IJNS4_10UnderscoreESY_SY_EEEEENS4_13SM90_TMA_LOADENS4_14ComposedLayoutINS4_7SwizzleILi2ELi4ELi3EEENS4_18smem_ptr_flag_bitsILi8EEENSU_INS5_IJNSA_ILi8EEESI_EEENS5_IJSI_SC_EEEEEEEvNS4_8identityENS4_23SM90_TMA_LOAD_MULTICASTES1B_vS1C_EENS_8epilogue10collective18CollectiveEpilogueINS1F_22Sm90TmaWarpSpecializedILi4ELi2ELi16ELb0ELb0EEEJSJ_NS5_IJSG_NSA_ILi32EEEEEESK_SL_SK_SL_NS1F_6fusion15FusionCallbacksIS1J_NS1M_17LinCombPerRowBiasISK_fSK_SK_fLi16ELNS_15FloatRoundStyleE2EEESJ_S1L_JEEES11_NS12_INS13_ILi1ELi4ELi3EEES16_NSU_INS5_IJS17_S1K_EEENS5_IJS1K_SC_EEEEEEENS4_39AutoVectorizingCopyWithAssumedAlignmentILi128EEENS4_14SM90_TMA_STOREES1W_S1Y_NS4_9Copy_AtomIJNS4_17SM90_U32x4_STSM_NENS_6half_tEEEEvEEEvvEEEEvNT_6ParamsE,"aw",@nobits
	.sectionflags	@""
	.align	16
	.zero		1024


//--------------------- .nv.shared.reserved.0     --------------------------
	.section	.nv.shared.reserved.0,"aw",@nobits
	.weak		__nv_reservedSMEM_offset_0_alias
	.size		__nv_reservedSMEM_offset_0_alias, 0, 0
	.other		__nv_reservedSMEM_offset_0_alias,@"STO_CUDA_RESERVED_SHARED STV_DEFAULT"
__nv_reservedSMEM_offset_0_alias:
	.zero		0


//--------------------- .nv.global                --------------------------
	.section	.nv.global,"aw",@nobits
.nv.global:
	.type		_ZN39_INTERNAL_6e5af687_4_k_cu_af66a0c6_27824cute1_E,@object
	.size		_ZN39_INTERNAL_6e5af687_4_k_cu_af66a0c6_27824cute1_E,(_ZN39_INTERNAL_6e5af687_4_k_cu_af66a0c6_27824cuda3std3__45__cpo6cbeginE - _ZN39_INTERNAL_6e5af687_4_k_cu_af66a0c6_27824cute1_E)
_ZN39_INTERNAL_6e5af687_4_k_cu_af66a0c6_27824cute1_E:
	.zero		1
	.type		_ZN39_INTERNAL_6e5af687_4_k_cu_af66a0c6_27824cuda3std3__45__cpo6cbeginE,@object
	.size		_ZN39_INTERNAL_6e5af687_4_k_cu_af66a0c6_27824cuda3std3__45__cpo6cbeginE,(_ZN39_INTERNAL_6e5af687_4_k_cu_af66a0c6_27824cuda3std3__48in_placeE - _ZN39_INTERNAL_6e5af687_4_k_cu_af66a0c6_27824cuda3std3__45__cpo6cbeginE)
_ZN39_INTERNAL_6e5af687_4_k_cu_af66a0c6_27824cuda3std3__45__cpo6cbeginE:
	.zero		1
	.type		_ZN39_INTERNAL_6e5af687_4_k_cu_af66a0c6_27824cuda3std3__48in_placeE,@object
	.size		_ZN39_INTERNAL_6e5af687_4_k_cu_af66a0c6_27824cuda3std3__48in_placeE,(_ZN39_INTERNAL_6e5af687_4_k_cu_af66a0c6_27824cuda3std6ranges3__45__cpo9iter_moveE - _ZN39_INTERNAL_6e5af687_4_k_cu_af66a0c6_27824cuda3std3__48in_placeE)
_ZN39_INTERNAL_6e5af687_4_k_cu_af66a0c6_27824cuda3std3__48in_placeE:
	.zero		1
	.type		_ZN39_INTERNAL_6e5af687_4_k_cu_af66a0c6_27824cuda3std6ranges3__45__cpo9iter_moveE,@object
	.size		_ZN39_INTERNAL_6e5af687_4_k_cu_af66a0c6_27824cuda3std6ranges3__45__cpo9iter_moveE,(_ZN39_INTERNAL_6e5af687_4_k_cu_af66a0c6_27824cuda3std3__45__cpo5beginE - _ZN39_INTERNAL_6e5af687_4_k_cu_af66a0c6_27824cuda3std6ranges3__45__cpo9iter_moveE)
_ZN39_INTERNAL_6e5af687_4_k_cu_af66a0c6_27824cuda3std6ranges3__45__cpo9iter_moveE:
	.zero		1
	.type		_ZN39_INTERNAL_6e5af687_4_k_cu_af66a0c6_27824cuda3std3__45__cpo5beginE,@object
	.size		_ZN39_INTERNAL_6e5af687_4_k_cu_af66a0c6_27824cuda3std3__45__cpo5beginE,(_ZN39_INTERNAL_6e5af687_4_k_cu_af66a0c6_27824cuda3std3__441_GLOBAL__N__6e5af687_4_k_cu_af66a0c6_27826ignoreE - _ZN39_INTERNAL_6e5af687_4_k_cu_af66a0c6_27824cuda3std3__45__cpo5beginE)
_ZN39_INTERNAL_6e5af687_4_k_cu_af66a0c6_27824cuda3std3__45__cpo5beginE:
	.zero		1
	.type		_ZN39_INTERNAL_6e5af687_4_k_cu_af66a0c6_27824cuda3std3__441_GLOBAL__N__6e5af687_4_k_cu_af66a0c6_27826ignoreE,@object
	.size		_ZN39_INTERNAL_6e5af687_4_k_cu_af66a0c6_27824cuda3std3__441_GLOBAL__N__6e5af687_4_k_cu_af66a0c6_27826ignoreE,(_ZN39_INTERNAL_6e5af687_4_k_cu_af66a0c6_27824cute7productE - _ZN39_INTERNAL_6e5af687_4_k_cu_af66a0c6_27824cuda3std3__441_GLOBAL__N__6e5af687_4_k_cu_af66a0c6_27826ignoreE)
_ZN39_INTERNAL_6e5af687_4_k_cu_af66a0c6_27824cuda3std3__441_GLOBAL__N__6e5af687_4_k_cu_af66a0c6_27826ignoreE:
	.zero		1
	.type		_ZN39_INTERNAL_6e5af687_4_k_cu_af66a0c6_27824cute7productE,@object
	.size		_ZN39_INTERNAL_6e5af687_4_k_cu_af66a0c6_27824cute7productE,(_ZN39_INTERNAL_6e5af687_4_k_cu_af66a0c6_27824cuda3std3__45__cpo3endE - _ZN39_INTERNAL_6e5af687_4_k_cu_af66a0c6_27824cute7productE)
_ZN39_INTERNAL_6e5af687_4_k_cu_af66a0c6_27824cute7productE:
	.zero		1
	.type		_ZN39_INTERNAL_6e5af687_4_k_cu_af66a0c6_27824cuda3std3__45__cpo3endE,@object
	.size		_ZN39_INTERNAL_6e5af687_4_k_cu_af66a0c6_27824cuda3std3__45__cpo3endE,(_ZN39_INTERNAL_6e5af687_4_k_cu_af66a0c6_27824cuda3std3__419piecewise_constructE - _ZN39_INTERNAL_6e5af687_4_k_cu_af66a0c6_27824cuda3std3__45__cpo3endE)
_ZN39_INTERNAL_6e5af687_4_k_cu_af66a0c6_27824cuda3std3__45__cpo3endE:
	.zero		1
	.type		_ZN39_INTERNAL_6e5af687_4_k_cu_af66a0c6_27824cuda3std3__419piecewise_constructE,@object
	.size		_ZN39_INTERNAL_6e5af687_4_k_cu_af66a0c6_27824cuda3std3__419piecewise_constructE,(_ZN39_INTERNAL_6e5af687_4_k_cu_af66a0c6_27824cuda3std3__45__cpo4cendE - _ZN39_INTERNAL_6e5af687_4_k_cu_af66a0c6_27824cuda3std3__419piecewise_constructE)
_ZN39_INTERNAL_6e5af687_4_k_cu_af66a0c6_27824cuda3std3__419piecewise_constructE:
	.zero		1
	.type		_ZN39_INTERNAL_6e5af687_4_k_cu_af66a0c6_27824cuda3std3__45__cpo4cendE,@object
	.size		_ZN39_INTERNAL_6e5af687_4_k_cu_af66a0c6_27824cuda3std3__45__cpo4cendE,(_ZN39_INTERNAL_6e5af687_4_k_cu_af66a0c6_27824cuda3std6ranges3__45__cpo4swapE - _ZN39_INTERNAL_6e5af687_4_k_cu_af66a0c6_27824cuda3std3__45__cpo4cendE)
_ZN39_INTERNAL_6e5af687_4_k_cu_af66a0c6_27824cuda3std3__45__cpo4cendE:
	.zero		1
	.type		_ZN39_INTERNAL_6e5af687_4_k_cu_af66a0c6_27824cuda3std6ranges3__45__cpo4swapE,@object
	.size		_ZN39_INTERNAL_6e5af687_4_k_cu_af66a0c6_27824cuda3std6ranges3__45__cpo4swapE,(.L_9 - _ZN39_INTERNAL_6e5af687_4_k_cu_af66a0c6_27824cuda3std6ranges3__45__cpo4swapE)
_ZN39_INTERNAL_6e5af687_4_k_cu_af66a0c6_27824cuda3std6ranges3__45__cpo4swapE:
	.zero		1
.L_9:


//--------------------- .nv.constant0._ZN7cutlass13device_kernelINS_4gemm6kernel13GemmUniversalIN4cute5tupleIJiiiiEEENS1_10collective13CollectiveMmaINS1_37MainloopSm90TmaGmmaWarpSpecializedFP8ILi8ENS5_IJNS4_1CILi2EEENSA_ILi1EEESC_EEENS1_35KernelTmaWarpSpecializedCooperativeEEENS5_IJNSA_ILi128EEENSA_ILi256EEENSA_ILi64EEEEEENS_12float_e4m3_tENS5_IJlSC_lEEESK_SL_NS4_8TiledMMAINS4_8MMA_AtomIJNS4_4SM904GMMA31MMA_64x256x32_F32E4M3E4M3_SS_TNILNSP_7ScaleInE1ELSR_1EEEEEENS4_6LayoutISD_NS5_IJSC_NSA_ILi0EEESV_EEEEENS5_IJNS4_10UnderscoreESY_SY_EEEEENS4_13SM90_TMA_LOADENS4_14ComposedLayoutINS4_7SwizzleILi2ELi4ELi3EEENS4_18smem_ptr_flag_bitsILi8EEENSU_INS5_IJNSA_ILi8EEESI_EEENS5_IJSI_SC_EEEEEEEvNS4_8identityENS4_23SM90_TMA_LOAD_MULTICASTES1B_vS1C_EENS_8epilogue10collective18CollectiveEpilogueINS1F_22Sm90TmaWarpSpecializedILi4ELi2ELi16ELb0ELb0EEEJSJ_NS5_IJSG_NSA_ILi32EEEEEESK_SL_SK_SL_NS1F_6fusion15FusionCallbacksIS1J_NS1M_17LinCombPerRowBiasISK_fSK_SK_fLi16ELNS_15FloatRoundStyleE2EEESJ_S1L_JEEES11_NS12_INS13_ILi1ELi4ELi3EEES16_NSU_INS5_IJS17_S1K_EEENS5_IJS1K_SC_EEEEEEENS4_39AutoVectorizingCopyWithAssumedAlignmentILi128EEENS4_14SM90_TMA_STOREES1W_S1Y_NS4_9Copy_AtomIJNS4_17SM90_U32x4_STSM_NENS_6half_tEEEEvEEEvvEEEEvNT_6ParamsE --------------------------
	.section	.nv.constant0._ZN7cutlass13device_kernelINS_4gemm6kernel13GemmUniversalIN4cute5tupleIJiiiiEEENS1_10collective13CollectiveMmaINS1_37MainloopSm90TmaGmmaWarpSpecializedFP8ILi8ENS5_IJNS4_1CILi2EEENSA_ILi1EEESC_EEENS1_35KernelTmaWarpSpecializedCooperativeEEENS5_IJNSA_ILi128EEENSA_ILi256EEENSA_ILi64EEEEEENS_12float_e4m3_tENS5_IJlSC_lEEESK_SL_NS4_8TiledMMAINS4_8MMA_AtomIJNS4_4SM904GMMA31MMA_64x256x32_F32E4M3E4M3_SS_TNILNSP_7ScaleInE1ELSR_1EEEEEENS4_6LayoutISD_NS5_IJSC_NSA_ILi0EEESV_EEEEENS5_IJNS4_10UnderscoreESY_SY_EEEEENS4_13SM90_TMA_LOADENS4_14ComposedLayoutINS4_7SwizzleILi2ELi4ELi3EEENS4_18smem_ptr_flag_bitsILi8EEENSU_INS5_IJNSA_ILi8EEESI_EEENS5_IJSI_SC_EEEEEEEvNS4_8identityENS4_23SM90_TMA_LOAD_MULTICASTES1B_vS1C_EENS_8epilogue10collective18CollectiveEpilogueINS1F_22Sm90TmaWarpSpecializedILi4ELi2ELi16ELb0ELb0EEEJSJ_NS5_IJSG_NSA_ILi32EEEEEESK_SL_SK_SL_NS1F_6fusion15FusionCallbacksIS1J_NS1M_17LinCombPerRowBiasISK_fSK_SK_fLi16ELNS_15FloatRoundStyleE2EEESJ_S1L_JEEES11_NS12_INS13_ILi1ELi4ELi3EEES16_NSU_INS5_IJS17_S1K_EEENS5_IJS1K_SC_EEEEEEENS4_39AutoVectorizingCopyWithAssumedAlignmentILi128EEENS4_14SM90_TMA_STOREES1W_S1Y_NS4_9Copy_AtomIJNS4_17SM90_U32x4_STSM_NENS_6half_tEEEEvEEEvvEEEEvNT_6ParamsE,"a",@progbits
	.sectionflags	@""
	.align	4
.nv.constant0._ZN7cutlass13device_kernelINS_4gemm6kernel13GemmUniversalIN4cute5tupleIJiiiiEEENS1_10collective13CollectiveMmaINS1_37MainloopSm90TmaGmmaWarpSpecializedFP8ILi8ENS5_IJNS4_1CILi2EEENSA_ILi1EEESC_EEENS1_35KernelTmaWarpSpecializedCooperativeEEENS5_IJNSA_ILi128EEENSA_ILi256EEENSA_ILi64EEEEEENS_12float_e4m3_tENS5_IJlSC_lEEESK_SL_NS4_8TiledMMAINS4_8MMA_AtomIJNS4_4SM904GMMA31MMA_64x256x32_F32E4M3E4M3_SS_TNILNSP_7ScaleInE1ELSR_1EEEEEENS4_6LayoutISD_NS5_IJSC_NSA_ILi0EEESV_EEEEENS5_IJNS4_10UnderscoreESY_SY_EEEEENS4_13SM90_TMA_LOADENS4_14ComposedLayoutINS4_7SwizzleILi2ELi4ELi3EEENS4_18smem_ptr_flag_bitsILi8EEENSU_INS5_IJNSA_ILi8EEESI_EEENS5_IJSI_SC_EEEEEEEvNS4_8identityENS4_23SM90_TMA_LOAD_MULTICASTES1B_vS1C_EENS_8epilogue10collective18CollectiveEpilogueINS1F_22Sm90TmaWarpSpecializedILi4ELi2ELi16ELb0ELb0EEEJSJ_NS5_IJSG_NSA_ILi32EEEEEESK_SL_SK_SL_NS1F_6fusion15FusionCallbacksIS1J_NS1M_17LinCombPerRowBiasISK_fSK_SK_fLi16ELNS_15FloatRoundStyleE2EEESJ_S1L_JEEES11_NS12_INS13_ILi1ELi4ELi3EEES16_NSU_INS5_IJS17_S1K_EEENS5_IJS1K_SC_EEEEEEENS4_39AutoVectorizingCopyWithAssumedAlignmentILi128EEENS4_14SM90_TMA_STOREES1W_S1Y_NS4_9Copy_AtomIJNS4_17SM90_U32x4_STSM_NENS_6half_tEEEEvEEEvvEEEEvNT_6ParamsE:
	.zero		2432


//--------------------- SYMBOLS --------------------------

	.type		.nv.reservedSmem.offset0,@object
	.size		.nv.reservedSmem.offset0,0x4
	.type		__assertfail,@function
